// cutlass_sweep.examples — 55_hopper_mixed_dtype_gemm/55_hopper_mixed_dtype_gemm.cu @ arch=sm_90
// __CUTLASS_EXAMPLE_DIR__=55_hopper_mixed_dtype_gemm
/***************************************************************************************************
 * Copyright (c) 2023 - 2025 NVIDIA CORPORATION & AFFILIATES. All rights reserved.
 * SPDX-License-Identifier: BSD-3-Clause
 *
 * Redistribution and use in source and binary forms, with or without
 * modification, are permitted provided that the following conditions are met:
 *
 * 1. Redistributions of source code must retain the above copyright notice, this
 * list of conditions and the following disclaimer.
 *
 * 2. Redistributions in binary form must reproduce the above copyright notice,
 * this list of conditions and the following disclaimer in the documentation
 * and/or other materials provided with the distribution.
 *
 * 3. Neither the name of the copyright holder nor the names of its
 * contributors may be used to endorse or promote products derived from
 * this software without specific prior written permission.
 *
 * THIS SOFTWARE IS PROVIDED BY THE COPYRIGHT HOLDERS AND CONTRIBUTORS "AS IS"
 * AND ANY EXPRESS OR IMPLIED WARRANTIES, INCLUDING, BUT NOT LIMITED TO, THE
 * IMPLIED WARRANTIES OF MERCHANTABILITY AND FITNESS FOR A PARTICULAR PURPOSE ARE
 * DISCLAIMED. IN NO EVENT SHALL THE COPYRIGHT HOLDER OR CONTRIBUTORS BE LIABLE
 * FOR ANY DIRECT, INDIRECT, INCIDENTAL, SPECIAL, EXEMPLARY, OR CONSEQUENTIAL
 * DAMAGES (INCLUDING, BUT NOT LIMITED TO, PROCUREMENT OF SUBSTITUTE GOODS OR
 * SERVICES; LOSS OF USE, DATA, OR PROFITS; OR BUSINESS INTERRUPTION) HOWEVER
 * CAUSED AND ON ANY THEORY OF LIABILITY, WHETHER IN CONTRACT, STRICT LIABILITY,
 * OR TORT (INCLUDING NEGLIGENCE OR OTHERWISE) ARISING IN ANY WAY OUT OF THE USE
 * OF THIS SOFTWARE, EVEN IF ADVISED OF THE POSSIBILITY OF SUCH DAMAGE.
 *
 **************************************************************************************************/

/*! \file
    \brief Hopper GEMM example with different data types using CUTLASS 3.0 APIs for NVIDIA Hopper architecture

    This example shows how to perform GEMM where the input tensors A and B have different element types. CUTLASS currently supports upcasting
    from a narrower (fewer bits) to a wider (more bits) type and utilizing the tensor core instruction for the wider type. For instance, when doing
    INT8 x FP16, CUTLASS will convert INT8 -> FP16 and do math using FP16 tensor cores. Similarly, for INT4 x INT8, it will upcast to INT8 and issue math 
    using INT8 tensor cores.

    The narrower type always passes through the register file. Therefore, in cases where the narrower type is operand B, the collective will implicitly swap 
    A and B in the main loop. However, implicit swaps do not support TMA epilogues. Consequently, it is essential to consider this when constructing the epilogue, 
    as illustrated in this example.

    Note that in this example, we explicitly swap A and B in order to use TMA epilogues. We do this since TMA epilogues are more performant on problem sizes of interest.

    It is expected that the scale's K dimension be scale_k = ceil_div(problem_k, group_size). 
    
    Scales are always expected to be MN major. This means the fastest changing dimension must be M if A is scaled or N if B is scaled.
    
    If A is being scaled, the scales should have shape [M, scale_k],  while if B is scaled, it must have shape [N, scale_k].

    The implementation only supports "group-wise" scales. However, we can make it work for per-column scales by setting the groups size
    equal to the gemm problem K.

    Limitations:
      1) The narrow type must always be in K-major format.
      2) The scales and zeros must be MN major. That means if A is scaled, it must be column major, but if B is scaled it must be row major.
      3) The scales and the zeros must have the same layout and groupsize.
      4) The groupsize must be greater or equal to tile shape k.
      5) When dealing with 8-bit x {4-bit, 2-bit}, both inputs must be in K-major format.
      6) Currently, TMA epilogues cannot be used when the narrow type is the B operand. This limitation arises because the implementation always swaps the 
         operands to ensure that the narrow type passes through the register file, and TMA epilogues do not currently support implicit swap + transpose operations. 
         We plan to address this limitation in the future. However, we address this in the example by explicitly swapping and transposing the operands.
    
    Optimizing suggestions:
      1) Use a small tile size, since the register pressure for this GEMM (and RS GEMM in general) is high (it uses a lot of register space).
      2) Try avoid using scale or zero mode cause the computations will be the bottleneck.

    Examples:
      
      Runs the mixed input batched gemm (with batch size 2), converting B to the type of A (mode 0)
      $ ./examples/55_hopper_mixed_dtype_gemm/55_hopper_mixed_dtype_gemm --m=2048 --n=2048 --k=2048 --l=2 --mode=0

      Runs the mixed input gemm, and applies a scaling factor to B before mma (mode 1). Applies a vector of scales to the entire
      matrix (group size is the same as the gemm k dimension).
      $ ./examples/55_hopper_mixed_dtype_gemm/55_hopper_mixed_dtype_gemm --m=4096 --n=5120 --k=8192 --g=8192 --mode=1

      Runs the mixed input gemm, and applies a scaling factor and adds a zero-point to B before mma (mode 2). Uses a group size of 128.
      $ ./examples/55_hopper_mixed_dtype_gemm/55_hopper_mixed_dtype_gemm --m=2048 --n=5120 --k=8192 --g=128 --mode=2
*/

#include <iostream>

#include "cutlass/cutlass.h"

#include "cute/tensor.hpp"
#include "cutlass/tensor_ref.h"
#include "cutlass/epilogue/collective/default_epilogue.hpp"
#include "cutlass/epilogue/thread/linear_combination.h"
#include "cutlass/gemm/dispatch_policy.hpp"
#include "cutlass/gemm/collective/collective_builder.hpp"
#include "cutlass/epilogue/collective/collective_builder.hpp"
#include "cutlass/gemm/device/gemm_universal_adapter.h"
#include "cutlass/gemm/kernel/gemm_universal.hpp"

#include "cutlass/util/command_line.h"
#include "cutlass/util/distribution.h"
#include "cutlass/util/host_tensor.h"
#include "cutlass/util/packed_stride.hpp"
#include "cutlass/util/tensor_view_io.h"
#include "cutlass/util/reference/device/tensor_fill.h"
#include "cutlass/util/reference/device/tensor_compare.h"
#include "cutlass/util/mixed_dtype_utils.hpp"

#include "helper.h"
#include "mixed_dtype_utils.hpp"

using namespace cute;

#if defined(CUTLASS_ARCH_MMA_SM90_SUPPORTED)

/////////////////////////////////////////////////////////////////////////////////////////////////
/// GEMM kernel configurations
/////////////////////////////////////////////////////////////////////////////////////////////////
using MmaType = cutlass::half_t;
using QuantType = cutlass::float_e4m3_t;
constexpr int TileShapeK = 128 * 8 / sizeof_bits<MmaType>::value;

// A matrix configuration
using         ElementA    = MmaType;                                        // Element type for A matrix operand
using         LayoutA     = cutlass::layout::RowMajor;                      // Layout type for A matrix operand
constexpr int AlignmentA  = 128 / cutlass::sizeof_bits<ElementA>::value;    // Memory access granularity/alignment of A matrix in units of elements (up to 16 bytes)

// B matrix configuration
using         ElementB    = QuantType;                                      // Element type for B matrix operand
using         LayoutB     = cutlass::layout::ColumnMajor;                   // Layout type for B matrix operand
constexpr int AlignmentB  = 128 / cutlass::sizeof_bits<ElementB>::value;    // Memory access granularity/alignment of B matrix in units of elements (up to 16 bytes)

// This example manually swaps and transposes, so keep transpose of input layouts
using LayoutA_Transpose = typename cutlass::layout::LayoutTranspose<LayoutA>::type;
using LayoutB_Transpose = typename cutlass::layout::LayoutTranspose<LayoutB>::type;

using ElementZero = cutlass::half_t;
using ElementScale = cutlass::half_t;
using LayoutScale = cutlass::layout::RowMajor;

// C/D matrix configuration
using         ElementC    = cutlass::half_t;                                // Element type for C and D matrix operands
using         LayoutC     = cutlass::layout::RowMajor;                      // Layout type for C and D matrix operands
constexpr int AlignmentC  = 128 / cutlass::sizeof_bits<ElementC>::value;    // Memory access granularity/alignment of C matrix in units of elements (up to 16 bytes)

// D matrix configuration
using         ElementD    = ElementC;
using         LayoutD     = LayoutC;
constexpr int AlignmentD  = 128 / cutlass::sizeof_bits<ElementD>::value;

// Core kernel configurations
using ElementAccumulator  = float;                                          // Element type for internal accumulation
using ElementCompute      = float;                                          // Element type for epilogue computation
using ArchTag             = cutlass::arch::Sm90;                            // Tag indicating the minimum SM that supports the intended feature
using OperatorClass       = cutlass::arch::OpClassTensorOp;                 // Operator class tag
using TileShape           = Shape<_128,_128,cute::Int<TileShapeK>>;         // Threadblock-level tile size
using ClusterShape        = Shape<_1,_1,_1>;                                // Shape of the threadblocks in a cluster
using KernelSchedule      = cutlass::gemm::KernelTmaWarpSpecializedCooperative;  // Kernel to launch based on the default setting in the Collective Builder 
using EpilogueSchedule    = cutlass::epilogue::TmaWarpSpecializedCooperative;
using EpilogueTileType    = cutlass::epilogue::collective::EpilogueTileAuto;

using CollectiveEpilogue = typename cutlass::epilogue::collective::CollectiveBuilder<
    cutlass::arch::Sm90, cutlass::arch::OpClassTensorOp,
    TileShape, ClusterShape,
    EpilogueTileType,
    ElementAccumulator, ElementAccumulator,
    // Transpose layout of D here since we use explicit swap + transpose
    // the void type for C tells the builder to allocate 0 smem for the C matrix.
    // We can enable this if beta == 0 by changing ElementC to void below.
    ElementC, typename cutlass::layout::LayoutTranspose<LayoutC>::type, AlignmentC,
    ElementD, typename cutlass::layout::LayoutTranspose<LayoutD>::type, AlignmentD,
    EpilogueSchedule // This is the only epi supporting the required swap + transpose.
  >::CollectiveOp;

// ============================================================ MIXED INPUT NO SCALES ============================================================================
// The collective will infer that the narrow type should be upcasted to the wide type.
// We swap A and B operands to the builder here
using CollectiveMainloopConvertOnly = typename cutlass::gemm::collective::CollectiveBuilder<
    ArchTag, OperatorClass,
    ElementB, LayoutB_Transpose, AlignmentB,
    ElementA, LayoutA_Transpose, AlignmentA,
    ElementAccumulator,
    TileShape, ClusterShape,
    cutlass::gemm::collective::StageCountAutoCarveout<
      static_cast<int>(sizeof(typename CollectiveEpilogue::SharedStorage))
    >,
    KernelSchedule
  >::CollectiveOp;

using GemmKernelConvertOnly = cutlass::gemm::kernel::GemmUniversal<
    Shape<int,int,int,int>, // Indicates ProblemShape
    CollectiveMainloopConvertOnly,
    CollectiveEpilogue
>;

using GemmConvertOnly = cutlass::gemm::device::GemmUniversalAdapter<GemmKernelConvertOnly>;

// =========================================================== MIXED INPUT WITH SCALES ===========================================================================
// The Scale information must get paired with the operand that will be scaled. In this example, B is scaled so we make a tuple of B's information and the scale information.
using CollectiveMainloopScaleOnly = typename cutlass::gemm::collective::CollectiveBuilder<
    ArchTag, OperatorClass,
    cute::tuple<ElementB, ElementScale>, LayoutB_Transpose, AlignmentB,
    ElementA, LayoutA_Transpose, AlignmentA,
    ElementAccumulator,
    TileShape, ClusterShape,
    cutlass::gemm::collective::StageCountAutoCarveout<
      static_cast<int>(sizeof(typename CollectiveEpilogue::SharedStorage))
    >,
    KernelSchedule
  >::CollectiveOp;

using GemmKernelScaleOnly = cutlass::gemm::kernel::GemmUniversal<
    Shape<int,int,int,int>, // Indicates ProblemShape
    CollectiveMainloopScaleOnly,
    CollectiveEpilogue
>;

using GemmScaleOnly = cutlass::gemm::device::GemmUniversalAdapter<GemmKernelScaleOnly>;

// =========================================================== MIXED INPUT WITH SCALES AND ZEROS ==================================================================
// We specify scale + zero elements to indicate that we require both. Scales and biases have the same format.
using CollectiveMainloopScaleWithZeroPoint = typename cutlass::gemm::collective::CollectiveBuilder<
    ArchTag, OperatorClass,
    cute::tuple<ElementB, ElementScale, ElementZero>, LayoutB_Transpose, AlignmentB,
    ElementA, LayoutA_Transpose, AlignmentA,
    ElementAccumulator,
    TileShape, ClusterShape,
    cutlass::gemm::collective::StageCountAutoCarveout<
      static_cast<int>(sizeof(typename CollectiveEpilogue::SharedStorage))
    >,
    KernelSchedule
  >::CollectiveOp;

using GemmKernelScaleWithZeroPoint = cutlass::gemm::kernel::GemmUniversal<
    Shape<int,int,int,int>, // Indicates ProblemShape
    CollectiveMainloopScaleWithZeroPoint,
    CollectiveEpilogue
>;

using GemmScaleWithZeroPoint = cutlass::gemm::device::GemmUniversalAdapter<GemmKernelScaleWithZeroPoint>;
// =================================================================================================================================================================

using StrideA = cutlass::detail::TagToStrideA_t<LayoutA>;
using StrideB = cutlass::detail::TagToStrideB_t<LayoutB>;
using StrideC = typename GemmKernelScaleWithZeroPoint::StrideC;
using StrideD = typename GemmKernelScaleWithZeroPoint::StrideD;

using StrideC_ref = cutlass::detail::TagToStrideC_t<LayoutC>;
using StrideD_ref = cutlass::detail::TagToStrideC_t<LayoutD>;

//
// Data members
//

/// Initialization
StrideA stride_A;
StrideB stride_B;
StrideC stride_C;
StrideC_ref stride_C_ref;
StrideD stride_D;
StrideD_ref stride_D_ref;
uint64_t seed;

// Scale and Zero share a stride since the layout and shapes must be the same.
using StrideS = typename CollectiveMainloopScaleWithZeroPoint::StrideScale;
using StrideS_ref = cutlass::detail::TagToStrideB_t<LayoutScale>;
StrideS stride_S;
StrideS_ref stride_S_ref;

cutlass::DeviceAllocation<ElementA> block_A;
cutlass::DeviceAllocation<ElementB> block_B;
cutlass::DeviceAllocation<ElementA> block_B_dq;
cutlass::DeviceAllocation<ElementScale> block_scale;
cutlass::DeviceAllocation<ElementZero> block_zero;
cutlass::DeviceAllocation<ElementC> block_C;
cutlass::DeviceAllocation<typename GemmScaleWithZeroPoint::EpilogueOutputOp::ElementOutput> block_D;
cutlass::DeviceAllocation<typename GemmScaleWithZeroPoint::EpilogueOutputOp::ElementOutput> block_ref_D;

#endif // defined(CUTLASS_ARCH_MMA_SM90_SUPPORTED)

/////////////////////////////////////////////////////////////////////////////////////////////////
/// Testbed utility types
/////////////////////////////////////////////////////////////////////////////////////////////////

#if defined(CUTLASS_ARCH_MMA_SM90_SUPPORTED)

/////////////////////////////////////////////////////////////////////////////////////////////////
/// GEMM setup and evaluation
/////////////////////////////////////////////////////////////////////////////////////////////////

/// Initialize operands to be used in the GEMM and reference GEMM
void initialize(MixedDtypeOptions const& options) {

  auto shape_b = cute::make_shape(options.n, options.k, options.l);
  int const scale_k = cutlass::ceil_div(options.k, options.g);
  stride_A = cutlass::make_cute_packed_stride(StrideA{}, cute::make_shape(options.m, options.k, options.l));
  stride_B = cutlass::make_cute_packed_stride(StrideB{}, shape_b);
  // Reverse stride here due to swap and transpose
  stride_C = cutlass::make_cute_packed_stride(StrideC{}, cute::make_shape(options.n, options.m, options.l));
  stride_C_ref = cutlass::make_cute_packed_stride(StrideC_ref{}, cute::make_shape(options.m, options.n, options.l));
  // Reverse stride here due to swap and transpose
  stride_D = cutlass::make_cute_packed_stride(StrideD{}, cute::make_shape(options.n, options.m, options.l));
  stride_D_ref = cutlass::make_cute_packed_stride(StrideD_ref{}, cute::make_shape(options.m, options.n, options.l));

  auto a_coord = cutlass::make_Coord(options.m * options.l, options.k);
  auto b_coord = cutlass::make_Coord(options.k, options.n * options.l);
  auto c_coord = cutlass::make_Coord(options.m * options.l, options.n);

  block_A.reset(a_coord.product());
  block_B.reset(b_coord.product());
  block_B_dq.reset(b_coord.product());
  block_C.reset(c_coord.product());
  block_D.reset(c_coord.product());
  block_ref_D.reset(c_coord.product());

  block_scale.reset(scale_k * options.l * options.n);
  block_zero.reset(scale_k * options.l * options.n);

  initialize_tensor(block_A, seed + 2022);
  initialize_tensor(block_B, seed + 2021);
  initialize_tensor(block_C, seed + 2020);
  initialize_scale(block_scale, options);
  initialize_zero(block_zero, options);

  auto layout_B = make_layout(shape_b, stride_B);

  auto shape_scale_zero = cute::make_shape(options.n, scale_k, options.l);
  stride_S = cutlass::make_cute_packed_stride(StrideS{}, cute::make_shape(options.n, scale_k, options.l));
  stride_S_ref = cutlass::make_cute_packed_stride(StrideS_ref{}, cute::make_shape(options.n, scale_k, options.l));
  auto layout_scale_zero = cute::make_layout(shape_scale_zero, stride_S_ref);

  cudaStream_t stream = cudaStreamDefault;
  cutlass::dequantize(block_B_dq.get(), block_B.get(), layout_B, block_scale.get(), block_zero.get(), layout_scale_zero, options.g, stream);
}

/// Populates a Gemm::Arguments structure from the given commandline options
template <typename Args>
Args args_from_options(MixedDtypeOptions const& options)
{
// Swap the A and B tensors, as well as problem shapes here.
  if (options.mode == MixedDtypeGemmMode::ConvertOnly) {
    return Args {
      cutlass::gemm::GemmUniversalMode::kGemm,
      {options.n, options.m, options.k, options.l},
      {block_B.get(), stride_B, block_A.get(), stride_A},
      {{options.alpha, options.beta}, block_C.get(), stride_C, block_D.get(), stride_D}
    };
  } 
  else if (options.mode == MixedDtypeGemmMode::ScaleOnly) {
    return Args {
      cutlass::gemm::GemmUniversalMode::kGemm,
      {options.n, options.m, options.k, options.l},
      {block_B.get(), stride_B, block_A.get(), stride_A, block_scale.get(), stride_S, options.g},
      {{options.alpha, options.beta}, block_C.get(), stride_C, block_D.get(), stride_D}
    };
  } 
  else if (options.mode == MixedDtypeGemmMode::ScaleWithZeroPoint) {
    return Args {
      cutlass::gemm::GemmUniversalMode::kGemm,
      {options.n, options.m, options.k, options.l},
      {block_B.get(), stride_B, block_A.get(), stride_A, block_scale.get(), stride_S, options.g, block_zero.get()},
      {{options.alpha, options.beta}, block_C.get(), stride_C, block_D.get(), stride_D}
    };
  } else {
    std::cerr << "Invalid mode " << options.mode << ". Must be 0, 1 or 2." << std::endl;
    exit(-1);
  }
}

bool verify(MixedDtypeOptions const& options) {
  //
  // Compute reference output
  //

  // In this example, we use the GPU default kernels as a reference (unfused scale)
  // This avoids numerical differences due to different accumulation order.

  // Again, due to numerical differences, we must use fast acc here when the mma type is
  // FP8 as the fused implementation only supports fast acc at the moment.
  constexpr bool IsFP8Input = cute::is_same_v<MmaType, cutlass::float_e4m3_t> || cute::is_same_v<MmaType, cutlass::float_e5m2_t>;
  using FP8Sched = cute::conditional_t<size<0>(TileShape{}) == 64, cutlass::gemm::KernelTmaWarpSpecializedPingpongFP8FastAccum, cutlass::gemm::KernelTmaWarpSpecializedCooperativeFP8FastAccum>;
  using ScheduleRef = cute::conditional_t<IsFP8Input, FP8Sched, cutlass::gemm::collective::KernelScheduleAuto>;

  using CollectiveMainloopRef = typename cutlass::gemm::collective::CollectiveBuilder<
      ArchTag, OperatorClass,
      MmaType, LayoutA, AlignmentA,
      MmaType, LayoutB, AlignmentB,
      ElementAccumulator,
      TileShape, ClusterShape,
      cutlass::gemm::collective::StageCountAuto,
      ScheduleRef
    >::CollectiveOp;

  using CollectiveEpilogueRef = typename cutlass::epilogue::collective::CollectiveBuilder<
      cutlass::arch::Sm90, cutlass::arch::OpClassTensorOp,
      TileShape, ClusterShape,
      cutlass::epilogue::collective::EpilogueTileAuto,
      ElementAccumulator, ElementAccumulator,
      ElementC, LayoutC, AlignmentC,
      ElementD, LayoutD, AlignmentD,
      cutlass::epilogue::NoSmemWarpSpecialized
    >::CollectiveOp;

  using GemmKernelRef = cutlass::gemm::kernel::GemmUniversal<
      Shape<int,int,int,int>, // Indicates ProblemShape
      CollectiveMainloopRef,
      CollectiveEpilogueRef
  >;

  using GemmRef = cutlass::gemm::device::GemmUniversalAdapter<GemmKernelRef>;

  typename GemmRef::Arguments arguments{
    cutlass::gemm::GemmUniversalMode::kGemm,
    {options.m, options.n, options.k, options.l},
    {block_A.get(), stride_A, block_B_dq.get(), stride_B},
    {{options.alpha, options.beta}, block_C.get(), stride_C_ref, block_ref_D.get(), stride_D_ref}
  };

  // Run the gemm where the scaling is performed outside of the kernel.
  GemmRef gemm_ref;
  size_t workspace_size = GemmRef::get_workspace_size(arguments);
  cutlass::device_memory::allocation<uint8_t> workspace(workspace_size);
  CUTLASS_CHECK(gemm_ref.can_implement(arguments));
  CUTLASS_CHECK(gemm_ref.initialize(arguments, workspace.get()));
  CUTLASS_CHECK(gemm_ref.run());

  // compare_reference
  ElementD const epsilon(1e-2f);
  ElementD const non_zero_floor(1e-4f);
  bool passed = cutlass::reference::device::BlockCompareRelativelyEqual(block_ref_D.get(), block_D.get(), block_D.size(), epsilon, non_zero_floor);
  return passed;
}

/// Execute a given example GEMM computation
template <typename Gemm>
int run(MixedDtypeOptions &options)
{
  initialize(options);

  // Instantiate CUTLASS kernel depending on templates
  Gemm gemm;

  // Create a structure of gemm kernel arguments suitable for invoking an instance of Gemm
  auto arguments = args_from_options<typename Gemm::Arguments>(options);

  // Using the arguments, query for extra workspace required for matrix multiplication computation
  size_t workspace_size = Gemm::get_workspace_size(arguments);

  // Allocate workspace memory
  cutlass::device_memory::allocation<uint8_t> workspace(workspace_size);

  // Check if the problem size is supported or not
  CUTLASS_CHECK(gemm.can_implement(arguments));

  // Initialize CUTLASS kernel with arguments and workspace pointer
  CUTLASS_CHECK(gemm.initialize(arguments, workspace.get()));

  // Correctness / Warmup iteration
  CUTLASS_CHECK(gemm.run());

  // Check if output from CUTLASS kernel and reference kernel are equal or not
  MixedDtypeResult result;
  result.passed = verify(options);
  mixed_dtype_profiling(gemm, options, result);
  std::cout << "  Disposition: " << (result.passed ? "Passed" : "Failed") << std::endl;
  if (!result.passed) {
    exit(-1);
  }

  return 0;
}

#endif // defined(CUTLASS_ARCH_MMA_SM90_SUPPORTED)

///////////////////////////////////////////////////////////////////////////////////////////////////

int main(int argc, char const **args) {

  // CUTLASS must be compiled with CUDA 12.0 Toolkit to run this example
  // and must have compute capability at least 90.
  if (__CUDACC_VER_MAJOR__ < 12) {
    std::cerr << "This example requires CUDA 12 or newer.\n";
    // Returning zero so this test passes on older Toolkits. Its actions are no-op.
    return 0;
  }

  cudaDeviceProp props;
  int current_device_id;
  CUDA_CHECK(cudaGetDevice(&current_device_id));
  CUDA_CHECK(cudaGetDeviceProperties(&props, current_device_id));
  cudaError_t error = cudaGetDeviceProperties(&props, 0);
  if (props.major != 9 || props.minor != 0) {
    std::cerr
      << "This example requires a GPU of NVIDIA's Hopper Architecture (compute capability 90).\n";
    return 0;
  }

  
  

  //
  // Parse options
  //

  MixedDtypeOptions options;

  options.parse(argc, args);

  if (options.help) {
    options.print_usage(std::cout) << std::endl;
    return 0;
  }

  //
  // Evaluate CUTLASS kernels
  //

#if defined(CUTLASS_ARCH_MMA_SM90_SUPPORTED)
  if (options.mode == MixedDtypeGemmMode::ConvertOnly) {
    std::cout << "Running in no scale mode." << std::endl;
    run<GemmConvertOnly>(options);
  }
  else if (options.mode == MixedDtypeGemmMode::ScaleOnly) {
    if (options.g == options.k) {
      std::cout << "Running in per-column scale mode." << std::endl;
    } else {
      std::cout << "Running in group scale mode." << std::endl;
    }
    run<GemmScaleOnly>(options);
  }
  else if (options.mode == MixedDtypeGemmMode::ScaleWithZeroPoint) {
    if (options.g == options.k) {
      std::cout << "Running in per-column scale and zero mode." << std::endl;
    } else {
      std::cout << "Running in group scale and zero mode." << std::endl;
    }
    run<GemmScaleWithZeroPoint>(options);
  }
#endif

  return 0;
}

/////////////////////////////////////////////////////////////////////////////////////////////////


// ===== COMPILED SASS (sm_90a) =====

	.target	sm_90a

	.elftype	@"ET_EXEC"


//--------------------- .note.nv.tkinfo           --------------------------
	.section	.note.nv.tkinfo,"",@"SHT_NOTE"
	.sectionflags	@"SHF_NOTE_NV_TKINFO"
	.tkinfo
        /*0018*/ 	.word	0x00000002
        /*0030*/ 	.string	""
        /*0030*/ 	.string	"ptxas"
        /*0030*/ 	.string	"Cuda compilation tools, release 13.0, V13.0.88"
        /*0030*/ 	.string	"Build cuda_13.0.r13.0/compiler.36424714_0"
        /*0030*/ 	.string	"-arch sm_90a -m 64 "



//--------------------- .note.nv.cuinfo           --------------------------
	.section	.note.nv.cuinfo,"",@"SHT_NOTE"
	.sectionflags	@"SHF_NOTE_NV_CUINFO"
        /*0018*/ 	.short	0x0002
        /*001a*/ 	.short	0x005a
        /*001c*/ 	.short	0x0082
	.zero		2


//--------------------- .nv.info                  --------------------------
	.section	.nv.info,"",@"SHT_CUDA_INFO"
	.align	4


	//----- nvinfo : EIATTR_REGCOUNT
	.align		4
        /*0000*/ 	.byte	0x04, 0x2f
        /*0002*/ 	.short	(.L_31 - .L_30)
	.align		4
.L_30:
        /*0004*/ 	.word	index@(_ZN7cutlass17dequantize_kernelINS_12float_e4m3_tENS_6half_tEN4cute6LayoutINS3_5tupleIJiiiEEENS5_IJlNS3_1CILi1EEElEEEEES2_S2_NS4_INS5_IJiNS5_IJiiEEEiEEENS5_IJS8_NS5_IJilEEElEEEEENS4_INS5_IJNS7_ILi128EEEEEENS5_IJS8_EEEEEEEvPT0_PKT_T1_PKT2_PKT3_T4_T5_)
        /*0008*/ 	.word	0x00000020


	//----- nvinfo : EIATTR_FRAME_SIZE
	.align		4
.L_31:
        /*000c*/ 	.byte	0x04, 0x11
        /*000e*/ 	.short	(.L_33 - .L_32)
	.align		4
.L_32:
        /*0010*/ 	.word	index@(_ZN7cutlass17dequantize_kernelINS_12float_e4m3_tENS_6half_tEN4cute6LayoutINS3_5tupleIJiiiEEENS5_IJlNS3_1CILi1EEElEEEEES2_S2_NS4_INS5_IJiNS5_IJiiEEEiEEENS5_IJS8_NS5_IJilEEElEEEEENS4_INS5_IJNS7_ILi128EEEEEENS5_IJS8_EEEEEEEvPT0_PKT_T1_PKT2_PKT3_T4_T5_)
        /*0014*/ 	.word	0x00000000


	//----- nvinfo : EIATTR_REGCOUNT
	.align		4
.L_33:
        /*0018*/ 	.byte	0x04, 0x2f
        /*001a*/ 	.short	(.L_35 - .L_34)
	.align		4
.L_34:
        /*001c*/ 	.word	index@(_ZN7cutlass13device_kernelINS_4gemm6kernel13GemmUniversalIN4cute5tupleIJiiiiEEENS1_10collective13CollectiveMmaINS1_34MainloopSm90TmaGmmaWarpSpecializedILi7ENS5_IJNS4_1CILi1EEESB_SB_EEENS1_35KernelTmaWarpSpecializedCooperativeEEENS5_IJNSA_ILi128EEESF_NSA_ILi64EEEEEENS_6half_tENS5_IJlSB_lEEESI_SJ_NS4_8TiledMMAINS4_8MMA_AtomIJNS4_4SM904GMMA26MMA_64x128x16_F32F16F16_SSILNSN_5MajorE0ELSP_0ELNSN_7ScaleInE1ELSQ_1EEEEEENS4_6LayoutINS5_IJNSA_ILi2EEESB_SB_EEENS5_IJSB_NSA_ILi0EEESW_EEEEENS5_IJNS4_10UnderscoreESZ_SZ_EEEEENS4_13SM90_TMA_LOADENS4_14ComposedLayoutINS4_7SwizzleILi3ELi4ELi3EEENS4_18smem_ptr_flag_bitsILi16EEENST_INS5_IJNSA_ILi8EEESG_EEENS5_IJSG_SB_EEEEEEEvNS4_8identityES12_S1C_vS1D_EENS_8epilogue10collective6detail29Sm90TmaWarpSpecializedAdapterINS1G_15DefaultEpilogueISI_SJ_SJ_NS1F_6thread17LinearCombinationISI_Li1EffLNS1K_9ScaleType4KindE0ELNS_15FloatRoundStyleE2ESI_EENS1_15EpilogueDefaultEEEEEvvEEEEvNT_6ParamsE)
        /*0020*/ 	.word	0x000000a8


	//----- nvinfo : EIATTR_FRAME_SIZE
	.align		4
.L_35:
        /*0024*/ 	.byte	0x04, 0x11
        /*0026*/ 	.short	(.L_37 - .L_36)
	.align		4
.L_36:
        /*0028*/ 	.word	index@(_ZN7cutlass13device_kernelINS_4gemm6kernel13GemmUniversalIN4cute5tupleIJiiiiEEENS1_10collective13CollectiveMmaINS1_34MainloopSm90TmaGmmaWarpSpecializedILi7ENS5_IJNS4_1CILi1EEESB_SB_EEENS1_35KernelTmaWarpSpecializedCooperativeEEENS5_IJNSA_ILi128EEESF_NSA_ILi64EEEEEENS_6half_tENS5_IJlSB_lEEESI_SJ_NS4_8TiledMMAINS4_8MMA_AtomIJNS4_4SM904GMMA26MMA_64x128x16_F32F16F16_SSILNSN_5MajorE0ELSP_0ELNSN_7ScaleInE1ELSQ_1EEEEEENS4_6LayoutINS5_IJNSA_ILi2EEESB_SB_EEENS5_IJSB_NSA_ILi0EEESW_EEEEENS5_IJNS4_10UnderscoreESZ_SZ_EEEEENS4_13SM90_TMA_LOADENS4_14ComposedLayoutINS4_7SwizzleILi3ELi4ELi3EEENS4_18smem_ptr_flag_bitsILi16EEENST_INS5_IJNSA_ILi8EEESG_EEENS5_IJSG_SB_EEEEEEEvNS4_8identityES12_S1C_vS1D_EENS_8epilogue10collective6detail29Sm90TmaWarpSpecializedAdapterINS1G_15DefaultEpilogueISI_SJ_SJ_NS1F_6thread17LinearCombinationISI_Li1EffLNS1K_9ScaleType4KindE0ELNS_15FloatRoundStyleE2ESI_EENS1_15EpilogueDefaultEEEEEvvEEEEvNT_6ParamsE)
        /*002c*/ 	.word	0x00000000


	//----- nvinfo : EIATTR_REGCOUNT
	.align		4
.L_37:
        /*0030*/ 	.byte	0x04, 0x2f
        /*0032*/ 	.short	(.L_39 - .L_38)
	.align		4
.L_38:
        /*0034*/ 	.word	index@(_ZN7cutlass13device_kernelINS_4gemm6kernel13GemmUniversalIN4cute5tupleIJiiiiEEENS1_10collective13CollectiveMmaINS1_49MainloopSm90TmaGmmaRmemAWarpSpecializedMixedInputILi8ENS5_IJNS4_1CILi1EEESB_SB_EEENS1_35KernelTmaWarpSpecializedCooperativeEEENS5_IJNSA_ILi128EEESF_NSA_ILi64EEEEEENS5_IJNS_12float_e4m3_tEEEENS5_IJlSB_lEEENS_6half_tESK_NS4_8TiledMMAINS4_8MMA_AtomIJNS4_4SM904GMMA26MMA_64x128x16_F32F16F16_RSILNSP_5MajorE0ELSR_0ELNSP_7ScaleInE1ELSS_1EEEEEENS4_6LayoutINS5_IJNSA_ILi2EEESB_SB_EEENS5_IJSB_NSA_ILi0EEESY_EEEEENS5_IJNS4_10UnderscoreES11_S11_EEEEENS4_13SM90_TMA_LOADENS4_14ComposedLayoutINS4_7SwizzleILi2ELi4ELi3EEENS4_18smem_ptr_flag_bitsILi8EEENSV_INS5_IJNSA_ILi8EEESG_EEENS5_IJSG_SB_EEEEEEENS4_9Copy_AtomIJNS4_39AutoVectorizingCopyWithAssumedAlignmentILi128EEESI_EEENS4_8identityES14_NS15_INS16_ILi3ELi4ELi3EEENS18_ILi16EEES1D_EEvS1J_EENS_8epilogue10collective18CollectiveEpilogueINS1O_22Sm90TmaWarpSpecializedILi4ELi2ELi16ELb1ELb0EEEJSH_NS5_IJSF_NSA_ILi32EEEEEESL_NS5_IJSB_llEEESL_S1V_NS1O_6fusion15FusionCallbacksIS1S_NS1W_17LinearCombinationISL_fSL_fLNS_15FloatRoundStyleE2EEESH_S1U_JEEES14_NS15_IS1K_S1L_NSV_INS5_IJSG_S1A_EEENS5_IJSB_SG_EEEEEEENS4_17SM75_U16x8_LDSM_TENS4_14SM90_TMA_STOREES25_NS4_17SM90_U16x8_STSM_TENS1F_IJNS4_17SM90_U32x4_STSM_NESL_EEEvEEEvvEEEEvNT_6ParamsE)
        /*0038*/ 	.word	0x000000a8


	//----- nvinfo : EIATTR_FRAME_SIZE
	.align		4
.L_39:
        /*003c*/ 	.byte	0x04, 0x11
        /*003e*/ 	.short	(.L_41 - .L_40)
	.align		4
.L_40:
        /*0040*/ 	.word	index@(_ZN7cutlass13device_kernelINS_4gemm6kernel13GemmUniversalIN4cute5tupleIJiiiiEEENS1_10collective13CollectiveMmaINS1_49MainloopSm90TmaGmmaRmemAWarpSpecializedMixedInputILi8ENS5_IJNS4_1CILi1EEESB_SB_EEENS1_35KernelTmaWarpSpecializedCooperativeEEENS5_IJNSA_ILi128EEESF_NSA_ILi64EEEEEENS5_IJNS_12float_e4m3_tEEEENS5_IJlSB_lEEENS_6half_tESK_NS4_8TiledMMAINS4_8MMA_AtomIJNS4_4SM904GMMA26MMA_64x128x16_F32F16F16_RSILNSP_5MajorE0ELSR_0ELNSP_7ScaleInE1ELSS_1EEEEEENS4_6LayoutINS5_IJNSA_ILi2EEESB_SB_EEENS5_IJSB_NSA_ILi0EEESY_EEEEENS5_IJNS4_10UnderscoreES11_S11_EEEEENS4_13SM90_TMA_LOADENS4_14ComposedLayoutINS4_7SwizzleILi2ELi4ELi3EEENS4_18smem_ptr_flag_bitsILi8EEENSV_INS5_IJNSA_ILi8EEESG_EEENS5_IJSG_SB_EEEEEEENS4_9Copy_AtomIJNS4_39AutoVectorizingCopyWithAssumedAlignmentILi128EEESI_EEENS4_8identityES14_NS15_INS16_ILi3ELi4ELi3EEENS18_ILi16EEES1D_EEvS1J_EENS_8epilogue10collective18CollectiveEpilogueINS1O_22Sm90TmaWarpSpecializedILi4ELi2ELi16ELb1ELb0EEEJSH_NS5_IJSF_NSA_ILi32EEEEEESL_NS5_IJSB_llEEESL_S1V_NS1O_6fusion15FusionCallbacksIS1S_NS1W_17LinearCombinationISL_fSL_fLNS_15FloatRoundStyleE2EEESH_S1U_JEEES14_NS15_IS1K_S1L_NSV_INS5_IJSG_S1A_EEENS5_IJSB_SG_EEEEEEENS4_17SM75_U16x8_LDSM_TENS4_14SM90_TMA_STOREES25_NS4_17SM90_U16x8_STSM_TENS1F_IJNS4_17SM90_U32x4_STSM_NESL_EEEvEEEvvEEEEvNT_6ParamsE)
        /*0044*/ 	.word	0x00000000


	//----- nvinfo : EIATTR_REGCOUNT
	.align		4
.L_41:
        /*0048*/ 	.byte	0x04, 0x2f
        /*004a*/ 	.short	(.L_43 - .L_42)
	.align		4
.L_42:
        /*004c*/ 	.word	index@(_ZN7cutlass13device_kernelINS_4gemm6kernel13GemmUniversalIN4cute5tupleIJiiiiEEENS1_10collective13CollectiveMmaINS1_49MainloopSm90TmaGmmaRmemAWarpSpecializedMixedInputILi7ENS5_IJNS4_1CILi1EEESB_SB_EEENS1_35KernelTmaWarpSpecializedCooperativeEEENS5_IJNSA_ILi128EEESF_NSA_ILi64EEEEEENS5_IJNS_12float_e4m3_tENS_6half_tEEEENS5_IJlSB_lEEESJ_SL_NS4_8TiledMMAINS4_8MMA_AtomIJNS4_4SM904GMMA26MMA_64x128x16_F32F16F16_RSILNSP_5MajorE0ELSR_0ELNSP_7ScaleInE1ELSS_1EEEEEENS4_6LayoutINS5_IJNSA_ILi2EEESB_SB_EEENS5_IJSB_NSA_ILi0EEESY_EEEEENS5_IJNS4_10UnderscoreES11_S11_EEEEENS4_13SM90_TMA_LOADENS4_14ComposedLayoutINS4_7SwizzleILi2ELi4ELi3EEENS4_18smem_ptr_flag_bitsILi8EEENSV_INS5_IJNSA_ILi8EEESG_EEENS5_IJSG_SB_EEEEEEENS4_9Copy_AtomIJNS4_39AutoVectorizingCopyWithAssumedAlignmentILi128EEESI_EEENS4_8identityES14_NS15_INS16_ILi3ELi4ELi3EEENS18_ILi16EEES1D_EEvS1J_EENS_8epilogue10collective18CollectiveEpilogueINS1O_22Sm90TmaWarpSpecializedILi4ELi2ELi16ELb1ELb0EEEJSH_NS5_IJSF_NSA_ILi32EEEEEESJ_NS5_IJSB_llEEESJ_S1V_NS1O_6fusion15FusionCallbacksIS1S_NS1W_17LinearCombinationISJ_fSJ_fLNS_15FloatRoundStyleE2EEESH_S1U_JEEES14_NS15_IS1K_S1L_NSV_INS5_IJSG_S1A_EEENS5_IJSB_SG_EEEEEEENS4_17SM75_U16x8_LDSM_TENS4_14SM90_TMA_STOREES25_NS4_17SM90_U16x8_STSM_TENS1F_IJNS4_17SM90_U32x4_STSM_NESJ_EEEvEEEvvEEEEvNT_6ParamsE)
        /*0050*/ 	.word	0x000000a8


	//----- nvinfo : EIATTR_FRAME_SIZE
	.align		4
.L_43:
        /*0054*/ 	.byte	0x04, 0x11
        /*0056*/ 	.short	(.L_45 - .L_44)
	.align		4
.L_44:
        /*0058*/ 	.word	index@(_ZN7cutlass13device_kernelINS_4gemm6kernel13GemmUniversalIN4cute5tupleIJiiiiEEENS1_10collective13CollectiveMmaINS1_49MainloopSm90TmaGmmaRmemAWarpSpecializedMixedInputILi7ENS5_IJNS4_1CILi1EEESB_SB_EEENS1_35KernelTmaWarpSpecializedCooperativeEEENS5_IJNSA_ILi128EEESF_NSA_ILi64EEEEEENS5_IJNS_12float_e4m3_tENS_6half_tEEEENS5_IJlSB_lEEESJ_SL_NS4_8TiledMMAINS4_8MMA_AtomIJNS4_4SM904GMMA26MMA_64x128x16_F32F16F16_RSILNSP_5MajorE0ELSR_0ELNSP_7ScaleInE1ELSS_1EEEEEENS4_6LayoutINS5_IJNSA_ILi2EEESB_SB_EEENS5_IJSB_NSA_ILi0EEESY_EEEEENS5_IJNS4_10UnderscoreES11_S11_EEEEENS4_13SM90_TMA_LOADENS4_14ComposedLayoutINS4_7SwizzleILi2ELi4ELi3EEENS4_18smem_ptr_flag_bitsILi8EEENSV_INS5_IJNSA_ILi8EEESG_EEENS5_IJSG_SB_EEEEEEENS4_9Copy_AtomIJNS4_39AutoVectorizingCopyWithAssumedAlignmentILi128EEESI_EEENS4_8identityES14_NS15_INS16_ILi3ELi4ELi3EEENS18_ILi16EEES1D_EEvS1J_EENS_8epilogue10collective18CollectiveEpilogueINS1O_22Sm90TmaWarpSpecializedILi4ELi2ELi16ELb1ELb0EEEJSH_NS5_IJSF_NSA_ILi32EEEEEESJ_NS5_IJSB_llEEESJ_S1V_NS1O_6fusion15FusionCallbacksIS1S_NS1W_17LinearCombinationISJ_fSJ_fLNS_15FloatRoundStyleE2EEESH_S1U_JEEES14_NS15_IS1K_S1L_NSV_INS5_IJSG_S1A_EEENS5_IJSB_SG_EEEEEEENS4_17SM75_U16x8_LDSM_TENS4_14SM90_TMA_STOREES25_NS4_17SM90_U16x8_STSM_TENS1F_IJNS4_17SM90_U32x4_STSM_NESJ_EEEvEEEvvEEEEvNT_6ParamsE)
        /*005c*/ 	.word	0x00000000


	//----- nvinfo : EIATTR_REGCOUNT
	.align		4
.L_45:
        /*0060*/ 	.byte	0x04, 0x2f
        /*0062*/ 	.short	(.L_47 - .L_46)
	.align		4
.L_46:
        /*0064*/ 	.word	index@(_ZN7cutlass13device_kernelINS_4gemm6kernel13GemmUniversalIN4cute5tupleIJiiiiEEENS1_10collective13CollectiveMmaINS1_49MainloopSm90TmaGmmaRmemAWarpSpecializedMixedInputILi7ENS5_IJNS4_1CILi1EEESB_SB_EEENS1_35KernelTmaWarpSpecializedCooperativeEEENS5_IJNSA_ILi128EEESF_NSA_ILi64EEEEEENS5_IJNS_12float_e4m3_tENS_6half_tESJ_EEENS5_IJlSB_lEEESJ_SL_NS4_8TiledMMAINS4_8MMA_AtomIJNS4_4SM904GMMA26MMA_64x128x16_F32F16F16_RSILNSP_5MajorE0ELSR_0ELNSP_7ScaleInE1ELSS_1EEEEEENS4_6LayoutINS5_IJNSA_ILi2EEESB_SB_EEENS5_IJSB_NSA_ILi0EEESY_EEEEENS5_IJNS4_10UnderscoreES11_S11_EEEEENS4_13SM90_TMA_LOADENS4_14ComposedLayoutINS4_7SwizzleILi2ELi4ELi3EEENS4_18smem_ptr_flag_bitsILi8EEENSV_INS5_IJNSA_ILi8EEESG_EEENS5_IJSG_SB_EEEEEEENS4_9Copy_AtomIJNS4_39AutoVectorizingCopyWithAssumedAlignmentILi128EEESI_EEENS4_8identityES14_NS15_INS16_ILi3ELi4ELi3EEENS18_ILi16EEES1D_EEvS1J_EENS_8epilogue10collective18CollectiveEpilogueINS1O_22Sm90TmaWarpSpecializedILi4ELi2ELi16ELb1ELb0EEEJSH_NS5_IJSF_NSA_ILi32EEEEEESJ_NS5_IJSB_llEEESJ_S1V_NS1O_6fusion15FusionCallbacksIS1S_NS1W_17LinearCombinationISJ_fSJ_fLNS_15FloatRoundStyleE2EEESH_S1U_JEEES14_NS15_IS1K_S1L_NSV_INS5_IJSG_S1A_EEENS5_IJSB_SG_EEEEEEENS4_17SM75_U16x8_LDSM_TENS4_14SM90_TMA_STOREES25_NS4_17SM90_U16x8_STSM_TENS1F_IJNS4_17SM90_U32x4_STSM_NESJ_EEEvEEEvvEEEEvNT_6ParamsE)
        /*0068*/ 	.word	0x000000a8


	//----- nvinfo : EIATTR_FRAME_SIZE
	.align		4
.L_47:
        /*006c*/ 	.byte	0x04, 0x11
        /*006e*/ 	.short	(.L_49 - .L_48)
	.align		4
.L_48:
        /*0070*/ 	.word	index@(_ZN7cutlass13device_kernelINS_4gemm6kernel13GemmUniversalIN4cute5tupleIJiiiiEEENS1_10collective13CollectiveMmaINS1_49MainloopSm90TmaGmmaRmemAWarpSpecializedMixedInputILi7ENS5_IJNS4_1CILi1EEESB_SB_EEENS1_35KernelTmaWarpSpecializedCooperativeEEENS5_IJNSA_ILi128EEESF_NSA_ILi64EEEEEENS5_IJNS_12float_e4m3_tENS_6half_tESJ_EEENS5_IJlSB_lEEESJ_SL_NS4_8TiledMMAINS4_8MMA_AtomIJNS4_4SM904GMMA26MMA_64x128x16_F32F16F16_RSILNSP_5MajorE0ELSR_0ELNSP_7ScaleInE1ELSS_1EEEEEENS4_6LayoutINS5_IJNSA_ILi2EEESB_SB_EEENS5_IJSB_NSA_ILi0EEESY_EEEEENS5_IJNS4_10UnderscoreES11_S11_EEEEENS4_13SM90_TMA_LOADENS4_14ComposedLayoutINS4_7SwizzleILi2ELi4ELi3EEENS4_18smem_ptr_flag_bitsILi8EEENSV_INS5_IJNSA_ILi8EEESG_EEENS5_IJSG_SB_EEEEEEENS4_9Copy_AtomIJNS4_39AutoVectorizingCopyWithAssumedAlignmentILi128EEESI_EEENS4_8identityES14_NS15_INS16_ILi3ELi4ELi3EEENS18_ILi16EEES1D_EEvS1J_EENS_8epilogue10collective18CollectiveEpilogueINS1O_22Sm90TmaWarpSpecializedILi4ELi2ELi16ELb1ELb0EEEJSH_NS5_IJSF_NSA_ILi32EEEEEESJ_NS5_IJSB_llEEESJ_S1V_NS1O_6fusion15FusionCallbacksIS1S_NS1W_17LinearCombinationISJ_fSJ_fLNS_15FloatRoundStyleE2EEESH_S1U_JEEES14_NS15_IS1K_S1L_NSV_INS5_IJSG_S1A_EEENS5_IJSB_SG_EEEEEEENS4_17SM75_U16x8_LDSM_TENS4_14SM90_TMA_STOREES25_NS4_17SM90_U16x8_STSM_TENS1F_IJNS4_17SM90_U32x4_STSM_NESJ_EEEvEEEvvEEEEvNT_6ParamsE)
        /*0074*/ 	.word	0x00000000


	//----- nvinfo : EIATTR_REGCOUNT
	.align		4
.L_49:
        /*0078*/ 	.byte	0x04, 0x2f
        /*007a*/ 	.short	(.L_51 - .L_50)
	.align		4
.L_50:
        /*007c*/ 	.word	index@(_ZN7cutlass9reference6device6kernel12BlockForEachINS_6half_tENS1_6detail17RandomUniformFuncIS4_EEEEvPT_mNT0_6ParamsE)
        /*0080*/ 	.word	0x00000020


	//----- nvinfo : EIATTR_FRAME_SIZE
	.align		4
.L_51:
        /*0084*/ 	.byte	0x04, 0x11
        /*0086*/ 	.short	(.L_53 - .L_52)
	.align		4
.L_52:
        /*0088*/ 	.word	index@(_ZN7cutlass9reference6device6kernel12BlockForEachINS_6half_tENS1_6detail17RandomUniformFuncIS4_EEEEvPT_mNT0_6ParamsE)
        /*008c*/ 	.word	0x00000060


	//----- nvinfo : EIATTR_REGCOUNT
	.align		4
.L_53:
        /*0090*/ 	.byte	0x04, 0x2f
        /*0092*/ 	.short	(.L_55 - .L_54)
	.align		4
.L_54:
        /*0094*/ 	.word	index@(_ZN7cutlass9reference6device6kernel12BlockForEachINS_12float_e4m3_tENS1_6detail17RandomUniformFuncIS4_EEEEvPT_mNT0_6ParamsE)
        /*0098*/ 	.word	0x00000020


	//----- nvinfo : EIATTR_FRAME_SIZE
	.align		4
.L_55:
        /*009c*/ 	.byte	0x04, 0x11
        /*009e*/ 	.short	(.L_57 - .L_56)
	.align		4
.L_56:
        /*00a0*/ 	.word	index@(_ZN7cutlass9reference6device6kernel12BlockForEachINS_12float_e4m3_tENS1_6detail17RandomUniformFuncIS4_EEEEvPT_mNT0_6ParamsE)
        /*00a4*/ 	.word	0x00000060


	//----- nvinfo : EIATTR_REGCOUNT
	.align		4
.L_57:
        /*00a8*/ 	.byte	0x04, 0x2f
        /*00aa*/ 	.short	(.L_59 - .L_58)
	.align		4
.L_58:
        /*00ac*/ 	.word	index@(_ZN7cutlass9reference6device6kernel27BlockCompareRelativelyEqualINS_6half_tEEEvPiPKT_S8_mS6_S6_)
        /*00b0*/ 	.word	0x0000000b


	//----- nvinfo : EIATTR_FRAME_SIZE
	.align		4
.L_59:
        /*00b4*/ 	.byte	0x04, 0x11
        /*00b6*/ 	.short	(.L_61 - .L_60)
	.align		4
.L_60:
        /*00b8*/ 	.word	index@(_ZN7cutlass9reference6device6kernel27BlockCompareRelativelyEqualINS_6half_tEEEvPiPKT_S8_mS6_S6_)
        /*00bc*/ 	.word	0x00000000


	//----- nvinfo : EIATTR_MIN_STACK_SIZE
	.align		4
.L_61:
        /*00c0*/ 	.byte	0x04, 0x12
        /*00c2*/ 	.short	(.L_63 - .L_62)
	.align		4
.L_62:
        /*00c4*/ 	.word	index@(_ZN7cutlass13device_kernelINS_4gemm6kernel13GemmUniversalIN4cute5tupleIJiiiiEEENS1_10collective13CollectiveMmaINS1_49MainloopSm90TmaGmmaRmemAWarpSpecializedMixedInputILi7ENS5_IJNS4_1CILi1EEESB_SB_EEENS1_35KernelTmaWarpSpecializedCooperativeEEENS5_IJNSA_ILi128EEESF_NSA_ILi64EEEEEENS5_IJNS_12float_e4m3_tENS_6half_tESJ_EEENS5_IJlSB_lEEESJ_SL_NS4_8TiledMMAINS4_8MMA_AtomIJNS4_4SM904GMMA26MMA_64x128x16_F32F16F16_RSILNSP_5MajorE0ELSR_0ELNSP_7ScaleInE1ELSS_1EEEEEENS4_6LayoutINS5_IJNSA_ILi2EEESB_SB_EEENS5_IJSB_NSA_ILi0EEESY_EEEEENS5_IJNS4_10UnderscoreES11_S11_EEEEENS4_13SM90_TMA_LOADENS4_14ComposedLayoutINS4_7SwizzleILi2ELi4ELi3EEENS4_18smem_ptr_flag_bitsILi8EEENSV_INS5_IJNSA_ILi8EEESG_EEENS5_IJSG_SB_EEEEEEENS4_9Copy_AtomIJNS4_39AutoVectorizingCopyWithAssumedAlignmentILi128EEESI_EEENS4_8identityES14_NS15_INS16_ILi3ELi4ELi3EEENS18_ILi16EEES1D_EEvS1J_EENS_8epilogue10collective18CollectiveEpilogueINS1O_22Sm90TmaWarpSpecializedILi4ELi2ELi16ELb1ELb0EEEJSH_NS5_IJSF_NSA_ILi32EEEEEESJ_NS5_IJSB_llEEESJ_S1V_NS1O_6fusion15FusionCallbacksIS1S_NS1W_17LinearCombinationISJ_fSJ_fLNS_15FloatRoundStyleE2EEESH_S1U_JEEES14_NS15_IS1K_S1L_NSV_INS5_IJSG_S1A_EEENS5_IJSB_SG_EEEEEEENS4_17SM75_U16x8_LDSM_TENS4_14SM90_TMA_STOREES25_NS4_17SM90_U16x8_STSM_TENS1F_IJNS4_17SM90_U32x4_STSM_NESJ_EEEvEEEvvEEEEvNT_6ParamsE)
        /*00c8*/ 	.word	0x00000000


	//----- nvinfo : EIATTR_MIN_STACK_SIZE
	.align		4
.L_63:
        /*00cc*/ 	.byte	0x04, 0x12
        /*00ce*/ 	.short	(.L_65 - .L_64)
	.align		4
.L_64:
        /*00d0*/ 	.word	index@(_ZN7cutlass13device_kernelINS_4gemm6kernel13GemmUniversalIN4cute5tupleIJiiiiEEENS1_10collective13CollectiveMmaINS1_49MainloopSm90TmaGmmaRmemAWarpSpecializedMixedInputILi7ENS5_IJNS4_1CILi1EEESB_SB_EEENS1_35KernelTmaWarpSpecializedCooperativeEEENS5_IJNSA_ILi128EEESF_NSA_ILi64EEEEEENS5_IJNS_12float_e4m3_tENS_6half_tEEEENS5_IJlSB_lEEESJ_SL_NS4_8TiledMMAINS4_8MMA_AtomIJNS4_4SM904GMMA26MMA_64x128x16_F32F16F16_RSILNSP_5MajorE0ELSR_0ELNSP_7ScaleInE1ELSS_1EEEEEENS4_6LayoutINS5_IJNSA_ILi2EEESB_SB_EEENS5_IJSB_NSA_ILi0EEESY_EEEEENS5_IJNS4_10UnderscoreES11_S11_EEEEENS4_13SM90_TMA_LOADENS4_14ComposedLayoutINS4_7SwizzleILi2ELi4ELi3EEENS4_18smem_ptr_flag_bitsILi8EEENSV_INS5_IJNSA_ILi8EEESG_EEENS5_IJSG_SB_EEEEEEENS4_9Copy_AtomIJNS4_39AutoVectorizingCopyWithAssumedAlignmentILi128EEESI_EEENS4_8identityES14_NS15_INS16_ILi3ELi4ELi3EEENS18_ILi16EEES1D_EEvS1J_EENS_8epilogue10collective18CollectiveEpilogueINS1O_22Sm90TmaWarpSpecializedILi4ELi2ELi16ELb1ELb0EEEJSH_NS5_IJSF_NSA_ILi32EEEEEESJ_NS5_IJSB_llEEESJ_S1V_NS1O_6fusion15FusionCallbacksIS1S_NS1W_17LinearCombinationISJ_fSJ_fLNS_15FloatRoundStyleE2EEESH_S1U_JEEES14_NS15_IS1K_S1L_NSV_INS5_IJSG_S1A_EEENS5_IJSB_SG_EEEEEEENS4_17SM75_U16x8_LDSM_TENS4_14SM90_TMA_STOREES25_NS4_17SM90_U16x8_STSM_TENS1F_IJNS4_17SM90_U32x4_STSM_NESJ_EEEvEEEvvEEEEvNT_6ParamsE)
        /*00d4*/ 	.word	0x00000000


	//----- nvinfo : EIATTR_MIN_STACK_SIZE
	.align		4
.L_65:
        /*00d8*/ 	.byte	0x04, 0x12
        /*00da*/ 	.short	(.L_67 - .L_66)
	.align		4
.L_66:
        /*00dc*/ 	.word	index@(_ZN7cutlass13device_kernelINS_4gemm6kernel13GemmUniversalIN4cute5tupleIJiiiiEEENS1_10collective13CollectiveMmaINS1_49MainloopSm90TmaGmmaRmemAWarpSpecializedMixedInputILi8ENS5_IJNS4_1CILi1EEESB_SB_EEENS1_35KernelTmaWarpSpecializedCooperativeEEENS5_IJNSA_ILi128EEESF_NSA_ILi64EEEEEENS5_IJNS_12float_e4m3_tEEEENS5_IJlSB_lEEENS_6half_tESK_NS4_8TiledMMAINS4_8MMA_AtomIJNS4_4SM904GMMA26MMA_64x128x16_F32F16F16_RSILNSP_5MajorE0ELSR_0ELNSP_7ScaleInE1ELSS_1EEEEEENS4_6LayoutINS5_IJNSA_ILi2EEESB_SB_EEENS5_IJSB_NSA_ILi0EEESY_EEEEENS5_IJNS4_10UnderscoreES11_S11_EEEEENS4_13SM90_TMA_LOADENS4_14ComposedLayoutINS4_7SwizzleILi2ELi4ELi3EEENS4_18smem_ptr_flag_bitsILi8EEENSV_INS5_IJNSA_ILi8EEESG_EEENS5_IJSG_SB_EEEEEEENS4_9Copy_AtomIJNS4_39AutoVectorizingCopyWithAssumedAlignmentILi128EEESI_EEENS4_8identityES14_NS15_INS16_ILi3ELi4ELi3EEENS18_ILi16EEES1D_EEvS1J_EENS_8epilogue10collective18CollectiveEpilogueINS1O_22Sm90TmaWarpSpecializedILi4ELi2ELi16ELb1ELb0EEEJSH_NS5_IJSF_NSA_ILi32EEEEEESL_NS5_IJSB_llEEESL_S1V_NS1O_6fusion15FusionCallbacksIS1S_NS1W_17LinearCombinationISL_fSL_fLNS_15FloatRoundStyleE2EEESH_S1U_JEEES14_NS15_IS1K_S1L_NSV_INS5_IJSG_S1A_EEENS5_IJSB_SG_EEEEEEENS4_17SM75_U16x8_LDSM_TENS4_14SM90_TMA_STOREES25_NS4_17SM90_U16x8_STSM_TENS1F_IJNS4_17SM90_U32x4_STSM_NESL_EEEvEEEvvEEEEvNT_6ParamsE)
        /*00e0*/ 	.word	0x00000000


	//----- nvinfo : EIATTR_MIN_STACK_SIZE
	.align		4
.L_67:
        /*00e4*/ 	.byte	0x04, 0x12
        /*00e6*/ 	.short	(.L_69 - .L_68)
	.align		4
.L_68:
        /*00e8*/ 	.word	index@(_ZN7cutlass13device_kernelINS_4gemm6kernel13GemmUniversalIN4cute5tupleIJiiiiEEENS1_10collective13CollectiveMmaINS1_34MainloopSm90TmaGmmaWarpSpecializedILi7ENS5_IJNS4_1CILi1EEESB_SB_EEENS1_35KernelTmaWarpSpecializedCooperativeEEENS5_IJNSA_ILi128EEESF_NSA_ILi64EEEEEENS_6half_tENS5_IJlSB_lEEESI_SJ_NS4_8TiledMMAINS4_8MMA_AtomIJNS4_4SM904GMMA26MMA_64x128x16_F32F16F16_SSILNSN_5MajorE0ELSP_0ELNSN_7ScaleInE1ELSQ_1EEEEEENS4_6LayoutINS5_IJNSA_ILi2EEESB_SB_EEENS5_IJSB_NSA_ILi0EEESW_EEEEENS5_IJNS4_10UnderscoreESZ_SZ_EEEEENS4_13SM90_TMA_LOADENS4_14ComposedLayoutINS4_7SwizzleILi3ELi4ELi3EEENS4_18smem_ptr_flag_bitsILi16EEENST_INS5_IJNSA_ILi8EEESG_EEENS5_IJSG_SB_EEEEEEEvNS4_8identityES12_S1C_vS1D_EENS_8epilogue10collective6detail29Sm90TmaWarpSpecializedAdapterINS1G_15DefaultEpilogueISI_SJ_SJ_NS1F_6thread17LinearCombinationISI_Li1EffLNS1K_9ScaleType4KindE0ELNS_15FloatRoundStyleE2ESI_EENS1_15EpilogueDefaultEEEEEvvEEEEvNT_6ParamsE)
        /*00ec*/ 	.word	0x00000000


	//----- nvinfo : EIATTR_MIN_STACK_SIZE
	.align		4
.L_69:
        /*00f0*/ 	.byte	0x04, 0x12
        /*00f2*/ 	.short	(.L_71 - .L_70)
	.align		4
.L_70:
        /*00f4*/ 	.word	index@(_ZN7cutlass9reference6device6kernel27BlockCompareRelativelyEqualINS_6half_tEEEvPiPKT_S8_mS6_S6_)
        /*00f8*/ 	.word	0x00000000


	//----- nvinfo : EIATTR_MIN_STACK_SIZE
	.align		4
.L_71:
        /*00fc*/ 	.byte	0x04, 0x12
        /*00fe*/ 	.short	(.L_73 - .L_72)
	.align		4
.L_72:
        /*0100*/ 	.word	index@(_ZN7cutlass9reference6device6kernel12BlockForEachINS_12float_e4m3_tENS1_6detail17RandomUniformFuncIS4_EEEEvPT_mNT0_6ParamsE)
        /*0104*/ 	.word	0x00000060


	//----- nvinfo : EIATTR_MIN_STACK_SIZE
	.align		4
.L_73:
        /*0108*/ 	.byte	0x04, 0x12
        /*010a*/ 	.short	(.L_75 - .L_74)
	.align		4
.L_74:
        /*010c*/ 	.word	index@(_ZN7cutlass9reference6device6kernel12BlockForEachINS_6half_tENS1_6detail17RandomUniformFuncIS4_EEEEvPT_mNT0_6ParamsE)
        /*0110*/ 	.word	0x00000060


	//----- nvinfo : EIATTR_MIN_STACK_SIZE
	.align		4
.L_75:
        /*0114*/ 	.byte	0x04, 0x12
        /*0116*/ 	.short	(.L_77 - .L_76)
	.align		4
.L_76:
        /*0118*/ 	.word	index@(_ZN7cutlass17dequantize_kernelINS_12float_e4m3_tENS_6half_tEN4cute6LayoutINS3_5tupleIJiiiEEENS5_IJlNS3_1CILi1EEElEEEEES2_S2_NS4_INS5_IJiNS5_IJiiEEEiEEENS5_IJS8_NS5_IJilEEElEEEEENS4_INS5_IJNS7_ILi128EEEEEENS5_IJS8_EEEEEEEvPT0_PKT_T1_PKT2_PKT3_T4_T5_)
        /*011c*/ 	.word	0x00000000
.L_77:


//--------------------- .nv.compat                --------------------------
	.section	.nv.compat,"",@"SHT_CUDA_COMPAT_INFO"
	.align	4
        /*0000*/ 	.byte	0x02, 0x09, 0x01, 0x00, 0x02, 0x02, 0x04, 0x00, 0x02, 0x05, 0x05, 0x00, 0x03, 0x07, 0x01, 0x01
        /*0010*/ 	.byte	0x02, 0x03, 0x01, 0x00, 0x02, 0x06, 0x01, 0x00, 0x04, 0x0b, 0x08, 0x00, 0x00, 0x00, 0x00, 0x00
        /*0020*/ 	.byte	0x00, 0x00, 0x00, 0x00


//--------------------- .nv.info._ZN7cutlass9reference6device6kernel27BlockCompareRelativelyEqualINS_6half_tEEEvPiPKT_S8_mS6_S6_ --------------------------
	.section	.nv.info._ZN7cutlass9reference6device6kernel27BlockCompareRelativelyEqualINS_6half_tEEEvPiPKT_S8_mS6_S6_,"",@"SHT_CUDA_INFO"
	.sectionflags	@""
	.align	4


	//----- nvinfo : EIATTR_CUDA_API_VERSION
	.align		4
        /*0000*/ 	.byte	0x04, 0x37
        /*0002*/ 	.short	(.L_79 - .L_78)
.L_78:
        /*0004*/ 	.word	0x00000082


	//----- nvinfo : EIATTR_KPARAM_INFO
	.align		4
.L_79:
        /*0008*/ 	.byte	0x04, 0x17
        /*000a*/ 	.short	(.L_81 - .L_80)
.L_80:
        /*000c*/ 	.word	0x00000000
        /*0010*/ 	.short	0x0005
        /*0012*/ 	.short	0x0022
        /*0014*/ 	.byte	0x00, 0xf0, 0x09, 0x00


	//----- nvinfo : EIATTR_KPARAM_INFO
	.align		4
.L_81:
        /*0018*/ 	.byte	0x04, 0x17
        /*001a*/ 	.short	(.L_83 - .L_82)
.L_82:
        /*001c*/ 	.word	0x00000000
        /*0020*/ 	.short	0x0004
        /*0022*/ 	.short	0x0020
        /*0024*/ 	.byte	0x00, 0xf0, 0x09, 0x00


	//----- nvinfo : EIATTR_KPARAM_INFO
	.align		4
.L_83:
        /*0028*/ 	.byte	0x04, 0x17
        /*002a*/ 	.short	(.L_85 - .L_84)
.L_84:
        /*002c*/ 	.word	0x00000000
        /*0030*/ 	.short	0x0003
        /*0032*/ 	.short	0x0018
        /*0034*/ 	.byte	0x00, 0xf0, 0x21, 0x00


	//----- nvinfo : EIATTR_KPARAM_INFO
	.align		4
.L_85:
        /*0038*/ 	.byte	0x04, 0x17
        /*003a*/ 	.short	(.L_87 - .L_86)
.L_86:
        /*003c*/ 	.word	0x00000000
        /*0040*/ 	.short	0x0002
        /*0042*/ 	.short	0x0010
        /*0044*/ 	.byte	0x00, 0xf0, 0x21, 0x00


	//----- nvinfo : EIATTR_KPARAM_INFO
	.align		4
.L_87:
        /*0048*/ 	.byte	0x04, 0x17
        /*004a*/ 	.short	(.L_89 - .L_88)
.L_88:
        /*004c*/ 	.word	0x00000000
        /*0050*/ 	.short	0x0001
        /*0052*/ 	.short	0x0008
        /*0054*/ 	.byte	0x00, 0xf0, 0x21, 0x00


	//----- nvinfo : EIATTR_KPARAM_INFO
	.align		4
.L_89:
        /*0058*/ 	.byte	0x04, 0x17
        /*005a*/ 	.short	(.L_91 - .L_90)
.L_90:
        /*005c*/ 	.word	0x00000000
        /*0060*/ 	.short	0x0000
        /*0062*/ 	.short	0x0000
        /*0064*/ 	.byte	0x00, 0xf0, 0x21, 0x00


	//----- nvinfo : EIATTR_SPARSE_MMA_MASK
	.align		4
.L_91:
        /*0068*/ 	.byte	0x03, 0x50
        /*006a*/ 	.short	0x0000


	//----- nvinfo : EIATTR_MAXREG_COUNT
	.align		4
        /*006c*/ 	.byte	0x03, 0x1b
        /*006e*/ 	.short	0x00ff


	//----- nvinfo : EIATTR_MERCURY_ISA_VERSION
	.align		4
        /*0070*/ 	.byte	0x03, 0x5f
        /*0072*/ 	.short	0x0101


	//----- nvinfo : EIATTR_EXIT_INSTR_OFFSETS
	.align		4
        /*0074*/ 	.byte	0x04, 0x1c
        /*0076*/ 	.short	(.L_93 - .L_92)


	//   ....[0]....
.L_92:
        /*0078*/ 	.word	0x00000080


	//   ....[1]....
        /*007c*/ 	.word	0x000003c0


	//   ....[2]....
        /*0080*/ 	.word	0x000003f0


	//----- nvinfo : EIATTR_CRS_STACK_SIZE
	.align		4
.L_93:
        /*0084*/ 	.byte	0x04, 0x1e
        /*0086*/ 	.short	(.L_95 - .L_94)
.L_94:
        /*0088*/ 	.word	0x00000000


	//----- nvinfo : EIATTR_CBANK_PARAM_SIZE
	.align		4
.L_95:
        /*008c*/ 	.byte	0x03, 0x19
        /*008e*/ 	.short	0x0024


	//----- nvinfo : EIATTR_PARAM_CBANK
	.align		4
        /*0090*/ 	.byte	0x04, 0x0a
        /*0092*/ 	.short	(.L_97 - .L_96)
	.align		4
.L_96:
        /*0094*/ 	.word	index@(.nv.constant0._ZN7cutlass9reference6device6kernel27BlockCompareRelativelyEqualINS_6half_tEEEvPiPKT_S8_mS6_S6_)
        /*0098*/ 	.short	0x0210
        /*009a*/ 	.short	0x0024


	//----- nvinfo : EIATTR_SW_WAR
	.align		4
.L_97:
        /*009c*/ 	.byte	0x04, 0x36
        /*009e*/ 	.short	(.L_99 - .L_98)
.L_98:
        /*00a0*/ 	.word	0x00000008
.L_99:


//--------------------- .nv.info._ZN7cutlass9reference6device6kernel12BlockForEachINS_12float_e4m3_tENS1_6detail17RandomUniformFuncIS4_EEEEvPT_mNT0_6ParamsE --------------------------
	.section	.nv.info._ZN7cutlass9reference6device6kernel12BlockForEachINS_12float_e4m3_tENS1_6detail17RandomUniformFuncIS4_EEEEvPT_mNT0_6ParamsE,"",@"SHT_CUDA_INFO"
	.sectionflags	@""
	.align	4


	//----- nvinfo : EIATTR_CUDA_API_VERSION
	.align		4
        /*0000*/ 	.byte	0x04, 0x37
        /*0002*/ 	.short	(.L_101 - .L_100)
.L_100:
        /*0004*/ 	.word	0x00000082


	//----- nvinfo : EIATTR_KPARAM_INFO
	.align		4
.L_101:
        /*0008*/ 	.byte	0x04, 0x17
        /*000a*/ 	.short	(.L_103 - .L_102)
.L_102:
        /*000c*/ 	.word	0x00000000
        /*0010*/ 	.short	0x0002
        /*0012*/ 	.short	0x0010
        /*0014*/ 	.byte	0x00, 0xf0, 0xc1, 0x00


	//----- nvinfo : EIATTR_KPARAM_INFO
	.align		4
.L_103:
        /*0018*/ 	.byte	0x04, 0x17
        /*001a*/ 	.short	(.L_105 - .L_104)
.L_104:
        /*001c*/ 	.word	0x00000000
        /*0020*/ 	.short	0x0001
        /*0022*/ 	.short	0x0008
        /*0024*/ 	.byte	0x00, 0xf0, 0x21, 0x00


	//----- nvinfo : EIATTR_KPARAM_INFO
	.align		4
.L_105:
        /*0028*/ 	.byte	0x04, 0x17
        /*002a*/ 	.short	(.L_107 - .L_106)
.L_106:
        /*002c*/ 	.word	0x00000000
        /*0030*/ 	.short	0x0000
        /*0032*/ 	.short	0x0000
        /*0034*/ 	.byte	0x00, 0xf0, 0x21, 0x00


	//----- nvinfo : EIATTR_SPARSE_MMA_MASK
	.align		4
.L_107:
        /*0038*/ 	.byte	0x03, 0x50
        /*003a*/ 	.short	0x0000


	//----- nvinfo : EIATTR_MAXREG_COUNT
	.align		4
        /*003c*/ 	.byte	0x03, 0x1b
        /*003e*/ 	.short	0x00ff


	//----- nvinfo : EIATTR_MERCURY_ISA_VERSION
	.align		4
        /*0040*/ 	.byte	0x03, 0x5f
        /*0042*/ 	.short	0x0101


	//----- nvinfo : EIATTR_EXIT_INSTR_OFFSETS
	.align		4
        /*0044*/ 	.byte	0x04, 0x1c
        /*0046*/ 	.short	(.L_109 - .L_108)


	//   ....[0]....
.L_108:
        /*0048*/ 	.word	0x00001310


	//   ....[1]....
        /*004c*/ 	.word	0x00001cc0


	//----- nvinfo : EIATTR_CRS_STACK_SIZE
	.align		4
.L_109:
        /*0050*/ 	.byte	0x04, 0x1e
        /*0052*/ 	.short	(.L_111 - .L_110)
.L_110:
        /*0054*/ 	.word	0x00000000


	//----- nvinfo : EIATTR_CBANK_PARAM_SIZE
	.align		4
.L_111:
        /*0058*/ 	.byte	0x03, 0x19
        /*005a*/ 	.short	0x0040


	//----- nvinfo : EIATTR_PARAM_CBANK
	.align		4
        /*005c*/ 	.byte	0x04, 0x0a
        /*005e*/ 	.short	(.L_113 - .L_112)
	.align		4
.L_112:
        /*0060*/ 	.word	index@(.nv.constant0._ZN7cutlass9reference6device6kernel12BlockForEachINS_12float_e4m3_tENS1_6detail17RandomUniformFuncIS4_EEEEvPT_mNT0_6ParamsE)
        /*0064*/ 	.short	0x0210
        /*0066*/ 	.short	0x0040


	//----- nvinfo : EIATTR_SW_WAR
	.align		4
.L_113:
        /*0068*/ 	.byte	0x04, 0x36
        /*006a*/ 	.short	(.L_115 - .L_114)
.L_114:
        /*006c*/ 	.word	0x00000008
.L_115:


//--------------------- .nv.info._ZN7cutlass9reference6device6kernel12BlockForEachINS_6half_tENS1_6detail17RandomUniformFuncIS4_EEEEvPT_mNT0_6ParamsE --------------------------
	.section	.nv.info._ZN7cutlass9reference6device6kernel12BlockForEachINS_6half_tENS1_6detail17RandomUniformFuncIS4_EEEEvPT_mNT0_6ParamsE,"",@"SHT_CUDA_INFO"
	.sectionflags	@""
	.align	4


	//----- nvinfo : EIATTR_CUDA_API_VERSION
	.align		4
        /*0000*/ 	.byte	0x04, 0x37
        /*0002*/ 	.short	(.L_117 - .L_116)
.L_116:
        /*0004*/ 	.word	0x00000082


	//----- nvinfo : EIATTR_KPARAM_INFO
	.align		4
.L_117:
        /*0008*/ 	.byte	0x04, 0x17
        /*000a*/ 	.short	(.L_119 - .L_118)
.L_118:
        /*000c*/ 	.word	0x00000000
        /*0010*/ 	.short	0x0002
        /*0012*/ 	.short	0x0010
        /*0014*/ 	.byte	0x00, 0xf0, 0xc1, 0x00


	//----- nvinfo : EIATTR_KPARAM_INFO
	.align		4
.L_119:
        /*0018*/ 	.byte	0x04, 0x17
        /*001a*/ 	.short	(.L_121 - .L_120)
.L_120:
        /*001c*/ 	.word	0x00000000
        /*0020*/ 	.short	0x0001
        /*0022*/ 	.short	0x0008
        /*0024*/ 	.byte	0x00, 0xf0, 0x21, 0x00


	//----- nvinfo : EIATTR_KPARAM_INFO
	.align		4
.L_121:
        /*0028*/ 	.byte	0x04, 0x17
        /*002a*/ 	.short	(.L_123 - .L_122)
.L_122:
        /*002c*/ 	.word	0x00000000
        /*0030*/ 	.short	0x0000
        /*0032*/ 	.short	0x0000
        /*0034*/ 	.byte	0x00, 0xf0, 0x21, 0x00


	//----- nvinfo : EIATTR_SPARSE_MMA_MASK
	.align		4
.L_123:
        /*0038*/ 	.byte	0x03, 0x50
        /*003a*/ 	.short	0x0000


	//----- nvinfo : EIATTR_MAXREG_COUNT
	.align		4
        /*003c*/ 	.byte	0x03, 0x1b
        /*003e*/ 	.short	0x00ff


	//----- nvinfo : EIATTR_MERCURY_ISA_VERSION
	.align		4
        /*0040*/ 	.byte	0x03, 0x5f
        /*0042*/ 	.short	0x0101


	//----- nvinfo : EIATTR_EXIT_INSTR_OFFSETS
	.align		4
        /*0044*/ 	.byte	0x04, 0x1c
        /*0046*/ 	.short	(.L_125 - .L_124)


	//   ....[0]....
.L_124:
        /*0048*/ 	.word	0x00001310


	//   ....[1]....
        /*004c*/ 	.word	0x00001c70


	//----- nvinfo : EIATTR_CRS_STACK_SIZE
	.align		4
.L_125:
        /*0050*/ 	.byte	0x04, 0x1e
        /*0052*/ 	.short	(.L_127 - .L_126)
.L_126:
        /*0054*/ 	.word	0x00000000


	//----- nvinfo : EIATTR_CBANK_PARAM_SIZE
	.align		4
.L_127:
        /*0058*/ 	.byte	0x03, 0x19
        /*005a*/ 	.short	0x0040


	//----- nvinfo : EIATTR_PARAM_CBANK
	.align		4
        /*005c*/ 	.byte	0x04, 0x0a
        /*005e*/ 	.short	(.L_129 - .L_128)
	.align		4
.L_128:
        /*0060*/ 	.word	index@(.nv.constant0._ZN7cutlass9reference6device6kernel12BlockForEachINS_6half_tENS1_6detail17RandomUniformFuncIS4_EEEEvPT_mNT0_6ParamsE)
        /*0064*/ 	.short	0x0210
        /*0066*/ 	.short	0x0040


	//----- nvinfo : EIATTR_SW_WAR
	.align		4
.L_129:
        /*0068*/ 	.byte	0x04, 0x36
        /*006a*/ 	.short	(.L_131 - .L_130)
.L_130:
        /*006c*/ 	.word	0x00000008
.L_131:


//--------------------- .nv.info._ZN7cutlass13device_kernelINS_4gemm6kernel13GemmUniversalIN4cute5tupleIJiiiiEEENS1_10collective13CollectiveMmaINS1_49MainloopSm90TmaGmmaRmemAWarpSpecializedMixedInputILi7ENS5_IJNS4_1CILi1EEESB_SB_EEENS1_35KernelTmaWarpSpecializedCooperativeEEENS5_IJNSA_ILi128EEESF_NSA_ILi64EEEEEENS5_IJNS_12float_e4m3_tENS_6half_tESJ_EEENS5_IJlSB_lEEESJ_SL_NS4_8TiledMMAINS4_8MMA_AtomIJNS4_4SM904GMMA26MMA_64x128x16_F32F16F16_RSILNSP_5MajorE0ELSR_0ELNSP_7ScaleInE1ELSS_1EEEEEENS4_6LayoutINS5_IJNSA_ILi2EEESB_SB_EEENS5_IJSB_NSA_ILi0EEESY_EEEEENS5_IJNS4_10UnderscoreES11_S11_EEEEENS4_13SM90_TMA_LOADENS4_14ComposedLayoutINS4_7SwizzleILi2ELi4ELi3EEENS4_18smem_ptr_flag_bitsILi8EEENSV_INS5_IJNSA_ILi8EEESG_EEENS5_IJSG_SB_EEEEEEENS4_9Copy_AtomIJNS4_39AutoVectorizingCopyWithAssumedAlignmentILi128EEESI_EEENS4_8identityES14_NS15_INS16_ILi3ELi4ELi3EEENS18_ILi16EEES1D_EEvS1J_EENS_8epilogue10collective18CollectiveEpilogueINS1O_22Sm90TmaWarpSpecializedILi4ELi2ELi16ELb1ELb0EEEJSH_NS5_IJSF_NSA_ILi32EEEEEESJ_NS5_IJSB_llEEESJ_S1V_NS1O_6fusion15FusionCallbacksIS1S_NS1W_17LinearCombinationISJ_fSJ_fLNS_15FloatRoundStyleE2EEESH_S1U_JEEES14_NS15_IS1K_S1L_NSV_INS5_IJSG_S1A_EEENS5_IJSB_SG_EEEEEEENS4_17SM75_U16x8_LDSM_TENS4_14SM90_TMA_STOREES25_NS4_17SM90_U16x8_STSM_TENS1F_IJNS4_17SM90_U32x4_STSM_NESJ_EEEvEEEvvEEEEvNT_6ParamsE --------------------------
	.section	.nv.info._ZN7cutlass13device_kernelINS_4gemm6kernel13GemmUniversalIN4cute5tupleIJiiiiEEENS1_10collective13CollectiveMmaINS1_49MainloopSm90TmaGmmaRmemAWarpSpecializedMixedInputILi7ENS5_IJNS4_1CILi1EEESB_SB_EEENS1_35KernelTmaWarpSpecializedCooperativeEEENS5_IJNSA_ILi128EEESF_NSA_ILi64EEEEEENS5_IJNS_12float_e4m3_tENS_6half_tESJ_EEENS5_IJlSB_lEEESJ_SL_NS4_8TiledMMAINS4_8MMA_AtomIJNS4_4SM904GMMA26MMA_64x128x16_F32F16F16_RSILNSP_5MajorE0ELSR_0ELNSP_7ScaleInE1ELSS_1EEEEEENS4_6LayoutINS5_IJNSA_ILi2EEESB_SB_EEENS5_IJSB_NSA_ILi0EEESY_EEEEENS5_IJNS4_10UnderscoreES11_S11_EEEEENS4_13SM90_TMA_LOADENS4_14ComposedLayoutINS4_7SwizzleILi2ELi4ELi3EEENS4_18smem_ptr_flag_bitsILi8EEENSV_INS5_IJNSA_ILi8EEESG_EEENS5_IJSG_SB_EEEEEEENS4_9Copy_AtomIJNS4_39AutoVectorizingCopyWithAssumedAlignmentILi128EEESI_EEENS4_8identityES14_NS15_INS16_ILi3ELi4ELi3EEENS18_ILi16EEES1D_EEvS1J_EENS_8epilogue10collective18CollectiveEpilogueINS1O_22Sm90TmaWarpSpecializedILi4ELi2ELi16ELb1ELb0EEEJSH_NS5_IJSF_NSA_ILi32EEEEEESJ_NS5_IJSB_llEEESJ_S1V_NS1O_6fusion15FusionCallbacksIS1S_NS1W_17LinearCombinationISJ_fSJ_fLNS_15FloatRoundStyleE2EEESH_S1U_JEEES14_NS15_IS1K_S1L_NSV_INS5_IJSG_S1A_EEENS5_IJSB_SG_EEEEEEENS4_17SM75_U16x8_LDSM_TENS4_14SM90_TMA_STOREES25_NS4_17SM90_U16x8_STSM_TENS1F_IJNS4_17SM90_U32x4_STSM_NESJ_EEEvEEEvvEEEEvNT_6ParamsE,"",@"SHT_CUDA_INFO"
	.sectionflags	@""
	.align	4


	//----- nvinfo : EIATTR_CUDA_API_VERSION
	.align		4
        /*0000*/ 	.byte	0x04, 0x37
        /*0002*/ 	.short	(.L_133 - .L_132)
.L_132:
        /*0004*/ 	.word	0x00000082


	//----- nvinfo : EIATTR_KPARAM_INFO
	.align		4
.L_133:
        /*0008*/ 	.byte	0x04, 0x17
        /*000a*/ 	.short	(.L_135 - .L_134)
.L_134:
        /*000c*/ 	.word	0x00000000
        /*0010*/ 	.short	0x0000
        /*0012*/ 	.short	0x0070
        /*0014*/ 	.byte	0x00, 0xf0, 0x01, 0x24


	//----- nvinfo : EIATTR_SPARSE_MMA_MASK
	.align		4
.L_135:
        /*0018*/ 	.byte	0x03, 0x50
        /*001a*/ 	.short	0x0000


	//----- nvinfo : EIATTR_MAXREG_COUNT
	.align		4
        /*001c*/ 	.byte	0x03, 0x1b
        /*001e*/ 	.short	0x00a8


	//----- nvinfo : EIATTR_NUM_BARRIERS
	.align		4
        /*0020*/ 	.byte	0x02, 0x4c
        /*0022*/ 	.byte	0x02
	.zero		1


	//----- nvinfo : EIATTR_EXTERNS
	.align		4
        /*0024*/ 	.byte	0x04, 0x0f
        /*0026*/ 	.short	(.L_137 - .L_136)


	//   ....[0]....
	.align		4
.L_136:
        /*0028*/ 	.word	index@(__assertfail)


	//----- nvinfo : EIATTR_MERCURY_ISA_VERSION
	.align		4
.L_137:
        /*002c*/ 	.byte	0x03, 0x5f
        /*002e*/ 	.short	0x0101


	//----- nvinfo : EIATTR_INT_WARP_WIDE_INSTR_OFFSETS
	.align		4
        /*0030*/ 	.byte	0x04, 0x31
        /*0032*/ 	.short	(.L_139 - .L_138)


	//   ....[0]....
.L_138:
        /*0034*/ 	.word	0x000009a0


	//   ....[1]....
        /*0038*/ 	.word	0x000009b0


	//   ....[2]....
        /*003c*/ 	.word	0x00000a60


	//   ....[3]....
        /*0040*/ 	.word	0x00008450


	//   ....[4]....
        /*0044*/ 	.word	0x000084a0


	//   ....[5]....
        /*0048*/ 	.word	0x000084f0


	//   ....[6]....
        /*004c*/ 	.word	0x000085c0


	//   ....[7]....
        /*0050*/ 	.word	0x00009900


	//   ....[8]....
        /*0054*/ 	.word	0x000099c0


	//----- nvinfo : EIATTR_COOP_GROUP_MASK_REGIDS
	.align		4
.L_139:
        /*0058*/ 	.byte	0x04, 0x29
        /*005a*/ 	.short	(.L_141 - .L_140)


	//   ....[0]....
.L_140:
        /*005c*/ 	.word	0xffffffff


	//   ....[1]....
        /*0060*/ 	.word	0xffffffff


	//   ....[2]....
        /*0064*/ 	.word	0xffffffff


	//   ....[3]....
        /*0068*/ 	.word	0xffffffff


	//   ....[4]....
        /*006c*/ 	.word	0xffffffff


	//   ....[5]....
        /*0070*/ 	.word	0x0500000f


	//----- nvinfo : EIATTR_COOP_GROUP_INSTR_OFFSETS
	.align		4
.L_141:
        /*0074*/ 	.byte	0x04, 0x28
        /*0076*/ 	.short	(.L_143 - .L_142)


	//   ....[0]....
.L_142:
        /*0078*/ 	.word	0x00000070


	//   ....[1]....
        /*007c*/ 	.word	0x00000080


	//   ....[2]....
        /*0080*/ 	.word	0x00000490


	//   ....[3]....
        /*0084*/ 	.word	0x00000680


	//   ....[4]....
        /*0088*/ 	.word	0x00000830


	//   ....[5]....
        /*008c*/ 	.word	0x00009270


	//----- nvinfo : EIATTR_REG_RECONFIG
	.align		4
.L_143:
        /*0090*/ 	.byte	0x01, 0x54
	.zero		2


	//----- nvinfo : EIATTR_SYSCALL_OFFSETS
	.align		4
        /*0094*/ 	.byte	0x04, 0x46
        /*0096*/ 	.short	(.L_145 - .L_144)


	//   ....[0]....
.L_144:
        /*0098*/ 	.word	0x00001970


	//   ....[1]....
        /*009c*/ 	.word	0x000034d0


	//   ....[2]....
        /*00a0*/ 	.word	0x000035c0


	//   ....[3]....
        /*00a4*/ 	.word	0x00007da0


	//   ....[4]....
        /*00a8*/ 	.word	0x00007ed0


	//----- nvinfo : EIATTR_MBARRIER_INSTR_OFFSETS
	.align		4
.L_145:
        /*00ac*/ 	.byte	0x04, 0x39
        /*00ae*/ 	.short	(.L_147 - .L_146)


	//   ....[0]....
.L_146:
        /*00b0*/ 	.word	0x00000590
        /*00b4*/ 	.word	0x000000ff
        /*00b8*/ 	.word	0x00000000
        /*00bc*/ 	.short	0x0100
        /*00be*/ 	.byte	0x08
	.zero		1


	//   ....[1]....
        /*00c0*/ 	.word	0x000005a0
        /*00c4*/ 	.word	0x000000ff
        /*00c8*/ 	.word	0x00000038
        /*00cc*/ 	.short	0x0100
        /*00ce*/ 	.byte	0x08
	.zero		1


	//   ....[2]....
        /*00d0*/ 	.word	0x000005b0
        /*00d4*/ 	.word	0x000000ff
        /*00d8*/ 	.word	0x00000008
        /*00dc*/ 	.short	0x0100
        /*00de*/ 	.byte	0x08
	.zero		1


	//   ....[3]....
        /*00e0*/ 	.word	0x000005c0
        /*00e4*/ 	.word	0x000000ff
        /*00e8*/ 	.word	0x00000040
        /*00ec*/ 	.short	0x0100
        /*00ee*/ 	.byte	0x08
	.zero		1


	//   ....[4]....
        /*00f0*/ 	.word	0x000005d0
        /*00f4*/ 	.word	0x000000ff
        /*00f8*/ 	.word	0x00000010
        /*00fc*/ 	.short	0x0100
        /*00fe*/ 	.byte	0x08
	.zero		1


	//   ....[5]....
        /*0100*/ 	.word	0x000005e0
        /*0104*/ 	.word	0x000000ff
        /*0108*/ 	.word	0x00000048
        /*010c*/ 	.short	0x0100
        /*010e*/ 	.byte	0x08
	.zero		1


	//   ....[6]....
        /*0110*/ 	.word	0x000005f0
        /*0114*/ 	.word	0x000000ff
        /*0118*/ 	.word	0x00000018
        /*011c*/ 	.short	0x0100
        /*011e*/ 	.byte	0x08
	.zero		1


	//   ....[7]....
        /*0120*/ 	.word	0x00000600
        /*0124*/ 	.word	0x000000ff
        /*0128*/ 	.word	0x00000050
        /*012c*/ 	.short	0x0100
        /*012e*/ 	.byte	0x08
	.zero		1


	//   ....[8]....
        /*0130*/ 	.word	0x00000610
        /*0134*/ 	.word	0x000000ff
        /*0138*/ 	.word	0x00000020
        /*013c*/ 	.short	0x0100
        /*013e*/ 	.byte	0x08
	.zero		1


	//   ....[9]....
        /*0140*/ 	.word	0x00000620
        /*0144*/ 	.word	0x000000ff
        /*0148*/ 	.word	0x00000058
        /*014c*/ 	.short	0x0100
        /*014e*/ 	.byte	0x08
	.zero		1


	//   ....[10]....
        /*0150*/ 	.word	0x00000630
        /*0154*/ 	.word	0x000000ff
        /*0158*/ 	.word	0x00000028
        /*015c*/ 	.short	0x0100
        /*015e*/ 	.byte	0x08
	.zero		1


	//   ....[11]....
        /*0160*/ 	.word	0x00000640
        /*0164*/ 	.word	0x000000ff
        /*0168*/ 	.word	0x00000060
        /*016c*/ 	.short	0x0100
        /*016e*/ 	.byte	0x08
	.zero		1


	//   ....[12]....
        /*0170*/ 	.word	0x00000650
        /*0174*/ 	.word	0x000000ff
        /*0178*/ 	.word	0x00000030
        /*017c*/ 	.short	0x0100
        /*017e*/ 	.byte	0x08
	.zero		1


	//   ....[13]....
        /*0180*/ 	.word	0x00000660
        /*0184*/ 	.word	0x000000ff
        /*0188*/ 	.word	0x00000068
        /*018c*/ 	.short	0x0100
        /*018e*/ 	.byte	0x08
	.zero		1


	//   ....[14]....
        /*0190*/ 	.word	0x000007a0
        /*0194*/ 	.word	0x000000ff
        /*0198*/ 	.word	0x00000070
        /*019c*/ 	.short	0x0100
        /*019e*/ 	.byte	0x08
	.zero		1


	//   ....[15]....
        /*01a0*/ 	.word	0x000007b0
        /*01a4*/ 	.word	0x000000ff
        /*01a8*/ 	.word	0x00000090
        /*01ac*/ 	.short	0x0100
        /*01ae*/ 	.byte	0x08
	.zero		1


	//   ....[16]....
        /*01b0*/ 	.word	0x000007c0
        /*01b4*/ 	.word	0x000000ff
        /*01b8*/ 	.word	0x00000078
        /*01bc*/ 	.short	0x0100
        /*01be*/ 	.byte	0x08
	.zero		1


	//   ....[17]....
        /*01c0*/ 	.word	0x000007d0
        /*01c4*/ 	.word	0x000000ff
        /*01c8*/ 	.word	0x00000098
        /*01cc*/ 	.short	0x0100
        /*01ce*/ 	.byte	0x08
	.zero		1


	//   ....[18]....
        /*01d0*/ 	.word	0x000007e0
        /*01d4*/ 	.word	0x000000ff
        /*01d8*/ 	.word	0x00000080
        /*01dc*/ 	.short	0x0100
        /*01de*/ 	.byte	0x08
	.zero		1


	//   ....[19]....
        /*01e0*/ 	.word	0x000007f0
        /*01e4*/ 	.word	0x000000ff
        /*01e8*/ 	.word	0x000000a0
        /*01ec*/ 	.short	0x0100
        /*01ee*/ 	.byte	0x08
	.zero		1


	//   ....[20]....
        /*01f0*/ 	.word	0x00000800
        /*01f4*/ 	.word	0x000000ff
        /*01f8*/ 	.word	0x00000088
        /*01fc*/ 	.short	0x0100
        /*01fe*/ 	.byte	0x08
	.zero		1


	//   ....[21]....
        /*0200*/ 	.word	0x00000810
        /*0204*/ 	.word	0x000000ff
        /*0208*/ 	.word	0x000000a8
        /*020c*/ 	.short	0x0100
        /*020e*/ 	.byte	0x08
	.zero		1


	//   ....[22]....
        /*0210*/ 	.word	0x00000ad0
        /*0214*/ 	.word	0x000000ff
        /*0218*/ 	.word	0x000000b0
        /*021c*/ 	.short	0x0100
        /*021e*/ 	.byte	0x08
	.zero		1


	//   ....[23]....
        /*0220*/ 	.word	0x00000b20
        /*0224*/ 	.word	0x000000ff
        /*0228*/ 	.word	0x000000b8
        /*022c*/ 	.short	0x0100
        /*022e*/ 	.byte	0x08
	.zero		1


	//   ....[24]....
        /*0230*/ 	.word	0x00001a10
        /*0234*/ 	.word	0x00000003
        /*0238*/ 	.word	0x00000000
        /*023c*/ 	.short	0x010a
        /*023e*/ 	.byte	0x3f
	.zero		1


	//   ....[25]....
        /*0240*/ 	.word	0x00001a50
        /*0244*/ 	.word	0x00000003
        /*0248*/ 	.word	0x00000000
        /*024c*/ 	.short	0x010a
        /*024e*/ 	.byte	0x3f
	.zero		1


	//   ....[26]....
        /*0250*/ 	.word	0x00001b80
        /*0254*/ 	.word	0x00000007
        /*0258*/ 	.word	0x00000000
        /*025c*/ 	.short	0x010a
        /*025e*/ 	.byte	0x3f
	.zero		1


	//   ....[27]....
        /*0260*/ 	.word	0x00002200
        /*0264*/ 	.word	0x00000003
        /*0268*/ 	.word	0x00000000
        /*026c*/ 	.short	0x010a
        /*026e*/ 	.byte	0x3f
	.zero		1


	//   ....[28]....
        /*0270*/ 	.word	0x000026b0
        /*0274*/ 	.word	0x00000015
        /*0278*/ 	.word	0x00000000
        /*027c*/ 	.short	0x010a
        /*027e*/ 	.byte	0x3f
	.zero		1


	//   ....[29]....
        /*0280*/ 	.word	0x000029d0
        /*0284*/ 	.word	0x00000000
        /*0288*/ 	.word	0x00000000
        /*028c*/ 	.short	0x0101
        /*028e*/ 	.byte	0x3f
	.zero		1


	//   ....[30]....
        /*0290*/ 	.word	0x00002a70
        /*0294*/ 	.word	0x00000015
        /*0298*/ 	.word	0x00000000
        /*029c*/ 	.short	0x010a
        /*029e*/ 	.byte	0x3f
	.zero		1


	//   ....[31]....
        /*02a0*/ 	.word	0x00003190
        /*02a4*/ 	.word	0x0000000d
        /*02a8*/ 	.word	0x00000000
        /*02ac*/ 	.short	0x0101
        /*02ae*/ 	.byte	0x3f
	.zero		1


	//   ....[32]....
        /*02b0*/ 	.word	0x00003280
        /*02b4*/ 	.word	0x000000ff
        /*02b8*/ 	.word	0x00000000
        /*02bc*/ 	.short	0x0101
        /*02be*/ 	.byte	0x04
	.zero		1


	//   ....[33]....
        /*02c0*/ 	.word	0x00003ad0
        /*02c4*/ 	.word	0x000000ff
        /*02c8*/ 	.word	0x00000070
        /*02cc*/ 	.short	0x010a
        /*02ce*/ 	.byte	0x33
	.zero		1


	//   ....[34]....
        /*02d0*/ 	.word	0x00004170
        /*02d4*/ 	.word	0x000000ff
        /*02d8*/ 	.word	0x00000000
        /*02dc*/ 	.short	0x0101
        /*02de*/ 	.byte	0x04
	.zero		1


	//   ....[35]....
        /*02e0*/ 	.word	0x00004250
        /*02e4*/ 	.word	0x0000000e
        /*02e8*/ 	.word	0x00000070
        /*02ec*/ 	.short	0x010a
        /*02ee*/ 	.byte	0x3f
	.zero		1


	//   ....[36]....
        /*02f0*/ 	.word	0x00004890
        /*02f4*/ 	.word	0x000000ff
        /*02f8*/ 	.word	0x00000000
        /*02fc*/ 	.short	0x0101
        /*02fe*/ 	.byte	0x04
	.zero		1


	//   ....[37]....
        /*0300*/ 	.word	0x00004980
        /*0304*/ 	.word	0x0000000c
        /*0308*/ 	.word	0x00000070
        /*030c*/ 	.short	0x010a
        /*030e*/ 	.byte	0x3f
	.zero		1


	//   ....[38]....
        /*0310*/ 	.word	0x00005000
        /*0314*/ 	.word	0x000000ff
        /*0318*/ 	.word	0x00000000
        /*031c*/ 	.short	0x0101
        /*031e*/ 	.byte	0x04
	.zero		1


	//   ....[39]....
        /*0320*/ 	.word	0x000050e0
        /*0324*/ 	.word	0x0000000f
        /*0328*/ 	.word	0x00000070
        /*032c*/ 	.short	0x010a
        /*032e*/ 	.byte	0x3f
	.zero		1


	//   ....[40]....
        /*0330*/ 	.word	0x00005710
        /*0334*/ 	.word	0x000000ff
        /*0338*/ 	.word	0x00000000
        /*033c*/ 	.short	0x0101
        /*033e*/ 	.byte	0x04
	.zero		1


	//   ....[41]....
        /*0340*/ 	.word	0x00006010
        /*0344*/ 	.word	0x000000ff
        /*0348*/ 	.word	0x00000000
        /*034c*/ 	.short	0x0101
        /*034e*/ 	.byte	0x04
	.zero		1


	//   ....[42]....
        /*0350*/ 	.word	0x000066f0
        /*0354*/ 	.word	0x000000ff
        /*0358*/ 	.word	0x000000b8
        /*035c*/ 	.short	0x010a
        /*035e*/ 	.byte	0x04
	.zero		1


	//   ....[43]....
        /*0360*/ 	.word	0x00006af0
        /*0364*/ 	.word	0x000000ff
        /*0368*/ 	.word	0x00000090
        /*036c*/ 	.short	0x010a
        /*036e*/ 	.byte	0x0d
	.zero		1


	//   ....[44]....
        /*0370*/ 	.word	0x00006c40
        /*0374*/ 	.word	0x000000ff
        /*0378*/ 	.word	0x00000070
        /*037c*/ 	.short	0x010b
        /*037e*/ 	.byte	0x0d
	.zero		1


	//   ....[45]....
        /*0380*/ 	.word	0x00006ca0
        /*0384*/ 	.word	0x000000ff
        /*0388*/ 	.word	0x00000000
        /*038c*/ 	.short	0x0101
        /*038e*/ 	.byte	0x08
	.zero		1


	//   ....[46]....
        /*0390*/ 	.word	0x00006cd0
        /*0394*/ 	.word	0x000000ff
        /*0398*/ 	.word	0x00000098
        /*039c*/ 	.short	0x010a
        /*039e*/ 	.byte	0x0d
	.zero		1


	//   ....[47]....
        /*03a0*/ 	.word	0x00006e40
        /*03a4*/ 	.word	0x000000ff
        /*03a8*/ 	.word	0x00000078
        /*03ac*/ 	.short	0x010b
        /*03ae*/ 	.byte	0x0d
	.zero		1


	//   ....[48]....
        /*03b0*/ 	.word	0x00006ea0
        /*03b4*/ 	.word	0x000000ff
        /*03b8*/ 	.word	0x00000000
        /*03bc*/ 	.short	0x0101
        /*03be*/ 	.byte	0x08
	.zero		1


	//   ....[49]....
        /*03c0*/ 	.word	0x00006ed0
        /*03c4*/ 	.word	0x000000ff
        /*03c8*/ 	.word	0x000000a0
        /*03cc*/ 	.short	0x010a
        /*03ce*/ 	.byte	0x0d
	.zero		1


	//   ....[50]....
        /*03d0*/ 	.word	0x00007040
        /*03d4*/ 	.word	0x000000ff
        /*03d8*/ 	.word	0x00000080
        /*03dc*/ 	.short	0x010b
        /*03de*/ 	.byte	0x0d
	.zero		1


	//   ....[51]....
        /*03e0*/ 	.word	0x000070a0
        /*03e4*/ 	.word	0x000000ff
        /*03e8*/ 	.word	0x00000000
        /*03ec*/ 	.short	0x0101
        /*03ee*/ 	.byte	0x08
	.zero		1


	//   ....[52]....
        /*03f0*/ 	.word	0x000070d0
        /*03f4*/ 	.word	0x000000ff
        /*03f8*/ 	.word	0x000000a8
        /*03fc*/ 	.short	0x010a
        /*03fe*/ 	.byte	0x0d
	.zero		1


	//   ....[53]....
        /*0400*/ 	.word	0x00007240
        /*0404*/ 	.word	0x000000ff
        /*0408*/ 	.word	0x00000088
        /*040c*/ 	.short	0x010b
        /*040e*/ 	.byte	0x0d
	.zero		1


	//   ....[54]....
        /*0410*/ 	.word	0x00007330
        /*0414*/ 	.word	0x000000ff
        /*0418*/ 	.word	0x00000000
        /*041c*/ 	.short	0x0101
        /*041e*/ 	.byte	0x08
	.zero		1


	//   ....[55]....
        /*0420*/ 	.word	0x00007960
        /*0424*/ 	.word	0x00000005
        /*0428*/ 	.word	0x00000090
        /*042c*/ 	.short	0x010a
        /*042e*/ 	.byte	0x3f
	.zero		1


	//   ....[56]....
        /*0430*/ 	.word	0x000079a0
        /*0434*/ 	.word	0x00000005
        /*0438*/ 	.word	0x00000098
        /*043c*/ 	.short	0x010a
        /*043e*/ 	.byte	0x3f
	.zero		1


	//   ....[57]....
        /*0440*/ 	.word	0x000079e0
        /*0444*/ 	.word	0x00000005
        /*0448*/ 	.word	0x000000a0
        /*044c*/ 	.short	0x010a
        /*044e*/ 	.byte	0x3f
	.zero		1


	//   ....[58]....
        /*0450*/ 	.word	0x00007a30
        /*0454*/ 	.word	0x00000005
        /*0458*/ 	.word	0x000000a8
        /*045c*/ 	.short	0x010a
        /*045e*/ 	.byte	0x3f
	.zero		1


	//   ....[59]....
        /*0460*/ 	.word	0x00007fd0
        /*0464*/ 	.word	0x00000008
        /*0468*/ 	.word	0x00000038
        /*046c*/ 	.short	0x010a
        /*046e*/ 	.byte	0x3f
	.zero		1


	//   ....[60]....
        /*0470*/ 	.word	0x00008750
        /*0474*/ 	.word	0x00000012
        /*0478*/ 	.word	0x000000b8
        /*047c*/ 	.short	0x0101
        /*047e*/ 	.byte	0x3f
	.zero		1


	//   ....[61]....
        /*0480*/ 	.word	0x00008e70
        /*0484*/ 	.word	0x00000005
        /*0488*/ 	.word	0x00000000
        /*048c*/ 	.short	0x010a
        /*048e*/ 	.byte	0x3f
	.zero		1


	//   ....[62]....
        /*0490*/ 	.word	0x00008ef0
        /*0494*/ 	.word	0x00000007
        /*0498*/ 	.word	0x00000000
        /*049c*/ 	.short	0x010a
        /*049e*/ 	.byte	0x3f
	.zero		1


	//   ....[63]....
        /*04a0*/ 	.word	0x00008f80
        /*04a4*/ 	.word	0x00000006
        /*04a8*/ 	.word	0x00000000
        /*04ac*/ 	.short	0x010a
        /*04ae*/ 	.byte	0x3f
	.zero		1


	//   ....[64]....
        /*04b0*/ 	.word	0x00009010
        /*04b4*/ 	.word	0x00000009
        /*04b8*/ 	.word	0x00000000
        /*04bc*/ 	.short	0x010a
        /*04be*/ 	.byte	0x3f
	.zero		1


	//   ....[65]....
        /*04c0*/ 	.word	0x000090a0
        /*04c4*/ 	.word	0x00000008
        /*04c8*/ 	.word	0x00000000
        /*04cc*/ 	.short	0x010a
        /*04ce*/ 	.byte	0x3f
	.zero		1


	//   ....[66]....
        /*04d0*/ 	.word	0x00009130
        /*04d4*/ 	.word	0x0000000b
        /*04d8*/ 	.word	0x00000000
        /*04dc*/ 	.short	0x010a
        /*04de*/ 	.byte	0x3f
	.zero		1


	//   ....[67]....
        /*04e0*/ 	.word	0x000091c0
        /*04e4*/ 	.word	0x00000003
        /*04e8*/ 	.word	0x00000000
        /*04ec*/ 	.short	0x010a
        /*04ee*/ 	.byte	0x3f
	.zero		1


	//   ....[68]....
        /*04f0*/ 	.word	0x000092a0
        /*04f4*/ 	.word	0x00000003
        /*04f8*/ 	.word	0x00000000
        /*04fc*/ 	.short	0x010a
        /*04fe*/ 	.byte	0x3f
	.zero		1


	//   ....[69]....
        /*0500*/ 	.word	0x000092f0
        /*0504*/ 	.word	0x00000003
        /*0508*/ 	.word	0x00000000
        /*050c*/ 	.short	0x010a
        /*050e*/ 	.byte	0x3f
	.zero		1


	//   ....[70]....
        /*0510*/ 	.word	0x00009340
        /*0514*/ 	.word	0x00000015
        /*0518*/ 	.word	0x00000000
        /*051c*/ 	.short	0x010a
        /*051e*/ 	.byte	0x3f
	.zero		1


	//   ....[71]....
        /*0520*/ 	.word	0x000093a0
        /*0524*/ 	.word	0x00000005
        /*0528*/ 	.word	0x00000070
        /*052c*/ 	.short	0x010a
        /*052e*/ 	.byte	0x3f
	.zero		1


	//   ....[72]....
        /*0530*/ 	.word	0x000093f0
        /*0534*/ 	.word	0x0000000e
        /*0538*/ 	.word	0x00000070
        /*053c*/ 	.short	0x010a
        /*053e*/ 	.byte	0x3f
	.zero		1


	//   ....[73]....
        /*0540*/ 	.word	0x00009440
        /*0544*/ 	.word	0x0000000c
        /*0548*/ 	.word	0x00000070
        /*054c*/ 	.short	0x010a
        /*054e*/ 	.byte	0x3f
	.zero		1


	//   ....[74]....
        /*0550*/ 	.word	0x00009490
        /*0554*/ 	.word	0x0000000f
        /*0558*/ 	.word	0x00000070
        /*055c*/ 	.short	0x010a
        /*055e*/ 	.byte	0x3f
	.zero		1


	//   ....[75]....
        /*0560*/ 	.word	0x000094f0
        /*0564*/ 	.word	0x00000003
        /*0568*/ 	.word	0x000000b8
        /*056c*/ 	.short	0x010a
        /*056e*/ 	.byte	0x3f
	.zero		1


	//   ....[76]....
        /*0570*/ 	.word	0x00009550
        /*0574*/ 	.word	0x00000005
        /*0578*/ 	.word	0x00000090
        /*057c*/ 	.short	0x010a
        /*057e*/ 	.byte	0x3f
	.zero		1


	//   ....[77]....
        /*0580*/ 	.word	0x000095b0
        /*0584*/ 	.word	0x00000005
        /*0588*/ 	.word	0x00000098
        /*058c*/ 	.short	0x010a
        /*058e*/ 	.byte	0x3f
	.zero		1


	//   ....[78]....
        /*0590*/ 	.word	0x00009610
        /*0594*/ 	.word	0x00000005
        /*0598*/ 	.word	0x000000a0
        /*059c*/ 	.short	0x010a
        /*059e*/ 	.byte	0x3f
	.zero		1


	//   ....[79]....
        /*05a0*/ 	.word	0x00009670
        /*05a4*/ 	.word	0x00000005
        /*05a8*/ 	.word	0x000000a8
        /*05ac*/ 	.short	0x010a
        /*05ae*/ 	.byte	0x3f
	.zero		1


	//   ....[80]....
        /*05b0*/ 	.word	0x000096c0
        /*05b4*/ 	.word	0x00000005
        /*05b8*/ 	.word	0x00000090
        /*05bc*/ 	.short	0x010a
        /*05be*/ 	.byte	0x3f
	.zero		1


	//   ....[81]....
        /*05c0*/ 	.word	0x00009710
        /*05c4*/ 	.word	0x00000005
        /*05c8*/ 	.word	0x00000098
        /*05cc*/ 	.short	0x010a
        /*05ce*/ 	.byte	0x3f
	.zero		1


	//   ....[82]....
        /*05d0*/ 	.word	0x00009760
        /*05d4*/ 	.word	0x00000005
        /*05d8*/ 	.word	0x000000a0
        /*05dc*/ 	.short	0x010a
        /*05de*/ 	.byte	0x3f
	.zero		1


	//   ....[83]....
        /*05e0*/ 	.word	0x000097b0
        /*05e4*/ 	.word	0x00000008
        /*05e8*/ 	.word	0x00000038
        /*05ec*/ 	.short	0x010a
        /*05ee*/ 	.byte	0x3f
	.zero		1


	//   ....[84]....
        /*05f0*/ 	.word	0x00009ae0
        /*05f4*/ 	.word	0x00000005
        /*05f8*/ 	.word	0x00000000
        /*05fc*/ 	.short	0x010a
        /*05fe*/ 	.byte	0x3f
	.zero		1


	//   ....[85]....
        /*0600*/ 	.word	0x00009b30
        /*0604*/ 	.word	0x00000007
        /*0608*/ 	.word	0x00000000
        /*060c*/ 	.short	0x010a
        /*060e*/ 	.byte	0x3f
	.zero		1


	//   ....[86]....
        /*0610*/ 	.word	0x00009b80
        /*0614*/ 	.word	0x00000006
        /*0618*/ 	.word	0x00000000
        /*061c*/ 	.short	0x010a
        /*061e*/ 	.byte	0x3f
	.zero		1


	//   ....[87]....
        /*0620*/ 	.word	0x00009bd0
        /*0624*/ 	.word	0x00000009
        /*0628*/ 	.word	0x00000000
        /*062c*/ 	.short	0x010a
        /*062e*/ 	.byte	0x3f
	.zero		1


	//   ....[88]....
        /*0630*/ 	.word	0x00009c20
        /*0634*/ 	.word	0x00000008
        /*0638*/ 	.word	0x00000000
        /*063c*/ 	.short	0x010a
        /*063e*/ 	.byte	0x3f
	.zero		1


	//   ....[89]....
        /*0640*/ 	.word	0x00009c70
        /*0644*/ 	.word	0x0000000b
        /*0648*/ 	.word	0x00000000
        /*064c*/ 	.short	0x010a
        /*064e*/ 	.byte	0x3f
	.zero		1


	//----- nvinfo : EIATTR_NUM_MBARRIERS
	.align		4
.L_147:
        /*0650*/ 	.byte	0x03, 0x38
        /*0652*/ 	.short	0x0018


	//----- nvinfo : EIATTR_EXIT_INSTR_OFFSETS
	.align		4
        /*0654*/ 	.byte	0x04, 0x1c
        /*0656*/ 	.short	(.L_149 - .L_148)


	//   ....[0]....
.L_148:
        /*0658*/ 	.word	0x00009210


	//----- nvinfo : EIATTR_MAX_THREADS
	.align		4
.L_149:
        /*065c*/ 	.byte	0x04, 0x05
        /*065e*/ 	.short	(.L_151 - .L_150)
.L_150:
        /*0660*/ 	.word	0x00000180
        /*0664*/ 	.word	0x00000001
        /*0668*/ 	.word	0x00000001


	//----- nvinfo : EIATTR_CRS_STACK_SIZE
	.align		4
.L_151:
        /*066c*/ 	.byte	0x04, 0x1e
        /*066e*/ 	.short	(.L_153 - .L_152)
.L_152:
        /*0670*/ 	.word	0x00000000


	//----- nvinfo : EIATTR_CBANK_PARAM_SIZE
	.align		4
.L_153:
        /*0674*/ 	.byte	0x03, 0x19
        /*0676*/ 	.short	0x0970


	//----- nvinfo : EIATTR_PARAM_CBANK
	.align		4
        /*0678*/ 	.byte	0x04, 0x0a
        /*067a*/ 	.short	(.L_155 - .L_154)
	.align		4
.L_154:
        /*067c*/ 	.word	index@(.nv.constant0._ZN7cutlass13device_kernelINS_4gemm6kernel13GemmUniversalIN4cute5tupleIJiiiiEEENS1_10collective13CollectiveMmaINS1_49MainloopSm90TmaGmmaRmemAWarpSpecializedMixedInputILi7ENS5_IJNS4_1CILi1EEESB_SB_EEENS1_35KernelTmaWarpSpecializedCooperativeEEENS5_IJNSA_ILi128EEESF_NSA_ILi64EEEEEENS5_IJNS_12float_e4m3_tENS_6half_tESJ_EEENS5_IJlSB_lEEESJ_SL_NS4_8TiledMMAINS4_8MMA_AtomIJNS4_4SM904GMMA26MMA_64x128x16_F32F16F16_RSILNSP_5MajorE0ELSR_0ELNSP_7ScaleInE1ELSS_1EEEEEENS4_6LayoutINS5_IJNSA_ILi2EEESB_SB_EEENS5_IJSB_NSA_ILi0EEESY_EEEEENS5_IJNS4_10UnderscoreES11_S11_EEEEENS4_13SM90_TMA_LOADENS4_14ComposedLayoutINS4_7SwizzleILi2ELi4ELi3EEENS4_18smem_ptr_flag_bitsILi8EEENSV_INS5_IJNSA_ILi8EEESG_EEENS5_IJSG_SB_EEEEEEENS4_9Copy_AtomIJNS4_39AutoVectorizingCopyWithAssumedAlignmentILi128EEESI_EEENS4_8identityES14_NS15_INS16_ILi3ELi4ELi3EEENS18_ILi16EEES1D_EEvS1J_EENS_8epilogue10collective18CollectiveEpilogueINS1O_22Sm90TmaWarpSpecializedILi4ELi2ELi16ELb1ELb0EEEJSH_NS5_IJSF_NSA_ILi32EEEEEESJ_NS5_IJSB_llEEESJ_S1V_NS1O_6fusion15FusionCallbacksIS1S_NS1W_17LinearCombinationISJ_fSJ_fLNS_15FloatRoundStyleE2EEESH_S1U_JEEES14_NS15_IS1K_S1L_NSV_INS5_IJSG_S1A_EEENS5_IJSB_SG_EEEEEEENS4_17SM75_U16x8_LDSM_TENS4_14SM90_TMA_STOREES25_NS4_17SM90_U16x8_STSM_TENS1F_IJNS4_17SM90_U32x4_STSM_NESJ_EEEvEEEvvEEEEvNT_6ParamsE)
        /*0680*/ 	.short	0x0210
        /*0682*/ 	.short	0x0970


	//----- nvinfo : EIATTR_SW_WAR
	.align		4
.L_155:
        /*0684*/ 	.byte	0x04, 0x36
        /*0686*/ 	.short	(.L_157 - .L_156)
.L_156:
        /*0688*/ 	.word	0x00000008
.L_157:


//--------------------- .nv.info._ZN7cutlass13device_kernelINS_4gemm6kernel13GemmUniversalIN4cute5tupleIJiiiiEEENS1_10collective13CollectiveMmaINS1_49MainloopSm90TmaGmmaRmemAWarpSpecializedMixedInputILi7ENS5_IJNS4_1CILi1EEESB_SB_EEENS1_35KernelTmaWarpSpecializedCooperativeEEENS5_IJNSA_ILi128EEESF_NSA_ILi64EEEEEENS5_IJNS_12float_e4m3_tENS_6half_tEEEENS5_IJlSB_lEEESJ_SL_NS4_8TiledMMAINS4_8MMA_AtomIJNS4_4SM904GMMA26MMA_64x128x16_F32F16F16_RSILNSP_5MajorE0ELSR_0ELNSP_7ScaleInE1ELSS_1EEEEEENS4_6LayoutINS5_IJNSA_ILi2EEESB_SB_EEENS5_IJSB_NSA_ILi0EEESY_EEEEENS5_IJNS4_10UnderscoreES11_S11_EEEEENS4_13SM90_TMA_LOADENS4_14ComposedLayoutINS4_7SwizzleILi2ELi4ELi3EEENS4_18smem_ptr_flag_bitsILi8EEENSV_INS5_IJNSA_ILi8EEESG_EEENS5_IJSG_SB_EEEEEEENS4_9Copy_AtomIJNS4_39AutoVectorizingCopyWithAssumedAlignmentILi128EEESI_EEENS4_8identityES14_NS15_INS16_ILi3ELi4ELi3EEENS18_ILi16EEES1D_EEvS1J_EENS_8epilogue10collective18CollectiveEpilogueINS1O_22Sm90TmaWarpSpecializedILi4ELi2ELi16ELb1ELb0EEEJSH_NS5_IJSF_NSA_ILi32EEEEEESJ_NS5_IJSB_llEEESJ_S1V_NS1O_6fusion15FusionCallbacksIS1S_NS1W_17LinearCombinationISJ_fSJ_fLNS_15FloatRoundStyleE2EEESH_S1U_JEEES14_NS15_IS1K_S1L_NSV_INS5_IJSG_S1A_EEENS5_IJSB_SG_EEEEEEENS4_17SM75_U16x8_LDSM_TENS4_14SM90_TMA_STOREES25_NS4_17SM90_U16x8_STSM_TENS1F_IJNS4_17SM90_U32x4_STSM_NESJ_EEEvEEEvvEEEEvNT_6ParamsE --------------------------
	.section	.nv.info._ZN7cutlass13device_kernelINS_4gemm6kernel13GemmUniversalIN4cute5tupleIJiiiiEEENS1_10collective13CollectiveMmaINS1_49MainloopSm90TmaGmmaRmemAWarpSpecializedMixedInputILi7ENS5_IJNS4_1CILi1EEESB_SB_EEENS1_35KernelTmaWarpSpecializedCooperativeEEENS5_IJNSA_ILi128EEESF_NSA_ILi64EEEEEENS5_IJNS_12float_e4m3_tENS_6half_tEEEENS5_IJlSB_lEEESJ_SL_NS4_8TiledMMAINS4_8MMA_AtomIJNS4_4SM904GMMA26MMA_64x128x16_F32F16F16_RSILNSP_5MajorE0ELSR_0ELNSP_7ScaleInE1ELSS_1EEEEEENS4_6LayoutINS5_IJNSA_ILi2EEESB_SB_EEENS5_IJSB_NSA_ILi0EEESY_EEEEENS5_IJNS4_10UnderscoreES11_S11_EEEEENS4_13SM90_TMA_LOADENS4_14ComposedLayoutINS4_7SwizzleILi2ELi4ELi3EEENS4_18smem_ptr_flag_bitsILi8EEENSV_INS5_IJNSA_ILi8EEESG_EEENS5_IJSG_SB_EEEEEEENS4_9Copy_AtomIJNS4_39AutoVectorizingCopyWithAssumedAlignmentILi128EEESI_EEENS4_8identityES14_NS15_INS16_ILi3ELi4ELi3EEENS18_ILi16EEES1D_EEvS1J_EENS_8epilogue10collective18CollectiveEpilogueINS1O_22Sm90TmaWarpSpecializedILi4ELi2ELi16ELb1ELb0EEEJSH_NS5_IJSF_NSA_ILi32EEEEEESJ_NS5_IJSB_llEEESJ_S1V_NS1O_6fusion15FusionCallbacksIS1S_NS1W_17LinearCombinationISJ_fSJ_fLNS_15FloatRoundStyleE2EEESH_S1U_JEEES14_NS15_IS1K_S1L_NSV_INS5_IJSG_S1A_EEENS5_IJSB_SG_EEEEEEENS4_17SM75_U16x8_LDSM_TENS4_14SM90_TMA_STOREES25_NS4_17SM90_U16x8_STSM_TENS1F_IJNS4_17SM90_U32x4_STSM_NESJ_EEEvEEEvvEEEEvNT_6ParamsE,"",@"SHT_CUDA_INFO"
	.sectionflags	@""
	.align	4


	//----- nvinfo : EIATTR_CUDA_API_VERSION
	.align		4
        /*0000*/ 	.byte	0x04, 0x37
        /*0002*/ 	.short	(.L_159 - .L_158)
.L_158:
        /*0004*/ 	.word	0x00000082


	//----- nvinfo : EIATTR_KPARAM_INFO
	.align		4
.L_159:
        /*0008*/ 	.byte	0x04, 0x17
        /*000a*/ 	.short	(.L_161 - .L_160)
.L_160:
        /*000c*/ 	.word	0x00000000
        /*0010*/ 	.short	0x0000
        /*0012*/ 	.short	0x0070
        /*0014*/ 	.byte	0x00, 0xf0, 0x01, 0x24


	//----- nvinfo : EIATTR_SPARSE_MMA_MASK
	.align		4
.L_161:
        /*0018*/ 	.byte	0x03, 0x50
        /*001a*/ 	.short	0x0000


	//----- nvinfo : EIATTR_MAXREG_COUNT
	.align		4
        /*001c*/ 	.byte	0x03, 0x1b
        /*001e*/ 	.short	0x00a8


	//----- nvinfo : EIATTR_NUM_BARRIERS
	.align		4
        /*0020*/ 	.byte	0x02, 0x4c
        /*0022*/ 	.byte	0x02
	.zero		1


	//----- nvinfo : EIATTR_EXTERNS
	.align		4
        /*0024*/ 	.byte	0x04, 0x0f
        /*0026*/ 	.short	(.L_163 - .L_162)


	//   ....[0]....
	.align		4
.L_162:
        /*0028*/ 	.word	index@(__assertfail)


	//----- nvinfo : EIATTR_MERCURY_ISA_VERSION
	.align		4
.L_163:
        /*002c*/ 	.byte	0x03, 0x5f
        /*002e*/ 	.short	0x0101


	//----- nvinfo : EIATTR_INT_WARP_WIDE_INSTR_OFFSETS
	.align		4
        /*0030*/ 	.byte	0x04, 0x31
        /*0032*/ 	.short	(.L_165 - .L_164)


	//   ....[0]....
.L_164:
        /*0034*/ 	.word	0x00000970


	//   ....[1]....
        /*0038*/ 	.word	0x00000980


	//   ....[2]....
        /*003c*/ 	.word	0x00000a30


	//----- nvinfo : EIATTR_COOP_GROUP_MASK_REGIDS
	.align		4
.L_165:
        /*0040*/ 	.byte	0x04, 0x29
        /*0042*/ 	.short	(.L_167 - .L_166)


	//   ....[0]....
.L_166:
        /*0044*/ 	.word	0xffffffff


	//   ....[1]....
        /*0048*/ 	.word	0xffffffff


	//   ....[2]....
        /*004c*/ 	.word	0xffffffff


	//   ....[3]....
        /*0050*/ 	.word	0xffffffff


	//   ....[4]....
        /*0054*/ 	.word	0xffffffff


	//   ....[5]....
        /*0058*/ 	.word	0x0500000f


	//----- nvinfo : EIATTR_COOP_GROUP_INSTR_OFFSETS
	.align		4
.L_167:
        /*005c*/ 	.byte	0x04, 0x28
        /*005e*/ 	.short	(.L_169 - .L_168)


	//   ....[0]....
.L_168:
        /*0060*/ 	.word	0x00000070


	//   ....[1]....
        /*0064*/ 	.word	0x00000080


	//   ....[2]....
        /*0068*/ 	.word	0x00000460


	//   ....[3]....
        /*006c*/ 	.word	0x00000650


	//   ....[4]....
        /*0070*/ 	.word	0x00000800


	//   ....[5]....
        /*0074*/ 	.word	0x000090a0


	//----- nvinfo : EIATTR_REG_RECONFIG
	.align		4
.L_169:
        /*0078*/ 	.byte	0x01, 0x54
	.zero		2


	//----- nvinfo : EIATTR_SYSCALL_OFFSETS
	.align		4
        /*007c*/ 	.byte	0x04, 0x46
        /*007e*/ 	.short	(.L_171 - .L_170)


	//   ....[0]....
.L_170:
        /*0080*/ 	.word	0x00001940


	//   ....[1]....
        /*0084*/ 	.word	0x000033d0


	//   ....[2]....
        /*0088*/ 	.word	0x000034c0


	//   ....[3]....
        /*008c*/ 	.word	0x00007ca0


	//   ....[4]....
        /*0090*/ 	.word	0x00007dd0


	//----- nvinfo : EIATTR_MBARRIER_INSTR_OFFSETS
	.align		4
.L_171:
        /*0094*/ 	.byte	0x04, 0x39
        /*0096*/ 	.short	(.L_173 - .L_172)


	//   ....[0]....
.L_172:
        /*0098*/ 	.word	0x00000560
        /*009c*/ 	.word	0x000000ff
        /*00a0*/ 	.word	0x00000000
        /*00a4*/ 	.short	0x0100
        /*00a6*/ 	.byte	0x08
	.zero		1


	//   ....[1]....
        /*00a8*/ 	.word	0x00000570
        /*00ac*/ 	.word	0x000000ff
        /*00b0*/ 	.word	0x00000038
        /*00b4*/ 	.short	0x0100
        /*00b6*/ 	.byte	0x08
	.zero		1


	//   ....[2]....
        /*00b8*/ 	.word	0x00000580
        /*00bc*/ 	.word	0x000000ff
        /*00c0*/ 	.word	0x00000008
        /*00c4*/ 	.short	0x0100
        /*00c6*/ 	.byte	0x08
	.zero		1


	//   ....[3]....
        /*00c8*/ 	.word	0x00000590
        /*00cc*/ 	.word	0x000000ff
        /*00d0*/ 	.word	0x00000040
        /*00d4*/ 	.short	0x0100
        /*00d6*/ 	.byte	0x08
	.zero		1


	//   ....[4]....
        /*00d8*/ 	.word	0x000005a0
        /*00dc*/ 	.word	0x000000ff
        /*00e0*/ 	.word	0x00000010
        /*00e4*/ 	.short	0x0100
        /*00e6*/ 	.byte	0x08
	.zero		1


	//   ....[5]....
        /*00e8*/ 	.word	0x000005b0
        /*00ec*/ 	.word	0x000000ff
        /*00f0*/ 	.word	0x00000048
        /*00f4*/ 	.short	0x0100
        /*00f6*/ 	.byte	0x08
	.zero		1


	//   ....[6]....
        /*00f8*/ 	.word	0x000005c0
        /*00fc*/ 	.word	0x000000ff
        /*0100*/ 	.word	0x00000018
        /*0104*/ 	.short	0x0100
        /*0106*/ 	.byte	0x08
	.zero		1


	//   ....[7]....
        /*0108*/ 	.word	0x000005d0
        /*010c*/ 	.word	0x000000ff
        /*0110*/ 	.word	0x00000050
        /*0114*/ 	.short	0x0100
        /*0116*/ 	.byte	0x08
	.zero		1


	//   ....[8]....
        /*0118*/ 	.word	0x000005e0
        /*011c*/ 	.word	0x000000ff
        /*0120*/ 	.word	0x00000020
        /*0124*/ 	.short	0x0100
        /*0126*/ 	.byte	0x08
	.zero		1


	//   ....[9]....
        /*0128*/ 	.word	0x000005f0
        /*012c*/ 	.word	0x000000ff
        /*0130*/ 	.word	0x00000058
        /*0134*/ 	.short	0x0100
        /*0136*/ 	.byte	0x08
	.zero		1


	//   ....[10]....
        /*0138*/ 	.word	0x00000600
        /*013c*/ 	.word	0x000000ff
        /*0140*/ 	.word	0x00000028
        /*0144*/ 	.short	0x0100
        /*0146*/ 	.byte	0x08
	.zero		1


	//   ....[11]....
        /*0148*/ 	.word	0x00000610
        /*014c*/ 	.word	0x000000ff
        /*0150*/ 	.word	0x00000060
        /*0154*/ 	.short	0x0100
        /*0156*/ 	.byte	0x08
	.zero		1


	//   ....[12]....
        /*0158*/ 	.word	0x00000620
        /*015c*/ 	.word	0x000000ff
        /*0160*/ 	.word	0x00000030
        /*0164*/ 	.short	0x0100
        /*0166*/ 	.byte	0x08
	.zero		1


	//   ....[13]....
        /*0168*/ 	.word	0x00000630
        /*016c*/ 	.word	0x000000ff
        /*0170*/ 	.word	0x00000068
        /*0174*/ 	.short	0x0100
        /*0176*/ 	.byte	0x08
	.zero		1


	//   ....[14]....
        /*0178*/ 	.word	0x00000770
        /*017c*/ 	.word	0x000000ff
        /*0180*/ 	.word	0x00000070
        /*0184*/ 	.short	0x0100
        /*0186*/ 	.byte	0x08
	.zero		1


	//   ....[15]....
        /*0188*/ 	.word	0x00000780
        /*018c*/ 	.word	0x000000ff
        /*0190*/ 	.word	0x00000090
        /*0194*/ 	.short	0x0100
        /*0196*/ 	.byte	0x08
	.zero		1


	//   ....[16]....
        /*0198*/ 	.word	0x00000790
        /*019c*/ 	.word	0x000000ff
        /*01a0*/ 	.word	0x00000078
        /*01a4*/ 	.short	0x0100
        /*01a6*/ 	.byte	0x08
	.zero		1


	//   ....[17]....
        /*01a8*/ 	.word	0x000007a0
        /*01ac*/ 	.word	0x000000ff
        /*01b0*/ 	.word	0x00000098
        /*01b4*/ 	.short	0x0100
        /*01b6*/ 	.byte	0x08
	.zero		1


	//   ....[18]....
        /*01b8*/ 	.word	0x000007b0
        /*01bc*/ 	.word	0x000000ff
        /*01c0*/ 	.word	0x00000080
        /*01c4*/ 	.short	0x0100
        /*01c6*/ 	.byte	0x08
	.zero		1


	//   ....[19]....
        /*01c8*/ 	.word	0x000007c0
        /*01cc*/ 	.word	0x000000ff
        /*01d0*/ 	.word	0x000000a0
        /*01d4*/ 	.short	0x0100
        /*01d6*/ 	.byte	0x08
	.zero		1


	//   ....[20]....
        /*01d8*/ 	.word	0x000007d0
        /*01dc*/ 	.word	0x000000ff
        /*01e0*/ 	.word	0x00000088
        /*01e4*/ 	.short	0x0100
        /*01e6*/ 	.byte	0x08
	.zero		1


	//   ....[21]....
        /*01e8*/ 	.word	0x000007e0
        /*01ec*/ 	.word	0x000000ff
        /*01f0*/ 	.word	0x000000a8
        /*01f4*/ 	.short	0x0100
        /*01f6*/ 	.byte	0x08
	.zero		1


	//   ....[22]....
        /*01f8*/ 	.word	0x00000aa0
        /*01fc*/ 	.word	0x000000ff
        /*0200*/ 	.word	0x000000b0
        /*0204*/ 	.short	0x0100
        /*0206*/ 	.byte	0x08
	.zero		1


	//   ....[23]....
        /*0208*/ 	.word	0x00000af0
        /*020c*/ 	.word	0x000000ff
        /*0210*/ 	.word	0x000000b8
        /*0214*/ 	.short	0x0100
        /*0216*/ 	.byte	0x08
	.zero		1


	//   ....[24]....
        /*0218*/ 	.word	0x000019e0
        /*021c*/ 	.word	0x00000003
        /*0220*/ 	.word	0x00000000
        /*0224*/ 	.short	0x010a
        /*0226*/ 	.byte	0x3f
	.zero		1


	//   ....[25]....
        /*0228*/ 	.word	0x00001a20
        /*022c*/ 	.word	0x00000003
        /*0230*/ 	.word	0x00000000
        /*0234*/ 	.short	0x010a
        /*0236*/ 	.byte	0x3f
	.zero		1


	//   ....[26]....
        /*0238*/ 	.word	0x00001b50
        /*023c*/ 	.word	0x00000005
        /*0240*/ 	.word	0x00000000
        /*0244*/ 	.short	0x010a
        /*0246*/ 	.byte	0x3f
	.zero		1


	//   ....[27]....
        /*0248*/ 	.word	0x00002180
        /*024c*/ 	.word	0x00000005
        /*0250*/ 	.word	0x00000000
        /*0254*/ 	.short	0x010a
        /*0256*/ 	.byte	0x3f
	.zero		1


	//   ....[28]....
        /*0258*/ 	.word	0x000025f0
        /*025c*/ 	.word	0x0000000f
        /*0260*/ 	.word	0x00000000
        /*0264*/ 	.short	0x010a
        /*0266*/ 	.byte	0x3f
	.zero		1


	//   ....[29]....
        /*0268*/ 	.word	0x00002910
        /*026c*/ 	.word	0x00000000
        /*0270*/ 	.word	0x00000000
        /*0274*/ 	.short	0x0101
        /*0276*/ 	.byte	0x3f
	.zero		1


	//   ....[30]....
        /*0278*/ 	.word	0x000029b0
        /*027c*/ 	.word	0x0000000f
        /*0280*/ 	.word	0x00000000
        /*0284*/ 	.short	0x010a
        /*0286*/ 	.byte	0x3f
	.zero		1


	//   ....[31]....
        /*0288*/ 	.word	0x00003090
        /*028c*/ 	.word	0x0000000a
        /*0290*/ 	.word	0x00000000
        /*0294*/ 	.short	0x0101
        /*0296*/ 	.byte	0x3f
	.zero		1


	//   ....[32]....
        /*0298*/ 	.word	0x00003180
        /*029c*/ 	.word	0x000000ff
        /*02a0*/ 	.word	0x00000000
        /*02a4*/ 	.short	0x0101
        /*02a6*/ 	.byte	0x04
	.zero		1


	//   ....[33]....
        /*02a8*/ 	.word	0x000039d0
        /*02ac*/ 	.word	0x000000ff
        /*02b0*/ 	.word	0x00000070
        /*02b4*/ 	.short	0x010a
        /*02b6*/ 	.byte	0x33
	.zero		1


	//   ....[34]....
        /*02b8*/ 	.word	0x00004070
        /*02bc*/ 	.word	0x000000ff
        /*02c0*/ 	.word	0x00000000
        /*02c4*/ 	.short	0x0101
        /*02c6*/ 	.byte	0x04
	.zero		1


	//   ....[35]....
        /*02c8*/ 	.word	0x00004150
        /*02cc*/ 	.word	0x0000000e
        /*02d0*/ 	.word	0x00000070
        /*02d4*/ 	.short	0x010a
        /*02d6*/ 	.byte	0x3f
	.zero		1


	//   ....[36]....
        /*02d8*/ 	.word	0x00004790
        /*02dc*/ 	.word	0x000000ff
        /*02e0*/ 	.word	0x00000000
        /*02e4*/ 	.short	0x0101
        /*02e6*/ 	.byte	0x04
	.zero		1


	//   ....[37]....
        /*02e8*/ 	.word	0x00004880
        /*02ec*/ 	.word	0x0000000c
        /*02f0*/ 	.word	0x00000070
        /*02f4*/ 	.short	0x010a
        /*02f6*/ 	.byte	0x3f
	.zero		1


	//   ....[38]....
        /*02f8*/ 	.word	0x00004f00
        /*02fc*/ 	.word	0x000000ff
        /*0300*/ 	.word	0x00000000
        /*0304*/ 	.short	0x0101
        /*0306*/ 	.byte	0x04
	.zero		1


	//   ....[39]....
        /*0308*/ 	.word	0x00004fe0
        /*030c*/ 	.word	0x0000000f
        /*0310*/ 	.word	0x00000070
        /*0314*/ 	.short	0x010a
        /*0316*/ 	.byte	0x3f
	.zero		1


	//   ....[40]....
        /*0318*/ 	.word	0x00005610
        /*031c*/ 	.word	0x000000ff
        /*0320*/ 	.word	0x00000000
        /*0324*/ 	.short	0x0101
        /*0326*/ 	.byte	0x04
	.zero		1


	//   ....[41]....
        /*0328*/ 	.word	0x00005f10
        /*032c*/ 	.word	0x000000ff
        /*0330*/ 	.word	0x00000000
        /*0334*/ 	.short	0x0101
        /*0336*/ 	.byte	0x04
	.zero		1


	//   ....[42]....
        /*0338*/ 	.word	0x000065f0
        /*033c*/ 	.word	0x000000ff
        /*0340*/ 	.word	0x000000b8
        /*0344*/ 	.short	0x010a
        /*0346*/ 	.byte	0x04
	.zero		1


	//   ....[43]....
        /*0348*/ 	.word	0x000069f0
        /*034c*/ 	.word	0x000000ff
        /*0350*/ 	.word	0x00000090
        /*0354*/ 	.short	0x010a
        /*0356*/ 	.byte	0x0d
	.zero		1


	//   ....[44]....
        /*0358*/ 	.word	0x00006b40
        /*035c*/ 	.word	0x000000ff
        /*0360*/ 	.word	0x00000070
        /*0364*/ 	.short	0x010b
        /*0366*/ 	.byte	0x0d
	.zero		1


	//   ....[45]....
        /*0368*/ 	.word	0x00006ba0
        /*036c*/ 	.word	0x000000ff
        /*0370*/ 	.word	0x00000000
        /*0374*/ 	.short	0x0101
        /*0376*/ 	.byte	0x08
	.zero		1


	//   ....[46]....
        /*0378*/ 	.word	0x00006bd0
        /*037c*/ 	.word	0x000000ff
        /*0380*/ 	.word	0x00000098
        /*0384*/ 	.short	0x010a
        /*0386*/ 	.byte	0x0d
	.zero		1


	//   ....[47]....
        /*0388*/ 	.word	0x00006d40
        /*038c*/ 	.word	0x000000ff
        /*0390*/ 	.word	0x00000078
        /*0394*/ 	.short	0x010b
        /*0396*/ 	.byte	0x0d
	.zero		1


	//   ....[48]....
        /*0398*/ 	.word	0x00006da0
        /*039c*/ 	.word	0x000000ff
        /*03a0*/ 	.word	0x00000000
        /*03a4*/ 	.short	0x0101
        /*03a6*/ 	.byte	0x08
	.zero		1


	//   ....[49]....
        /*03a8*/ 	.word	0x00006dd0
        /*03ac*/ 	.word	0x000000ff
        /*03b0*/ 	.word	0x000000a0
        /*03b4*/ 	.short	0x010a
        /*03b6*/ 	.byte	0x0d
	.zero		1


	//   ....[50]....
        /*03b8*/ 	.word	0x00006f40
        /*03bc*/ 	.word	0x000000ff
        /*03c0*/ 	.word	0x00000080
        /*03c4*/ 	.short	0x010b
        /*03c6*/ 	.byte	0x0d
	.zero		1


	//   ....[51]....
        /*03c8*/ 	.word	0x00006fa0
        /*03cc*/ 	.word	0x000000ff
        /*03d0*/ 	.word	0x00000000
        /*03d4*/ 	.short	0x0101
        /*03d6*/ 	.byte	0x08
	.zero		1


	//   ....[52]....
        /*03d8*/ 	.word	0x00006fd0
        /*03dc*/ 	.word	0x000000ff
        /*03e0*/ 	.word	0x000000a8
        /*03e4*/ 	.short	0x010a
        /*03e6*/ 	.byte	0x0d
	.zero		1


	//   ....[53]....
        /*03e8*/ 	.word	0x00007140
        /*03ec*/ 	.word	0x000000ff
        /*03f0*/ 	.word	0x00000088
        /*03f4*/ 	.short	0x010b
        /*03f6*/ 	.byte	0x0d
	.zero		1


	//   ....[54]....
        /*03f8*/ 	.word	0x00007230
        /*03fc*/ 	.word	0x000000ff
        /*0400*/ 	.word	0x00000000
        /*0404*/ 	.short	0x0101
        /*0406*/ 	.byte	0x08
	.zero		1


	//   ....[55]....
        /*0408*/ 	.word	0x00007860
        /*040c*/ 	.word	0x00000005
        /*0410*/ 	.word	0x00000090
        /*0414*/ 	.short	0x010a
        /*0416*/ 	.byte	0x3f
	.zero		1


	//   ....[56]....
        /*0418*/ 	.word	0x000078a0
        /*041c*/ 	.word	0x00000005
        /*0420*/ 	.word	0x00000098
        /*0424*/ 	.short	0x010a
        /*0426*/ 	.byte	0x3f
	.zero		1


	//   ....[57]....
        /*0428*/ 	.word	0x000078e0
        /*042c*/ 	.word	0x00000005
        /*0430*/ 	.word	0x000000a0
        /*0434*/ 	.short	0x010a
        /*0436*/ 	.byte	0x3f
	.zero		1


	//   ....[58]....
        /*0438*/ 	.word	0x00007930
        /*043c*/ 	.word	0x00000005
        /*0440*/ 	.word	0x000000a8
        /*0444*/ 	.short	0x010a
        /*0446*/ 	.byte	0x3f
	.zero		1


	//   ....[59]....
        /*0448*/ 	.word	0x00007ec0
        /*044c*/ 	.word	0x00000007
        /*0450*/ 	.word	0x00000038
        /*0454*/ 	.short	0x010a
        /*0456*/ 	.byte	0x3f
	.zero		1


	//   ....[60]....
        /*0458*/ 	.word	0x00008580
        /*045c*/ 	.word	0x00000012
        /*0460*/ 	.word	0x000000b8
        /*0464*/ 	.short	0x0101
        /*0466*/ 	.byte	0x3f
	.zero		1


	//   ....[61]....
        /*0468*/ 	.word	0x00008ca0
        /*046c*/ 	.word	0x00000005
        /*0470*/ 	.word	0x00000000
        /*0474*/ 	.short	0x010a
        /*0476*/ 	.byte	0x3f
	.zero		1


	//   ....[62]....
        /*0478*/ 	.word	0x00008d20
        /*047c*/ 	.word	0x00000007
        /*0480*/ 	.word	0x00000000
        /*0484*/ 	.short	0x010a
        /*0486*/ 	.byte	0x3f
	.zero		1


	//   ....[63]....
        /*0488*/ 	.word	0x00008db0
        /*048c*/ 	.word	0x00000006
        /*0490*/ 	.word	0x00000000
        /*0494*/ 	.short	0x010a
        /*0496*/ 	.byte	0x3f
	.zero		1


	//   ....[64]....
        /*0498*/ 	.word	0x00008e40
        /*049c*/ 	.word	0x00000009
        /*04a0*/ 	.word	0x00000000
        /*04a4*/ 	.short	0x010a
        /*04a6*/ 	.byte	0x3f
	.zero		1


	//   ....[65]....
        /*04a8*/ 	.word	0x00008ed0
        /*04ac*/ 	.word	0x00000008
        /*04b0*/ 	.word	0x00000000
        /*04b4*/ 	.short	0x010a
        /*04b6*/ 	.byte	0x3f
	.zero		1


	//   ....[66]....
        /*04b8*/ 	.word	0x00008f60
        /*04bc*/ 	.word	0x0000000b
        /*04c0*/ 	.word	0x00000000
        /*04c4*/ 	.short	0x010a
        /*04c6*/ 	.byte	0x3f
	.zero		1


	//   ....[67]....
        /*04c8*/ 	.word	0x00008ff0
        /*04cc*/ 	.word	0x00000003
        /*04d0*/ 	.word	0x00000000
        /*04d4*/ 	.short	0x010a
        /*04d6*/ 	.byte	0x3f
	.zero		1


	//   ....[68]....
        /*04d8*/ 	.word	0x000090d0
        /*04dc*/ 	.word	0x00000003
        /*04e0*/ 	.word	0x00000000
        /*04e4*/ 	.short	0x010a
        /*04e6*/ 	.byte	0x3f
	.zero		1


	//   ....[69]....
        /*04e8*/ 	.word	0x00009120
        /*04ec*/ 	.word	0x00000005
        /*04f0*/ 	.word	0x00000000
        /*04f4*/ 	.short	0x010a
        /*04f6*/ 	.byte	0x3f
	.zero		1


	//   ....[70]....
        /*04f8*/ 	.word	0x00009170
        /*04fc*/ 	.word	0x0000000f
        /*0500*/ 	.word	0x00000000
        /*0504*/ 	.short	0x010a
        /*0506*/ 	.byte	0x3f
	.zero		1


	//   ....[71]....
        /*0508*/ 	.word	0x000091d0
        /*050c*/ 	.word	0x00000005
        /*0510*/ 	.word	0x00000070
        /*0514*/ 	.short	0x010a
        /*0516*/ 	.byte	0x3f
	.zero		1


	//   ....[72]....
        /*0518*/ 	.word	0x00009220
        /*051c*/ 	.word	0x0000000e
        /*0520*/ 	.word	0x00000070
        /*0524*/ 	.short	0x010a
        /*0526*/ 	.byte	0x3f
	.zero		1


	//   ....[73]....
        /*0528*/ 	.word	0x00009270
        /*052c*/ 	.word	0x0000000c
        /*0530*/ 	.word	0x00000070
        /*0534*/ 	.short	0x010a
        /*0536*/ 	.byte	0x3f
	.zero		1


	//   ....[74]....
        /*0538*/ 	.word	0x000092c0
        /*053c*/ 	.word	0x0000000f
        /*0540*/ 	.word	0x00000070
        /*0544*/ 	.short	0x010a
        /*0546*/ 	.byte	0x3f
	.zero		1


	//   ....[75]....
        /*0548*/ 	.word	0x00009320
        /*054c*/ 	.word	0x00000003
        /*0550*/ 	.word	0x000000b8
        /*0554*/ 	.short	0x010a
        /*0556*/ 	.byte	0x3f
	.zero		1


	//   ....[76]....
        /*0558*/ 	.word	0x00009380
        /*055c*/ 	.word	0x00000005
        /*0560*/ 	.word	0x00000090
        /*0564*/ 	.short	0x010a
        /*0566*/ 	.byte	0x3f
	.zero		1


	//   ....[77]....
        /*0568*/ 	.word	0x000093e0
        /*056c*/ 	.word	0x00000005
        /*0570*/ 	.word	0x00000098
        /*0574*/ 	.short	0x010a
        /*0576*/ 	.byte	0x3f
	.zero		1


	//   ....[78]....
        /*0578*/ 	.word	0x00009440
        /*057c*/ 	.word	0x00000005
        /*0580*/ 	.word	0x000000a0
        /*0584*/ 	.short	0x010a
        /*0586*/ 	.byte	0x3f
	.zero		1


	//   ....[79]....
        /*0588*/ 	.word	0x000094a0
        /*058c*/ 	.word	0x00000005
        /*0590*/ 	.word	0x000000a8
        /*0594*/ 	.short	0x010a
        /*0596*/ 	.byte	0x3f
	.zero		1


	//   ....[80]....
        /*0598*/ 	.word	0x000094f0
        /*059c*/ 	.word	0x00000005
        /*05a0*/ 	.word	0x00000090
        /*05a4*/ 	.short	0x010a
        /*05a6*/ 	.byte	0x3f
	.zero		1


	//   ....[81]....
        /*05a8*/ 	.word	0x00009540
        /*05ac*/ 	.word	0x00000005
        /*05b0*/ 	.word	0x00000098
        /*05b4*/ 	.short	0x010a
        /*05b6*/ 	.byte	0x3f
	.zero		1


	//   ....[82]....
        /*05b8*/ 	.word	0x00009590
        /*05bc*/ 	.word	0x00000005
        /*05c0*/ 	.word	0x000000a0
        /*05c4*/ 	.short	0x010a
        /*05c6*/ 	.byte	0x3f
	.zero		1


	//   ....[83]....
        /*05c8*/ 	.word	0x000095e0
        /*05cc*/ 	.word	0x00000007
        /*05d0*/ 	.word	0x00000038
        /*05d4*/ 	.short	0x010a
        /*05d6*/ 	.byte	0x3f
	.zero		1


	//   ....[84]....
        /*05d8*/ 	.word	0x000097b0
        /*05dc*/ 	.word	0x00000005
        /*05e0*/ 	.word	0x00000000
        /*05e4*/ 	.short	0x010a
        /*05e6*/ 	.byte	0x3f
	.zero		1


	//   ....[85]....
        /*05e8*/ 	.word	0x00009800
        /*05ec*/ 	.word	0x00000007
        /*05f0*/ 	.word	0x00000000
        /*05f4*/ 	.short	0x010a
        /*05f6*/ 	.byte	0x3f
	.zero		1


	//   ....[86]....
        /*05f8*/ 	.word	0x00009850
        /*05fc*/ 	.word	0x00000006
        /*0600*/ 	.word	0x00000000
        /*0604*/ 	.short	0x010a
        /*0606*/ 	.byte	0x3f
	.zero		1


	//   ....[87]....
        /*0608*/ 	.word	0x000098a0
        /*060c*/ 	.word	0x00000009
        /*0610*/ 	.word	0x00000000
        /*0614*/ 	.short	0x010a
        /*0616*/ 	.byte	0x3f
	.zero		1


	//   ....[88]....
        /*0618*/ 	.word	0x000098f0
        /*061c*/ 	.word	0x00000008
        /*0620*/ 	.word	0x00000000
        /*0624*/ 	.short	0x010a
        /*0626*/ 	.byte	0x3f
	.zero		1


	//   ....[89]....
        /*0628*/ 	.word	0x00009940
        /*062c*/ 	.word	0x0000000b
        /*0630*/ 	.word	0x00000000
        /*0634*/ 	.short	0x010a
        /*0636*/ 	.byte	0x3f
	.zero		1


	//----- nvinfo : EIATTR_NUM_MBARRIERS
	.align		4
.L_173:
        /*0638*/ 	.byte	0x03, 0x38
        /*063a*/ 	.short	0x0018


	//----- nvinfo : EIATTR_EXIT_INSTR_OFFSETS
	.align		4
        /*063c*/ 	.byte	0x04, 0x1c
        /*063e*/ 	.short	(.L_175 - .L_174)


	//   ....[0]....
.L_174:
        /*0640*/ 	.word	0x00009040


	//----- nvinfo : EIATTR_MAX_THREADS
	.align		4
.L_175:
        /*0644*/ 	.byte	0x04, 0x05
        /*0646*/ 	.short	(.L_177 - .L_176)
.L_176:
        /*0648*/ 	.word	0x00000180
        /*064c*/ 	.word	0x00000001
        /*0650*/ 	.word	0x00000001


	//----- nvinfo : EIATTR_CRS_STACK_SIZE
	.align		4
.L_177:
        /*0654*/ 	.byte	0x04, 0x1e
        /*0656*/ 	.short	(.L_179 - .L_178)
.L_178:
        /*0658*/ 	.word	0x00000000


	//----- nvinfo : EIATTR_CBANK_PARAM_SIZE
	.align		4
.L_179:
        /*065c*/ 	.byte	0x03, 0x19
        /*065e*/ 	.short	0x0970


	//----- nvinfo : EIATTR_PARAM_CBANK
	.align		4
        /*0660*/ 	.byte	0x04, 0x0a
        /*0662*/ 	.short	(.L_181 - .L_180)
	.align		4
.L_180:
        /*0664*/ 	.word	index@(.nv.constant0._ZN7cutlass13device_kernelINS_4gemm6kernel13GemmUniversalIN4cute5tupleIJiiiiEEENS1_10collective13CollectiveMmaINS1_49MainloopSm90TmaGmmaRmemAWarpSpecializedMixedInputILi7ENS5_IJNS4_1CILi1EEESB_SB_EEENS1_35KernelTmaWarpSpecializedCooperativeEEENS5_IJNSA_ILi128EEESF_NSA_ILi64EEEEEENS5_IJNS_12float_e4m3_tENS_6half_tEEEENS5_IJlSB_lEEESJ_SL_NS4_8TiledMMAINS4_8MMA_AtomIJNS4_4SM904GMMA26MMA_64x128x16_F32F16F16_RSILNSP_5MajorE0ELSR_0ELNSP_7ScaleInE1ELSS_1EEEEEENS4_6LayoutINS5_IJNSA_ILi2EEESB_SB_EEENS5_IJSB_NSA_ILi0EEESY_EEEEENS5_IJNS4_10UnderscoreES11_S11_EEEEENS4_13SM90_TMA_LOADENS4_14ComposedLayoutINS4_7SwizzleILi2ELi4ELi3EEENS4_18smem_ptr_flag_bitsILi8EEENSV_INS5_IJNSA_ILi8EEESG_EEENS5_IJSG_SB_EEEEEEENS4_9Copy_AtomIJNS4_39AutoVectorizingCopyWithAssumedAlignmentILi128EEESI_EEENS4_8identityES14_NS15_INS16_ILi3ELi4ELi3EEENS18_ILi16EEES1D_EEvS1J_EENS_8epilogue10collective18CollectiveEpilogueINS1O_22Sm90TmaWarpSpecializedILi4ELi2ELi16ELb1ELb0EEEJSH_NS5_IJSF_NSA_ILi32EEEEEESJ_NS5_IJSB_llEEESJ_S1V_NS1O_6fusion15FusionCallbacksIS1S_NS1W_17LinearCombinationISJ_fSJ_fLNS_15FloatRoundStyleE2EEESH_S1U_JEEES14_NS15_IS1K_S1L_NSV_INS5_IJSG_S1A_EEENS5_IJSB_SG_EEEEEEENS4_17SM75_U16x8_LDSM_TENS4_14SM90_TMA_STOREES25_NS4_17SM90_U16x8_STSM_TENS1F_IJNS4_17SM90_U32x4_STSM_NESJ_EEEvEEEvvEEEEvNT_6ParamsE)
        /*0668*/ 	.short	0x0210
        /*066a*/ 	.short	0x0970


	//----- nvinfo : EIATTR_SW_WAR
	.align		4
.L_181:
        /*066c*/ 	.byte	0x04, 0x36
        /*066e*/ 	.short	(.L_183 - .L_182)
.L_182:
        /*0670*/ 	.word	0x00000008
.L_183:


//--------------------- .nv.info._ZN7cutlass13device_kernelINS_4gemm6kernel13GemmUniversalIN4cute5tupleIJiiiiEEENS1_10collective13CollectiveMmaINS1_49MainloopSm90TmaGmmaRmemAWarpSpecializedMixedInputILi8ENS5_IJNS4_1CILi1EEESB_SB_EEENS1_35KernelTmaWarpSpecializedCooperativeEEENS5_IJNSA_ILi128EEESF_NSA_ILi64EEEEEENS5_IJNS_12float_e4m3_tEEEENS5_IJlSB_lEEENS_6half_tESK_NS4_8TiledMMAINS4_8MMA_AtomIJNS4_4SM904GMMA26MMA_64x128x16_F32F16F16_RSILNSP_5MajorE0ELSR_0ELNSP_7ScaleInE1ELSS_1EEEEEENS4_6LayoutINS5_IJNSA_ILi2EEESB_SB_EEENS5_IJSB_NSA_ILi0EEESY_EEEEENS5_IJNS4_10UnderscoreES11_S11_EEEEENS4_13SM90_TMA_LOADENS4_14ComposedLayoutINS4_7SwizzleILi2ELi4ELi3EEENS4_18smem_ptr_flag_bitsILi8EEENSV_INS5_IJNSA_ILi8EEESG_EEENS5_IJSG_SB_EEEEEEENS4_9Copy_AtomIJNS4_39AutoVectorizingCopyWithAssumedAlignmentILi128EEESI_EEENS4_8identityES14_NS15_INS16_ILi3ELi4ELi3EEENS18_ILi16EEES1D_EEvS1J_EENS_8epilogue10collective18CollectiveEpilogueINS1O_22Sm90TmaWarpSpecializedILi4ELi2ELi16ELb1ELb0EEEJSH_NS5_IJSF_NSA_ILi32EEEEEESL_NS5_IJSB_llEEESL_S1V_NS1O_6fusion15FusionCallbacksIS1S_NS1W_17LinearCombinationISL_fSL_fLNS_15FloatRoundStyleE2EEESH_S1U_JEEES14_NS15_IS1K_S1L_NSV_INS5_IJSG_S1A_EEENS5_IJSB_SG_EEEEEEENS4_17SM75_U16x8_LDSM_TENS4_14SM90_TMA_STOREES25_NS4_17SM90_U16x8_STSM_TENS1F_IJNS4_17SM90_U32x4_STSM_NESL_EEEvEEEvvEEEEvNT_6ParamsE --------------------------
	.section	.nv.info._ZN7cutlass13device_kernelINS_4gemm6kernel13GemmUniversalIN4cute5tupleIJiiiiEEENS1_10collective13CollectiveMmaINS1_49MainloopSm90TmaGmmaRmemAWarpSpecializedMixedInputILi8ENS5_IJNS4_1CILi1EEESB_SB_EEENS1_35KernelTmaWarpSpecializedCooperativeEEENS5_IJNSA_ILi128EEESF_NSA_ILi64EEEEEENS5_IJNS_12float_e4m3_tEEEENS5_IJlSB_lEEENS_6half_tESK_NS4_8TiledMMAINS4_8MMA_AtomIJNS4_4SM904GMMA26MMA_64x128x16_F32F16F16_RSILNSP_5MajorE0ELSR_0ELNSP_7ScaleInE1ELSS_1EEEEEENS4_6LayoutINS5_IJNSA_ILi2EEESB_SB_EEENS5_IJSB_NSA_ILi0EEESY_EEEEENS5_IJNS4_10UnderscoreES11_S11_EEEEENS4_13SM90_TMA_LOADENS4_14ComposedLayoutINS4_7SwizzleILi2ELi4ELi3EEENS4_18smem_ptr_flag_bitsILi8EEENSV_INS5_IJNSA_ILi8EEESG_EEENS5_IJSG_SB_EEEEEEENS4_9Copy_AtomIJNS4_39AutoVectorizingCopyWithAssumedAlignmentILi128EEESI_EEENS4_8identityES14_NS15_INS16_ILi3ELi4ELi3EEENS18_ILi16EEES1D_EEvS1J_EENS_8epilogue10collective18CollectiveEpilogueINS1O_22Sm90TmaWarpSpecializedILi4ELi2ELi16ELb1ELb0EEEJSH_NS5_IJSF_NSA_ILi32EEEEEESL_NS5_IJSB_llEEESL_S1V_NS1O_6fusion15FusionCallbacksIS1S_NS1W_17LinearCombinationISL_fSL_fLNS_15FloatRoundStyleE2EEESH_S1U_JEEES14_NS15_IS1K_S1L_NSV_INS5_IJSG_S1A_EEENS5_IJSB_SG_EEEEEEENS4_17SM75_U16x8_LDSM_TENS4_14SM90_TMA_STOREES25_NS4_17SM90_U16x8_STSM_TENS1F_IJNS4_17SM90_U32x4_STSM_NESL_EEEvEEEvvEEEEvNT_6ParamsE,"",@"SHT_CUDA_INFO"
	.sectionflags	@""
	.align	4


	//----- nvinfo : EIATTR_CUDA_API_VERSION
	.align		4
        /*0000*/ 	.byte	0x04, 0x37
        /*0002*/ 	.short	(.L_185 - .L_184)
.L_184:
        /*0004*/ 	.word	0x00000082


	//----- nvinfo : EIATTR_KPARAM_INFO
	.align		4
.L_185:
        /*0008*/ 	.byte	0x04, 0x17
        /*000a*/ 	.short	(.L_187 - .L_186)
.L_186:
        /*000c*/ 	.word	0x00000000
        /*0010*/ 	.short	0x0000
        /*0012*/ 	.short	0x0070
        /*0014*/ 	.byte	0x00, 0xf0, 0x01, 0x24


	//----- nvinfo : EIATTR_SPARSE_MMA_MASK
	.align		4
.L_187:
        /*0018*/ 	.byte	0x03, 0x50
        /*001a*/ 	.short	0x0000


	//----- nvinfo : EIATTR_MAXREG_COUNT
	.align		4
        /*001c*/ 	.byte	0x03, 0x1b
        /*001e*/ 	.short	0x00a8


	//----- nvinfo : EIATTR_NUM_BARRIERS
	.align		4
        /*0020*/ 	.byte	0x02, 0x4c
        /*0022*/ 	.byte	0x02
	.zero		1


	//----- nvinfo : EIATTR_EXTERNS
	.align		4
        /*0024*/ 	.byte	0x04, 0x0f
        /*0026*/ 	.short	(.L_189 - .L_188)


	//   ....[0]....
	.align		4
.L_188:
        /*0028*/ 	.word	index@(__assertfail)


	//----- nvinfo : EIATTR_MERCURY_ISA_VERSION
	.align		4
.L_189:
        /*002c*/ 	.byte	0x03, 0x5f
        /*002e*/ 	.short	0x0101


	//----- nvinfo : EIATTR_INT_WARP_WIDE_INSTR_OFFSETS
	.align		4
        /*0030*/ 	.byte	0x04, 0x31
        /*0032*/ 	.short	(.L_191 - .L_190)


	//   ....[0]....
.L_190:
        /*0034*/ 	.word	0x00000990


	//   ....[1]....
        /*0038*/ 	.word	0x000009a0


	//   ....[2]....
        /*003c*/ 	.word	0x00000a50


	//----- nvinfo : EIATTR_COOP_GROUP_MASK_REGIDS
	.align		4
.L_191:
        /*0040*/ 	.byte	0x04, 0x29
        /*0042*/ 	.short	(.L_193 - .L_192)


	//   ....[0]....
.L_192:
        /*0044*/ 	.word	0xffffffff


	//   ....[1]....
        /*0048*/ 	.word	0xffffffff


	//   ....[2]....
        /*004c*/ 	.word	0xffffffff


	//   ....[3]....
        /*0050*/ 	.word	0xffffffff


	//   ....[4]....
        /*0054*/ 	.word	0xffffffff


	//   ....[5]....
        /*0058*/ 	.word	0x0500000f


	//----- nvinfo : EIATTR_COOP_GROUP_INSTR_OFFSETS
	.align		4
.L_193:
        /*005c*/ 	.byte	0x04, 0x28
        /*005e*/ 	.short	(.L_195 - .L_194)


	//   ....[0]....
.L_194:
        /*0060*/ 	.word	0x00000070


	//   ....[1]....
        /*0064*/ 	.word	0x00000080


	//   ....[2]....
        /*0068*/ 	.word	0x00000430


	//   ....[3]....
        /*006c*/ 	.word	0x00000670


	//   ....[4]....
        /*0070*/ 	.word	0x00000820


	//   ....[5]....
        /*0074*/ 	.word	0x000089e0


	//----- nvinfo : EIATTR_REG_RECONFIG
	.align		4
.L_195:
        /*0078*/ 	.byte	0x01, 0x54
	.zero		2


	//----- nvinfo : EIATTR_SYSCALL_OFFSETS
	.align		4
        /*007c*/ 	.byte	0x04, 0x46
        /*007e*/ 	.short	(.L_197 - .L_196)


	//   ....[0]....
.L_196:
        /*0080*/ 	.word	0x00001900


	//   ....[1]....
        /*0084*/ 	.word	0x00002ec0


	//   ....[2]....
        /*0088*/ 	.word	0x00002fb0


	//   ....[3]....
        /*008c*/ 	.word	0x000077e0


	//   ....[4]....
        /*0090*/ 	.word	0x00007910


	//----- nvinfo : EIATTR_MBARRIER_INSTR_OFFSETS
	.align		4
.L_197:
        /*0094*/ 	.byte	0x04, 0x39
        /*0096*/ 	.short	(.L_199 - .L_198)


	//   ....[0]....
.L_198:
        /*0098*/ 	.word	0x00000550
        /*009c*/ 	.word	0x000000ff
        /*00a0*/ 	.word	0x00000000
        /*00a4*/ 	.short	0x0100
        /*00a6*/ 	.byte	0x08
	.zero		1


	//   ....[1]....
        /*00a8*/ 	.word	0x00000560
        /*00ac*/ 	.word	0x000000ff
        /*00b0*/ 	.word	0x00000040
        /*00b4*/ 	.short	0x0100
        /*00b6*/ 	.byte	0x08
	.zero		1


	//   ....[2]....
        /*00b8*/ 	.word	0x00000570
        /*00bc*/ 	.word	0x000000ff
        /*00c0*/ 	.word	0x00000008
        /*00c4*/ 	.short	0x0100
        /*00c6*/ 	.byte	0x08
	.zero		1


	//   ....[3]....
        /*00c8*/ 	.word	0x00000580
        /*00cc*/ 	.word	0x000000ff
        /*00d0*/ 	.word	0x00000048
        /*00d4*/ 	.short	0x0100
        /*00d6*/ 	.byte	0x08
	.zero		1


	//   ....[4]....
        /*00d8*/ 	.word	0x00000590
        /*00dc*/ 	.word	0x000000ff
        /*00e0*/ 	.word	0x00000010
        /*00e4*/ 	.short	0x0100
        /*00e6*/ 	.byte	0x08
	.zero		1


	//   ....[5]....
        /*00e8*/ 	.word	0x000005a0
        /*00ec*/ 	.word	0x000000ff
        /*00f0*/ 	.word	0x00000050
        /*00f4*/ 	.short	0x0100
        /*00f6*/ 	.byte	0x08
	.zero		1


	//   ....[6]....
        /*00f8*/ 	.word	0x000005b0
        /*00fc*/ 	.word	0x000000ff
        /*0100*/ 	.word	0x00000018
        /*0104*/ 	.short	0x0100
        /*0106*/ 	.byte	0x08
	.zero		1


	//   ....[7]....
        /*0108*/ 	.word	0x000005c0
        /*010c*/ 	.word	0x000000ff
        /*0110*/ 	.word	0x00000058
        /*0114*/ 	.short	0x0100
        /*0116*/ 	.byte	0x08
	.zero		1


	//   ....[8]....
        /*0118*/ 	.word	0x000005d0
        /*011c*/ 	.word	0x000000ff
        /*0120*/ 	.word	0x00000020
        /*0124*/ 	.short	0x0100
        /*0126*/ 	.byte	0x08
	.zero		1


	//   ....[9]....
        /*0128*/ 	.word	0x000005e0
        /*012c*/ 	.word	0x000000ff
        /*0130*/ 	.word	0x00000060
        /*0134*/ 	.short	0x0100
        /*0136*/ 	.byte	0x08
	.zero		1


	//   ....[10]....
        /*0138*/ 	.word	0x000005f0
        /*013c*/ 	.word	0x000000ff
        /*0140*/ 	.word	0x00000028
        /*0144*/ 	.short	0x0100
        /*0146*/ 	.byte	0x08
	.zero		1


	//   ....[11]....
        /*0148*/ 	.word	0x00000600
        /*014c*/ 	.word	0x000000ff
        /*0150*/ 	.word	0x00000068
        /*0154*/ 	.short	0x0100
        /*0156*/ 	.byte	0x08
	.zero		1


	//   ....[12]....
        /*0158*/ 	.word	0x00000610
        /*015c*/ 	.word	0x000000ff
        /*0160*/ 	.word	0x00000030
        /*0164*/ 	.short	0x0100
        /*0166*/ 	.byte	0x08
	.zero		1


	//   ....[13]....
        /*0168*/ 	.word	0x00000620
        /*016c*/ 	.word	0x000000ff
        /*0170*/ 	.word	0x00000070
        /*0174*/ 	.short	0x0100
        /*0176*/ 	.byte	0x08
	.zero		1


	//   ....[14]....
        /*0178*/ 	.word	0x00000630
        /*017c*/ 	.word	0x000000ff
        /*0180*/ 	.word	0x00000038
        /*0184*/ 	.short	0x0100
        /*0186*/ 	.byte	0x08
	.zero		1


	//   ....[15]....
        /*0188*/ 	.word	0x00000640
        /*018c*/ 	.word	0x000000ff
        /*0190*/ 	.word	0x00000078
        /*0194*/ 	.short	0x0100
        /*0196*/ 	.byte	0x08
	.zero		1


	//   ....[16]....
        /*0198*/ 	.word	0x00000790
        /*019c*/ 	.word	0x000000ff
        /*01a0*/ 	.word	0x00000080
        /*01a4*/ 	.short	0x0100
        /*01a6*/ 	.byte	0x08
	.zero		1


	//   ....[17]....
        /*01a8*/ 	.word	0x000007a0
        /*01ac*/ 	.word	0x000000ff
        /*01b0*/ 	.word	0x000000a0
        /*01b4*/ 	.short	0x0100
        /*01b6*/ 	.byte	0x08
	.zero		1


	//   ....[18]....
        /*01b8*/ 	.word	0x000007b0
        /*01bc*/ 	.word	0x000000ff
        /*01c0*/ 	.word	0x00000088
        /*01c4*/ 	.short	0x0100
        /*01c6*/ 	.byte	0x08
	.zero		1


	//   ....[19]....
        /*01c8*/ 	.word	0x000007c0
        /*01cc*/ 	.word	0x000000ff
        /*01d0*/ 	.word	0x000000a8
        /*01d4*/ 	.short	0x0100
        /*01d6*/ 	.byte	0x08
	.zero		1


	//   ....[20]....
        /*01d8*/ 	.word	0x000007d0
        /*01dc*/ 	.word	0x000000ff
        /*01e0*/ 	.word	0x00000090
        /*01e4*/ 	.short	0x0100
        /*01e6*/ 	.byte	0x08
	.zero		1


	//   ....[21]....
        /*01e8*/ 	.word	0x000007e0
        /*01ec*/ 	.word	0x000000ff
        /*01f0*/ 	.word	0x000000b0
        /*01f4*/ 	.short	0x0100
        /*01f6*/ 	.byte	0x08
	.zero		1


	//   ....[22]....
        /*01f8*/ 	.word	0x000007f0
        /*01fc*/ 	.word	0x000000ff
        /*0200*/ 	.word	0x00000098
        /*0204*/ 	.short	0x0100
        /*0206*/ 	.byte	0x08
	.zero		1


	//   ....[23]....
        /*0208*/ 	.word	0x00000800
        /*020c*/ 	.word	0x000000ff
        /*0210*/ 	.word	0x000000b8
        /*0214*/ 	.short	0x0100
        /*0216*/ 	.byte	0x08
	.zero		1


	//   ....[24]....
        /*0218*/ 	.word	0x00000ac0
        /*021c*/ 	.word	0x000000ff
        /*0220*/ 	.word	0x000000c0
        /*0224*/ 	.short	0x0100
        /*0226*/ 	.byte	0x08
	.zero		1


	//   ....[25]....
        /*0228*/ 	.word	0x00000b10
        /*022c*/ 	.word	0x000000ff
        /*0230*/ 	.word	0x000000c8
        /*0234*/ 	.short	0x0100
        /*0236*/ 	.byte	0x08
	.zero		1


	//   ....[26]....
        /*0238*/ 	.word	0x000019a0
        /*023c*/ 	.word	0x00000003
        /*0240*/ 	.word	0x00000000
        /*0244*/ 	.short	0x010a
        /*0246*/ 	.byte	0x3f
	.zero		1


	//   ....[27]....
        /*0248*/ 	.word	0x000019e0
        /*024c*/ 	.word	0x00000003
        /*0250*/ 	.word	0x00000000
        /*0254*/ 	.short	0x010a
        /*0256*/ 	.byte	0x3f
	.zero		1


	//   ....[28]....
        /*0258*/ 	.word	0x00001b00
        /*025c*/ 	.word	0x00000004
        /*0260*/ 	.word	0x00000000
        /*0264*/ 	.short	0x010a
        /*0266*/ 	.byte	0x3f
	.zero		1


	//   ....[29]....
        /*0268*/ 	.word	0x00001fe0
        /*026c*/ 	.word	0x00000006
        /*0270*/ 	.word	0x00000000
        /*0274*/ 	.short	0x010a
        /*0276*/ 	.byte	0x3f
	.zero		1


	//   ....[30]....
        /*0278*/ 	.word	0x00002360
        /*027c*/ 	.word	0x0000000e
        /*0280*/ 	.word	0x00000000
        /*0284*/ 	.short	0x010a
        /*0286*/ 	.byte	0x3f
	.zero		1


	//   ....[31]....
        /*0288*/ 	.word	0x00002630
        /*028c*/ 	.word	0x00000004
        /*0290*/ 	.word	0x00000000
        /*0294*/ 	.short	0x0101
        /*0296*/ 	.byte	0x3f
	.zero		1


	//   ....[32]....
        /*0298*/ 	.word	0x000026d0
        /*029c*/ 	.word	0x0000000e
        /*02a0*/ 	.word	0x00000000
        /*02a4*/ 	.short	0x010a
        /*02a6*/ 	.byte	0x3f
	.zero		1


	//   ....[33]....
        /*02a8*/ 	.word	0x00002c70
        /*02ac*/ 	.word	0x00000009
        /*02b0*/ 	.word	0x00000000
        /*02b4*/ 	.short	0x0101
        /*02b6*/ 	.byte	0x3f
	.zero		1


	//   ....[34]....
        /*02b8*/ 	.word	0x00002d20
        /*02bc*/ 	.word	0x000000ff
        /*02c0*/ 	.word	0x00000000
        /*02c4*/ 	.short	0x0101
        /*02c6*/ 	.byte	0x04
	.zero		1


	//   ....[35]....
        /*02c8*/ 	.word	0x000034c0
        /*02cc*/ 	.word	0x000000ff
        /*02d0*/ 	.word	0x00000080
        /*02d4*/ 	.short	0x010a
        /*02d6*/ 	.byte	0x34
	.zero		1


	//   ....[36]....
        /*02d8*/ 	.word	0x00003b60
        /*02dc*/ 	.word	0x000000ff
        /*02e0*/ 	.word	0x00000000
        /*02e4*/ 	.short	0x0101
        /*02e6*/ 	.byte	0x04
	.zero		1


	//   ....[37]....
        /*02e8*/ 	.word	0x00003c40
        /*02ec*/ 	.word	0x0000000e
        /*02f0*/ 	.word	0x00000080
        /*02f4*/ 	.short	0x010a
        /*02f6*/ 	.byte	0x3f
	.zero		1


	//   ....[38]....
        /*02f8*/ 	.word	0x00004280
        /*02fc*/ 	.word	0x000000ff
        /*0300*/ 	.word	0x00000000
        /*0304*/ 	.short	0x0101
        /*0306*/ 	.byte	0x04
	.zero		1


	//   ....[39]....
        /*0308*/ 	.word	0x00004370
        /*030c*/ 	.word	0x0000000c
        /*0310*/ 	.word	0x00000080
        /*0314*/ 	.short	0x010a
        /*0316*/ 	.byte	0x3f
	.zero		1


	//   ....[40]....
        /*0318*/ 	.word	0x000049f0
        /*031c*/ 	.word	0x000000ff
        /*0320*/ 	.word	0x00000000
        /*0324*/ 	.short	0x0101
        /*0326*/ 	.byte	0x04
	.zero		1


	//   ....[41]....
        /*0328*/ 	.word	0x00004ad0
        /*032c*/ 	.word	0x0000000f
        /*0330*/ 	.word	0x00000080
        /*0334*/ 	.short	0x010a
        /*0336*/ 	.byte	0x3f
	.zero		1


	//   ....[42]....
        /*0338*/ 	.word	0x00005100
        /*033c*/ 	.word	0x000000ff
        /*0340*/ 	.word	0x00000000
        /*0344*/ 	.short	0x0101
        /*0346*/ 	.byte	0x04
	.zero		1


	//   ....[43]....
        /*0348*/ 	.word	0x00005a60
        /*034c*/ 	.word	0x000000ff
        /*0350*/ 	.word	0x00000000
        /*0354*/ 	.short	0x0101
        /*0356*/ 	.byte	0x04
	.zero		1


	//   ....[44]....
        /*0358*/ 	.word	0x00006140
        /*035c*/ 	.word	0x000000ff
        /*0360*/ 	.word	0x000000c8
        /*0364*/ 	.short	0x010a
        /*0366*/ 	.byte	0x04
	.zero		1


	//   ....[45]....
        /*0368*/ 	.word	0x00006540
        /*036c*/ 	.word	0x000000ff
        /*0370*/ 	.word	0x000000a0
        /*0374*/ 	.short	0x010a
        /*0376*/ 	.byte	0x0d
	.zero		1


	//   ....[46]....
        /*0378*/ 	.word	0x00006690
        /*037c*/ 	.word	0x000000ff
        /*0380*/ 	.word	0x00000080
        /*0384*/ 	.short	0x010b
        /*0386*/ 	.byte	0x0d
	.zero		1


	//   ....[47]....
        /*0388*/ 	.word	0x000066f0
        /*038c*/ 	.word	0x000000ff
        /*0390*/ 	.word	0x00000000
        /*0394*/ 	.short	0x0101
        /*0396*/ 	.byte	0x08
	.zero		1


	//   ....[48]....
        /*0398*/ 	.word	0x00006720
        /*039c*/ 	.word	0x000000ff
        /*03a0*/ 	.word	0x000000a8
        /*03a4*/ 	.short	0x010a
        /*03a6*/ 	.byte	0x0d
	.zero		1


	//   ....[49]....
        /*03a8*/ 	.word	0x00006890
        /*03ac*/ 	.word	0x000000ff
        /*03b0*/ 	.word	0x00000088
        /*03b4*/ 	.short	0x010b
        /*03b6*/ 	.byte	0x0d
	.zero		1


	//   ....[50]....
        /*03b8*/ 	.word	0x000068f0
        /*03bc*/ 	.word	0x000000ff
        /*03c0*/ 	.word	0x00000000
        /*03c4*/ 	.short	0x0101
        /*03c6*/ 	.byte	0x08
	.zero		1


	//   ....[51]....
        /*03c8*/ 	.word	0x00006920
        /*03cc*/ 	.word	0x000000ff
        /*03d0*/ 	.word	0x000000b0
        /*03d4*/ 	.short	0x010a
        /*03d6*/ 	.byte	0x0d
	.zero		1


	//   ....[52]....
        /*03d8*/ 	.word	0x00006a90
        /*03dc*/ 	.word	0x000000ff
        /*03e0*/ 	.word	0x00000090
        /*03e4*/ 	.short	0x010b
        /*03e6*/ 	.byte	0x0d
	.zero		1


	//   ....[53]....
        /*03e8*/ 	.word	0x00006af0
        /*03ec*/ 	.word	0x000000ff
        /*03f0*/ 	.word	0x00000000
        /*03f4*/ 	.short	0x0101
        /*03f6*/ 	.byte	0x08
	.zero		1


	//   ....[54]....
        /*03f8*/ 	.word	0x00006b20
        /*03fc*/ 	.word	0x000000ff
        /*0400*/ 	.word	0x000000b8
        /*0404*/ 	.short	0x010a
        /*0406*/ 	.byte	0x0d
	.zero		1


	//   ....[55]....
        /*0408*/ 	.word	0x00006c90
        /*040c*/ 	.word	0x000000ff
        /*0410*/ 	.word	0x00000098
        /*0414*/ 	.short	0x010b
        /*0416*/ 	.byte	0x0d
	.zero		1


	//   ....[56]....
        /*0418*/ 	.word	0x00006d80
        /*041c*/ 	.word	0x000000ff
        /*0420*/ 	.word	0x00000000
        /*0424*/ 	.short	0x0101
        /*0426*/ 	.byte	0x08
	.zero		1


	//   ....[57]....
        /*0428*/ 	.word	0x000073b0
        /*042c*/ 	.word	0x00000005
        /*0430*/ 	.word	0x000000a0
        /*0434*/ 	.short	0x010a
        /*0436*/ 	.byte	0x3f
	.zero		1


	//   ....[58]....
        /*0438*/ 	.word	0x000073f0
        /*043c*/ 	.word	0x00000005
        /*0440*/ 	.word	0x000000a8
        /*0444*/ 	.short	0x010a
        /*0446*/ 	.byte	0x3f
	.zero		1


	//   ....[59]....
        /*0448*/ 	.word	0x00007430
        /*044c*/ 	.word	0x00000005
        /*0450*/ 	.word	0x000000b0
        /*0454*/ 	.short	0x010a
        /*0456*/ 	.byte	0x3f
	.zero		1


	//   ....[60]....
        /*0458*/ 	.word	0x00007480
        /*045c*/ 	.word	0x00000005
        /*0460*/ 	.word	0x000000b8
        /*0464*/ 	.short	0x010a
        /*0466*/ 	.byte	0x3f
	.zero		1


	//   ....[61]....
        /*0468*/ 	.word	0x00007a00
        /*046c*/ 	.word	0x00000007
        /*0470*/ 	.word	0x00000040
        /*0474*/ 	.short	0x010a
        /*0476*/ 	.byte	0x3f
	.zero		1


	//   ....[62]....
        /*0478*/ 	.word	0x00007e20
        /*047c*/ 	.word	0x00000012
        /*0480*/ 	.word	0x000000c8
        /*0484*/ 	.short	0x0101
        /*0486*/ 	.byte	0x3f
	.zero		1


	//   ....[63]....
        /*0488*/ 	.word	0x00008550
        /*048c*/ 	.word	0x00000005
        /*0490*/ 	.word	0x00000000
        /*0494*/ 	.short	0x010a
        /*0496*/ 	.byte	0x3f
	.zero		1


	//   ....[64]....
        /*0498*/ 	.word	0x000085d0
        /*049c*/ 	.word	0x00000007
        /*04a0*/ 	.word	0x00000000
        /*04a4*/ 	.short	0x010a
        /*04a6*/ 	.byte	0x3f
	.zero		1


	//   ....[65]....
        /*04a8*/ 	.word	0x00008660
        /*04ac*/ 	.word	0x00000006
        /*04b0*/ 	.word	0x00000000
        /*04b4*/ 	.short	0x010a
        /*04b6*/ 	.byte	0x3f
	.zero		1


	//   ....[66]....
        /*04b8*/ 	.word	0x000086f0
        /*04bc*/ 	.word	0x00000009
        /*04c0*/ 	.word	0x00000000
        /*04c4*/ 	.short	0x010a
        /*04c6*/ 	.byte	0x3f
	.zero		1


	//   ....[67]....
        /*04c8*/ 	.word	0x00008780
        /*04cc*/ 	.word	0x00000006
        /*04d0*/ 	.word	0x00000000
        /*04d4*/ 	.short	0x010a
        /*04d6*/ 	.byte	0x3f
	.zero		1


	//   ....[68]....
        /*04d8*/ 	.word	0x00008810
        /*04dc*/ 	.word	0x00000009
        /*04e0*/ 	.word	0x00000000
        /*04e4*/ 	.short	0x010a
        /*04e6*/ 	.byte	0x3f
	.zero		1


	//   ....[69]....
        /*04e8*/ 	.word	0x000088a0
        /*04ec*/ 	.word	0x00000006
        /*04f0*/ 	.word	0x00000000
        /*04f4*/ 	.short	0x010a
        /*04f6*/ 	.byte	0x3f
	.zero		1


	//   ....[70]....
        /*04f8*/ 	.word	0x00008930
        /*04fc*/ 	.word	0x00000003
        /*0500*/ 	.word	0x00000000
        /*0504*/ 	.short	0x010a
        /*0506*/ 	.byte	0x3f
	.zero		1


	//   ....[71]....
        /*0508*/ 	.word	0x00008a10
        /*050c*/ 	.word	0x00000003
        /*0510*/ 	.word	0x00000000
        /*0514*/ 	.short	0x010a
        /*0516*/ 	.byte	0x3f
	.zero		1


	//   ....[72]....
        /*0518*/ 	.word	0x00008a60
        /*051c*/ 	.word	0x00000006
        /*0520*/ 	.word	0x00000000
        /*0524*/ 	.short	0x010a
        /*0526*/ 	.byte	0x3f
	.zero		1


	//   ....[73]....
        /*0528*/ 	.word	0x00008ab0
        /*052c*/ 	.word	0x0000000e
        /*0530*/ 	.word	0x00000000
        /*0534*/ 	.short	0x010a
        /*0536*/ 	.byte	0x3f
	.zero		1


	//   ....[74]....
        /*0538*/ 	.word	0x00008b10
        /*053c*/ 	.word	0x00000005
        /*0540*/ 	.word	0x00000080
        /*0544*/ 	.short	0x010a
        /*0546*/ 	.byte	0x3f
	.zero		1


	//   ....[75]....
        /*0548*/ 	.word	0x00008b60
        /*054c*/ 	.word	0x0000000e
        /*0550*/ 	.word	0x00000080
        /*0554*/ 	.short	0x010a
        /*0556*/ 	.byte	0x3f
	.zero		1


	//   ....[76]....
        /*0558*/ 	.word	0x00008bb0
        /*055c*/ 	.word	0x0000000c
        /*0560*/ 	.word	0x00000080
        /*0564*/ 	.short	0x010a
        /*0566*/ 	.byte	0x3f
	.zero		1


	//   ....[77]....
        /*0568*/ 	.word	0x00008c00
        /*056c*/ 	.word	0x0000000f
        /*0570*/ 	.word	0x00000080
        /*0574*/ 	.short	0x010a
        /*0576*/ 	.byte	0x3f
	.zero		1


	//   ....[78]....
        /*0578*/ 	.word	0x00008c60
        /*057c*/ 	.word	0x00000003
        /*0580*/ 	.word	0x000000c8
        /*0584*/ 	.short	0x010a
        /*0586*/ 	.byte	0x3f
	.zero		1


	//   ....[79]....
        /*0588*/ 	.word	0x00008cc0
        /*058c*/ 	.word	0x00000005
        /*0590*/ 	.word	0x000000a0
        /*0594*/ 	.short	0x010a
        /*0596*/ 	.byte	0x3f
	.zero		1


	//   ....[80]....
        /*0598*/ 	.word	0x00008d20
        /*059c*/ 	.word	0x00000005
        /*05a0*/ 	.word	0x000000a8
        /*05a4*/ 	.short	0x010a
        /*05a6*/ 	.byte	0x3f
	.zero		1


	//   ....[81]....
        /*05a8*/ 	.word	0x00008d80
        /*05ac*/ 	.word	0x00000005
        /*05b0*/ 	.word	0x000000b0
        /*05b4*/ 	.short	0x010a
        /*05b6*/ 	.byte	0x3f
	.zero		1


	//   ....[82]....
        /*05b8*/ 	.word	0x00008de0
        /*05bc*/ 	.word	0x00000005
        /*05c0*/ 	.word	0x000000b8
        /*05c4*/ 	.short	0x010a
        /*05c6*/ 	.byte	0x3f
	.zero		1


	//   ....[83]....
        /*05c8*/ 	.word	0x00008e30
        /*05cc*/ 	.word	0x00000005
        /*05d0*/ 	.word	0x000000a0
        /*05d4*/ 	.short	0x010a
        /*05d6*/ 	.byte	0x3f
	.zero		1


	//   ....[84]....
        /*05d8*/ 	.word	0x00008e80
        /*05dc*/ 	.word	0x00000005
        /*05e0*/ 	.word	0x000000a8
        /*05e4*/ 	.short	0x010a
        /*05e6*/ 	.byte	0x3f
	.zero		1


	//   ....[85]....
        /*05e8*/ 	.word	0x00008ed0
        /*05ec*/ 	.word	0x00000005
        /*05f0*/ 	.word	0x000000b0
        /*05f4*/ 	.short	0x010a
        /*05f6*/ 	.byte	0x3f
	.zero		1


	//   ....[86]....
        /*05f8*/ 	.word	0x00008f20
        /*05fc*/ 	.word	0x00000007
        /*0600*/ 	.word	0x00000040
        /*0604*/ 	.short	0x010a
        /*0606*/ 	.byte	0x3f
	.zero		1


	//   ....[87]....
        /*0608*/ 	.word	0x00009070
        /*060c*/ 	.word	0x00000005
        /*0610*/ 	.word	0x00000000
        /*0614*/ 	.short	0x010a
        /*0616*/ 	.byte	0x3f
	.zero		1


	//   ....[88]....
        /*0618*/ 	.word	0x000090c0
        /*061c*/ 	.word	0x00000007
        /*0620*/ 	.word	0x00000000
        /*0624*/ 	.short	0x010a
        /*0626*/ 	.byte	0x3f
	.zero		1


	//   ....[89]....
        /*0628*/ 	.word	0x00009110
        /*062c*/ 	.word	0x00000006
        /*0630*/ 	.word	0x00000000
        /*0634*/ 	.short	0x010a
        /*0636*/ 	.byte	0x3f
	.zero		1


	//   ....[90]....
        /*0638*/ 	.word	0x00009160
        /*063c*/ 	.word	0x00000009
        /*0640*/ 	.word	0x00000000
        /*0644*/ 	.short	0x010a
        /*0646*/ 	.byte	0x3f
	.zero		1


	//   ....[91]....
        /*0648*/ 	.word	0x000091b0
        /*064c*/ 	.word	0x00000006
        /*0650*/ 	.word	0x00000000
        /*0654*/ 	.short	0x010a
        /*0656*/ 	.byte	0x3f
	.zero		1


	//   ....[92]....
        /*0658*/ 	.word	0x00009200
        /*065c*/ 	.word	0x00000009
        /*0660*/ 	.word	0x00000000
        /*0664*/ 	.short	0x010a
        /*0666*/ 	.byte	0x3f
	.zero		1


	//   ....[93]....
        /*0668*/ 	.word	0x00009250
        /*066c*/ 	.word	0x00000006
        /*0670*/ 	.word	0x00000000
        /*0674*/ 	.short	0x010a
        /*0676*/ 	.byte	0x3f
	.zero		1


	//----- nvinfo : EIATTR_NUM_MBARRIERS
	.align		4
.L_199:
        /*0678*/ 	.byte	0x03, 0x38
        /*067a*/ 	.short	0x001a


	//----- nvinfo : EIATTR_EXIT_INSTR_OFFSETS
	.align		4
        /*067c*/ 	.byte	0x04, 0x1c
        /*067e*/ 	.short	(.L_201 - .L_200)


	//   ....[0]....
.L_200:
        /*0680*/ 	.word	0x00008980


	//----- nvinfo : EIATTR_MAX_THREADS
	.align		4
.L_201:
        /*0684*/ 	.byte	0x04, 0x05
        /*0686*/ 	.short	(.L_203 - .L_202)
.L_202:
        /*0688*/ 	.word	0x00000180
        /*068c*/ 	.word	0x00000001
        /*0690*/ 	.word	0x00000001


	//----- nvinfo : EIATTR_CRS_STACK_SIZE
	.align		4
.L_203:
        /*0694*/ 	.byte	0x04, 0x1e
        /*0696*/ 	.short	(.L_205 - .L_204)
.L_204:
        /*0698*/ 	.word	0x00000000


	//----- nvinfo : EIATTR_CBANK_PARAM_SIZE
	.align		4
.L_205:
        /*069c*/ 	.byte	0x03, 0x19
        /*069e*/ 	.short	0x0970


	//----- nvinfo : EIATTR_PARAM_CBANK
	.align		4
        /*06a0*/ 	.byte	0x04, 0x0a
        /*06a2*/ 	.short	(.L_207 - .L_206)
	.align		4
.L_206:
        /*06a4*/ 	.word	index@(.nv.constant0._ZN7cutlass13device_kernelINS_4gemm6kernel13GemmUniversalIN4cute5tupleIJiiiiEEENS1_10collective13CollectiveMmaINS1_49MainloopSm90TmaGmmaRmemAWarpSpecializedMixedInputILi8ENS5_IJNS4_1CILi1EEESB_SB_EEENS1_35KernelTmaWarpSpecializedCooperativeEEENS5_IJNSA_ILi128EEESF_NSA_ILi64EEEEEENS5_IJNS_12float_e4m3_tEEEENS5_IJlSB_lEEENS_6half_tESK_NS4_8TiledMMAINS4_8MMA_AtomIJNS4_4SM904GMMA26MMA_64x128x16_F32F16F16_RSILNSP_5MajorE0ELSR_0ELNSP_7ScaleInE1ELSS_1EEEEEENS4_6LayoutINS5_IJNSA_ILi2EEESB_SB_EEENS5_IJSB_NSA_ILi0EEESY_EEEEENS5_IJNS4_10UnderscoreES11_S11_EEEEENS4_13SM90_TMA_LOADENS4_14ComposedLayoutINS4_7SwizzleILi2ELi4ELi3EEENS4_18smem_ptr_flag_bitsILi8EEENSV_INS5_IJNSA_ILi8EEESG_EEENS5_IJSG_SB_EEEEEEENS4_9Copy_AtomIJNS4_39AutoVectorizingCopyWithAssumedAlignmentILi128EEESI_EEENS4_8identityES14_NS15_INS16_ILi3ELi4ELi3EEENS18_ILi16EEES1D_EEvS1J_EENS_8epilogue10collective18CollectiveEpilogueINS1O_22Sm90TmaWarpSpecializedILi4ELi2ELi16ELb1ELb0EEEJSH_NS5_IJSF_NSA_ILi32EEEEEESL_NS5_IJSB_llEEESL_S1V_NS1O_6fusion15FusionCallbacksIS1S_NS1W_17LinearCombinationISL_fSL_fLNS_15FloatRoundStyleE2EEESH_S1U_JEEES14_NS15_IS1K_S1L_NSV_INS5_IJSG_S1A_EEENS5_IJSB_SG_EEEEEEENS4_17SM75_U16x8_LDSM_TENS4_14SM90_TMA_STOREES25_NS4_17SM90_U16x8_STSM_TENS1F_IJNS4_17SM90_U32x4_STSM_NESL_EEEvEEEvvEEEEvNT_6ParamsE)
        /*06a8*/ 	.short	0x0210
        /*06aa*/ 	.short	0x0970


	//----- nvinfo : EIATTR_SW_WAR
	.align		4
.L_207:
        /*06ac*/ 	.byte	0x04, 0x36
        /*06ae*/ 	.short	(.L_209 - .L_208)
.L_208:
        /*06b0*/ 	.word	0x00000008
.L_209:


//--------------------- .nv.info._ZN7cutlass13device_kernelINS_4gemm6kernel13GemmUniversalIN4cute5tupleIJiiiiEEENS1_10collective13CollectiveMmaINS1_34MainloopSm90TmaGmmaWarpSpecializedILi7ENS5_IJNS4_1CILi1EEESB_SB_EEENS1_35KernelTmaWarpSpecializedCooperativeEEENS5_IJNSA_ILi128EEESF_NSA_ILi64EEEEEENS_6half_tENS5_IJlSB_lEEESI_SJ_NS4_8TiledMMAINS4_8MMA_AtomIJNS4_4SM904GMMA26MMA_64x128x16_F32F16F16_SSILNSN_5MajorE0ELSP_0ELNSN_7ScaleInE1ELSQ_1EEEEEENS4_6LayoutINS5_IJNSA_ILi2EEESB_SB_EEENS5_IJSB_NSA_ILi0EEESW_EEEEENS5_IJNS4_10UnderscoreESZ_SZ_EEEEENS4_13SM90_TMA_LOADENS4_14ComposedLayoutINS4_7SwizzleILi3ELi4ELi3EEENS4_18smem_ptr_flag_bitsILi16EEENST_INS5_IJNSA_ILi8EEESG_EEENS5_IJSG_SB_EEEEEEEvNS4_8identityES12_S1C_vS1D_EENS_8epilogue10collective6detail29Sm90TmaWarpSpecializedAdapterINS1G_15DefaultEpilogueISI_SJ_SJ_NS1F_6thread17LinearCombinationISI_Li1EffLNS1K_9ScaleType4KindE0ELNS_15FloatRoundStyleE2ESI_EENS1_15EpilogueDefaultEEEEEvvEEEEvNT_6ParamsE --------------------------
	.section	.nv.info._ZN7cutlass13device_kernelINS_4gemm6kernel13GemmUniversalIN4cute5tupleIJiiiiEEENS1_10collective13CollectiveMmaINS1_34MainloopSm90TmaGmmaWarpSpecializedILi7ENS5_IJNS4_1CILi1EEESB_SB_EEENS1_35KernelTmaWarpSpecializedCooperativeEEENS5_IJNSA_ILi128EEESF_NSA_ILi64EEEEEENS_6half_tENS5_IJlSB_lEEESI_SJ_NS4_8TiledMMAINS4_8MMA_AtomIJNS4_4SM904GMMA26MMA_64x128x16_F32F16F16_SSILNSN_5MajorE0ELSP_0ELNSN_7ScaleInE1ELSQ_1EEEEEENS4_6LayoutINS5_IJNSA_ILi2EEESB_SB_EEENS5_IJSB_NSA_ILi0EEESW_EEEEENS5_IJNS4_10UnderscoreESZ_SZ_EEEEENS4_13SM90_TMA_LOADENS4_14ComposedLayoutINS4_7SwizzleILi3ELi4ELi3EEENS4_18smem_ptr_flag_bitsILi16EEENST_INS5_IJNSA_ILi8EEESG_EEENS5_IJSG_SB_EEEEEEEvNS4_8identityES12_S1C_vS1D_EENS_8epilogue10collective6detail29Sm90TmaWarpSpecializedAdapterINS1G_15DefaultEpilogueISI_SJ_SJ_NS1F_6thread17LinearCombinationISI_Li1EffLNS1K_9ScaleType4KindE0ELNS_15FloatRoundStyleE2ESI_EENS1_15EpilogueDefaultEEEEEvvEEEEvNT_6ParamsE,"",@"SHT_CUDA_INFO"
	.sectionflags	@""
	.align	4


	//----- nvinfo : EIATTR_CUDA_API_VERSION
	.align		4
        /*0000*/ 	.byte	0x04, 0x37
        /*0002*/ 	.short	(.L_211 - .L_210)
.L_210:
        /*0004*/ 	.word	0x00000082


	//----- nvinfo : EIATTR_KPARAM_INFO
	.align		4
.L_211:
        /*0008*/ 	.byte	0x04, 0x17
        /*000a*/ 	.short	(.L_213 - .L_212)
.L_212:
        /*000c*/ 	.word	0x00000000
        /*0010*/ 	.short	0x0000
        /*0012*/ 	.short	0x0070
        /*0014*/ 	.byte	0x00, 0xf0, 0x01, 0x10


	//----- nvinfo : EIATTR_SPARSE_MMA_MASK
	.align		4
.L_213:
        /*0018*/ 	.byte	0x03, 0x50
        /*001a*/ 	.short	0x0000


	//----- nvinfo : EIATTR_MAXREG_COUNT
	.align		4
        /*001c*/ 	.byte	0x03, 0x1b
        /*001e*/ 	.short	0x00a8


	//----- nvinfo : EIATTR_NUM_BARRIERS
	.align		4
        /*0020*/ 	.byte	0x02, 0x4c
        /*0022*/ 	.byte	0x01
	.zero		1


	//----- nvinfo : EIATTR_EXTERNS
	.align		4
        /*0024*/ 	.byte	0x04, 0x0f
        /*0026*/ 	.short	(.L_215 - .L_214)


	//   ....[0]....
	.align		4
.L_214:
        /*0028*/ 	.word	index@(__assertfail)


	//----- nvinfo : EIATTR_MERCURY_ISA_VERSION
	.align		4
.L_215:
        /*002c*/ 	.byte	0x03, 0x5f
        /*002e*/ 	.short	0x0101


	//----- nvinfo : EIATTR_INT_WARP_WIDE_INSTR_OFFSETS
	.align		4
        /*0030*/ 	.byte	0x04, 0x31
        /*0032*/ 	.short	(.L_217 - .L_216)


	//   ....[0]....
.L_216:
        /*0034*/ 	.word	0x00000450


	//   ....[1]....
        /*0038*/ 	.word	0x00000460


	//   ....[2]....
        /*003c*/ 	.word	0x00000520


	//----- nvinfo : EIATTR_COOP_GROUP_MASK_REGIDS
	.align		4
.L_217:
        /*0040*/ 	.byte	0x04, 0x29
        /*0042*/ 	.short	(.L_219 - .L_218)


	//   ....[0]....
.L_218:
        /*0044*/ 	.word	0xffffffff


	//   ....[1]....
        /*0048*/ 	.word	0xffffffff


	//   ....[2]....
        /*004c*/ 	.word	0xffffffff


	//   ....[3]....
        /*0050*/ 	.word	0xffffffff


	//   ....[4]....
        /*0054*/ 	.word	0xffffffff


	//----- nvinfo : EIATTR_COOP_GROUP_INSTR_OFFSETS
	.align		4
.L_219:
        /*0058*/ 	.byte	0x04, 0x28
        /*005a*/ 	.short	(.L_221 - .L_220)


	//   ....[0]....
.L_220:
        /*005c*/ 	.word	0x00000060


	//   ....[1]....
        /*0060*/ 	.word	0x00000070


	//   ....[2]....
        /*0064*/ 	.word	0x00000130


	//   ....[3]....
        /*0068*/ 	.word	0x00000320


	//   ....[4]....
        /*006c*/ 	.word	0x00001220


	//----- nvinfo : EIATTR_REG_RECONFIG
	.align		4
.L_221:
        /*0070*/ 	.byte	0x01, 0x54
	.zero		2


	//----- nvinfo : EIATTR_SYSCALL_OFFSETS
	.align		4
        /*0074*/ 	.byte	0x04, 0x46
        /*0076*/ 	.short	(.L_223 - .L_222)


	//   ....[0]....
.L_222:
        /*0078*/ 	.word	0x00001410


	//----- nvinfo : EIATTR_MBARRIER_INSTR_OFFSETS
	.align		4
.L_223:
        /*007c*/ 	.byte	0x04, 0x39
        /*007e*/ 	.short	(.L_225 - .L_224)


	//   ....[0]....
.L_224:
        /*0080*/ 	.word	0x00000230
        /*0084*/ 	.word	0x000000ff
        /*0088*/ 	.word	0x00000000
        /*008c*/ 	.short	0x0100
        /*008e*/ 	.byte	0x08
	.zero		1


	//   ....[1]....
        /*0090*/ 	.word	0x00000240
        /*0094*/ 	.word	0x000000ff
        /*0098*/ 	.word	0x00000038
        /*009c*/ 	.short	0x0100
        /*009e*/ 	.byte	0x08
	.zero		1


	//   ....[2]....
        /*00a0*/ 	.word	0x00000250
        /*00a4*/ 	.word	0x000000ff
        /*00a8*/ 	.word	0x00000008
        /*00ac*/ 	.short	0x0100
        /*00ae*/ 	.byte	0x08
	.zero		1


	//   ....[3]....
        /*00b0*/ 	.word	0x00000260
        /*00b4*/ 	.word	0x000000ff
        /*00b8*/ 	.word	0x00000040
        /*00bc*/ 	.short	0x0100
        /*00be*/ 	.byte	0x08
	.zero		1


	//   ....[4]....
        /*00c0*/ 	.word	0x00000270
        /*00c4*/ 	.word	0x000000ff
        /*00c8*/ 	.word	0x00000010
        /*00cc*/ 	.short	0x0100
        /*00ce*/ 	.byte	0x08
	.zero		1


	//   ....[5]....
        /*00d0*/ 	.word	0x00000280
        /*00d4*/ 	.word	0x000000ff
        /*00d8*/ 	.word	0x00000048
        /*00dc*/ 	.short	0x0100
        /*00de*/ 	.byte	0x08
	.zero		1


	//   ....[6]....
        /*00e0*/ 	.word	0x00000290
        /*00e4*/ 	.word	0x000000ff
        /*00e8*/ 	.word	0x00000018
        /*00ec*/ 	.short	0x0100
        /*00ee*/ 	.byte	0x08
	.zero		1


	//   ....[7]....
        /*00f0*/ 	.word	0x000002a0
        /*00f4*/ 	.word	0x000000ff
        /*00f8*/ 	.word	0x00000050
        /*00fc*/ 	.short	0x0100
        /*00fe*/ 	.byte	0x08
	.zero		1


	//   ....[8]....
        /*0100*/ 	.word	0x000002b0
        /*0104*/ 	.word	0x000000ff
        /*0108*/ 	.word	0x00000020
        /*010c*/ 	.short	0x0100
        /*010e*/ 	.byte	0x08
	.zero		1


	//   ....[9]....
        /*0110*/ 	.word	0x000002c0
        /*0114*/ 	.word	0x000000ff
        /*0118*/ 	.word	0x00000058
        /*011c*/ 	.short	0x0100
        /*011e*/ 	.byte	0x08
	.zero		1


	//   ....[10]....
        /*0120*/ 	.word	0x000002d0
        /*0124*/ 	.word	0x000000ff
        /*0128*/ 	.word	0x00000028
        /*012c*/ 	.short	0x0100
        /*012e*/ 	.byte	0x08
	.zero		1


	//   ....[11]....
        /*0130*/ 	.word	0x000002e0
        /*0134*/ 	.word	0x000000ff
        /*0138*/ 	.word	0x00000060
        /*013c*/ 	.short	0x0100
        /*013e*/ 	.byte	0x08
	.zero		1


	//   ....[12]....
        /*0140*/ 	.word	0x000002f0
        /*0144*/ 	.word	0x000000ff
        /*0148*/ 	.word	0x00000030
        /*014c*/ 	.short	0x0100
        /*014e*/ 	.byte	0x08
	.zero		1


	//   ....[13]....
        /*0150*/ 	.word	0x00000300
        /*0154*/ 	.word	0x000000ff
        /*0158*/ 	.word	0x00000068
        /*015c*/ 	.short	0x0100
        /*015e*/ 	.byte	0x08
	.zero		1


	//   ....[14]....
        /*0160*/ 	.word	0x000005a0
        /*0164*/ 	.word	0x000000ff
        /*0168*/ 	.word	0x00000080
        /*016c*/ 	.short	0x0100
        /*016e*/ 	.byte	0x08
	.zero		1


	//   ....[15]....
        /*0170*/ 	.word	0x00000620
        /*0174*/ 	.word	0x000000ff
        /*0178*/ 	.word	0x00000088
        /*017c*/ 	.short	0x0100
        /*017e*/ 	.byte	0x08
	.zero		1


	//   ....[16]....
        /*0180*/ 	.word	0x00001490
        /*0184*/ 	.word	0x00000003
        /*0188*/ 	.word	0x00000000
        /*018c*/ 	.short	0x010a
        /*018e*/ 	.byte	0x3f
	.zero		1


	//   ....[17]....
        /*0190*/ 	.word	0x000014f0
        /*0194*/ 	.word	0x00000003
        /*0198*/ 	.word	0x00000000
        /*019c*/ 	.short	0x010a
        /*019e*/ 	.byte	0x3f
	.zero		1


	//   ....[18]....
        /*01a0*/ 	.word	0x00001840
        /*01a4*/ 	.word	0x000000ff
        /*01a8*/ 	.word	0x00000000
        /*01ac*/ 	.short	0x010a
        /*01ae*/ 	.byte	0x07
	.zero		1


	//   ....[19]....
        /*01b0*/ 	.word	0x00001880
        /*01b4*/ 	.word	0x000000ff
        /*01b8*/ 	.word	0x00000000
        /*01bc*/ 	.short	0x010a
        /*01be*/ 	.byte	0x07
	.zero		1


	//   ....[20]....
        /*01c0*/ 	.word	0x00001ae0
        /*01c4*/ 	.word	0x000000ff
        /*01c8*/ 	.word	0x00000000
        /*01cc*/ 	.short	0x0101
        /*01ce*/ 	.byte	0x07
	.zero		1


	//   ....[21]....
        /*01d0*/ 	.word	0x00001ce0
        /*01d4*/ 	.word	0x000000ff
        /*01d8*/ 	.word	0x00000000
        /*01dc*/ 	.short	0x0101
        /*01de*/ 	.byte	0x04
	.zero		1


	//   ....[22]....
        /*01e0*/ 	.word	0x00006ee0
        /*01e4*/ 	.word	0x0000000e
        /*01e8*/ 	.word	0x00000038
        /*01ec*/ 	.short	0x010a
        /*01ee*/ 	.byte	0x3f
	.zero		1


	//   ....[23]....
        /*01f0*/ 	.word	0x000072b0
        /*01f4*/ 	.word	0x00000006
        /*01f8*/ 	.word	0x00000088
        /*01fc*/ 	.short	0x0101
        /*01fe*/ 	.byte	0x3f
	.zero		1


	//   ....[24]....
        /*0200*/ 	.word	0x00007990
        /*0204*/ 	.word	0x00000007
        /*0208*/ 	.word	0x00000000
        /*020c*/ 	.short	0x010a
        /*020e*/ 	.byte	0x3f
	.zero		1


	//   ....[25]....
        /*0210*/ 	.word	0x00007a10
        /*0214*/ 	.word	0x00000009
        /*0218*/ 	.word	0x00000000
        /*021c*/ 	.short	0x010a
        /*021e*/ 	.byte	0x3f
	.zero		1


	//   ....[26]....
        /*0220*/ 	.word	0x00007aa0
        /*0224*/ 	.word	0x00000006
        /*0228*/ 	.word	0x00000000
        /*022c*/ 	.short	0x010a
        /*022e*/ 	.byte	0x3f
	.zero		1


	//   ....[27]....
        /*0230*/ 	.word	0x00007b30
        /*0234*/ 	.word	0x00000009
        /*0238*/ 	.word	0x00000000
        /*023c*/ 	.short	0x010a
        /*023e*/ 	.byte	0x3f
	.zero		1


	//   ....[28]....
        /*0240*/ 	.word	0x00007bc0
        /*0244*/ 	.word	0x00000006
        /*0248*/ 	.word	0x00000000
        /*024c*/ 	.short	0x010a
        /*024e*/ 	.byte	0x3f
	.zero		1


	//   ....[29]....
        /*0250*/ 	.word	0x00007c50
        /*0254*/ 	.word	0x00000009
        /*0258*/ 	.word	0x00000000
        /*025c*/ 	.short	0x010a
        /*025e*/ 	.byte	0x3f
	.zero		1


	//   ....[30]....
        /*0260*/ 	.word	0x00007ce0
        /*0264*/ 	.word	0x00000003
        /*0268*/ 	.word	0x00000000
        /*026c*/ 	.short	0x010a
        /*026e*/ 	.byte	0x3f
	.zero		1


	//   ....[31]....
        /*0270*/ 	.word	0x00007d40
        /*0274*/ 	.word	0x00000003
        /*0278*/ 	.word	0x00000000
        /*027c*/ 	.short	0x010a
        /*027e*/ 	.byte	0x3f
	.zero		1


	//   ....[32]....
        /*0280*/ 	.word	0x00007da0
        /*0284*/ 	.word	0x00000004
        /*0288*/ 	.word	0x00000000
        /*028c*/ 	.short	0x010a
        /*028e*/ 	.byte	0x3f
	.zero		1


	//   ....[33]....
        /*0290*/ 	.word	0x00007e70
        /*0294*/ 	.word	0x0000000e
        /*0298*/ 	.word	0x00000038
        /*029c*/ 	.short	0x010a
        /*029e*/ 	.byte	0x3f
	.zero		1


	//   ....[34]....
        /*02a0*/ 	.word	0x00007f40
        /*02a4*/ 	.word	0x00000007
        /*02a8*/ 	.word	0x00000000
        /*02ac*/ 	.short	0x010a
        /*02ae*/ 	.byte	0x3f
	.zero		1


	//   ....[35]....
        /*02b0*/ 	.word	0x00007f90
        /*02b4*/ 	.word	0x00000009
        /*02b8*/ 	.word	0x00000000
        /*02bc*/ 	.short	0x010a
        /*02be*/ 	.byte	0x3f
	.zero		1


	//   ....[36]....
        /*02c0*/ 	.word	0x00007fe0
        /*02c4*/ 	.word	0x00000006
        /*02c8*/ 	.word	0x00000000
        /*02cc*/ 	.short	0x010a
        /*02ce*/ 	.byte	0x3f
	.zero		1


	//   ....[37]....
        /*02d0*/ 	.word	0x00008030
        /*02d4*/ 	.word	0x00000009
        /*02d8*/ 	.word	0x00000000
        /*02dc*/ 	.short	0x010a
        /*02de*/ 	.byte	0x3f
	.zero		1


	//   ....[38]....
        /*02e0*/ 	.word	0x00008080
        /*02e4*/ 	.word	0x00000006
        /*02e8*/ 	.word	0x00000000
        /*02ec*/ 	.short	0x010a
        /*02ee*/ 	.byte	0x3f
	.zero		1


	//   ....[39]....
        /*02f0*/ 	.word	0x000080d0
        /*02f4*/ 	.word	0x00000009
        /*02f8*/ 	.word	0x00000000
        /*02fc*/ 	.short	0x010a
        /*02fe*/ 	.byte	0x3f
	.zero		1


	//----- nvinfo : EIATTR_NUM_MBARRIERS
	.align		4
.L_225:
        /*0300*/ 	.byte	0x03, 0x38
        /*0302*/ 	.short	0x0010


	//----- nvinfo : EIATTR_EXIT_INSTR_OFFSETS
	.align		4
        /*0304*/ 	.byte	0x04, 0x1c
        /*0306*/ 	.short	(.L_227 - .L_226)


	//   ....[0]....
.L_226:
        /*0308*/ 	.word	0x000006c0


	//   ....[1]....
        /*030c*/ 	.word	0x00000f80


	//   ....[2]....
        /*0310*/ 	.word	0x000065c0


	//   ....[3]....
        /*0314*/ 	.word	0x00006bf0


	//   ....[4]....
        /*0318*/ 	.word	0x00007d30


	//----- nvinfo : EIATTR_MAX_THREADS
	.align		4
.L_227:
        /*031c*/ 	.byte	0x04, 0x05
        /*031e*/ 	.short	(.L_229 - .L_228)
.L_228:
        /*0320*/ 	.word	0x00000180
        /*0324*/ 	.word	0x00000001
        /*0328*/ 	.word	0x00000001


	//----- nvinfo : EIATTR_CRS_STACK_SIZE
	.align		4
.L_229:
        /*032c*/ 	.byte	0x04, 0x1e
        /*032e*/ 	.short	(.L_231 - .L_230)
.L_230:
        /*0330*/ 	.word	0x00000000


	//----- nvinfo : EIATTR_CBANK_PARAM_SIZE
	.align		4
.L_231:
        /*0334*/ 	.byte	0x03, 0x19
        /*0336*/ 	.short	0x0470


	//----- nvinfo : EIATTR_PARAM_CBANK
	.align		4
        /*0338*/ 	.byte	0x04, 0x0a
        /*033a*/ 	.short	(.L_233 - .L_232)
	.align		4
.L_232:
        /*033c*/ 	.word	index@(.nv.constant0._ZN7cutlass13device_kernelINS_4gemm6kernel13GemmUniversalIN4cute5tupleIJiiiiEEENS1_10collective13CollectiveMmaINS1_34MainloopSm90TmaGmmaWarpSpecializedILi7ENS5_IJNS4_1CILi1EEESB_SB_EEENS1_35KernelTmaWarpSpecializedCooperativeEEENS5_IJNSA_ILi128EEESF_NSA_ILi64EEEEEENS_6half_tENS5_IJlSB_lEEESI_SJ_NS4_8TiledMMAINS4_8MMA_AtomIJNS4_4SM904GMMA26MMA_64x128x16_F32F16F16_SSILNSN_5MajorE0ELSP_0ELNSN_7ScaleInE1ELSQ_1EEEEEENS4_6LayoutINS5_IJNSA_ILi2EEESB_SB_EEENS5_IJSB_NSA_ILi0EEESW_EEEEENS5_IJNS4_10UnderscoreESZ_SZ_EEEEENS4_13SM90_TMA_LOADENS4_14ComposedLayoutINS4_7SwizzleILi3ELi4ELi3EEENS4_18smem_ptr_flag_bitsILi16EEENST_INS5_IJNSA_ILi8EEESG_EEENS5_IJSG_SB_EEEEEEEvNS4_8identityES12_S1C_vS1D_EENS_8epilogue10collective6detail29Sm90TmaWarpSpecializedAdapterINS1G_15DefaultEpilogueISI_SJ_SJ_NS1F_6thread17LinearCombinationISI_Li1EffLNS1K_9ScaleType4KindE0ELNS_15FloatRoundStyleE2ESI_EENS1_15EpilogueDefaultEEEEEvvEEEEvNT_6ParamsE)
        /*0340*/ 	.short	0x0210
        /*0342*/ 	.short	0x0470


	//----- nvinfo : EIATTR_SW_WAR
	.align		4
.L_233:
        /*0344*/ 	.byte	0x04, 0x36
        /*0346*/ 	.short	(.L_235 - .L_234)
.L_234:
        /*0348*/ 	.word	0x00000008
.L_235:


//--------------------- .nv.info._ZN7cutlass17dequantize_kernelINS_12float_e4m3_tENS_6half_tEN4cute6LayoutINS3_5tupleIJiiiEEENS5_IJlNS3_1CILi1EEElEEEEES2_S2_NS4_INS5_IJiNS5_IJiiEEEiEEENS5_IJS8_NS5_IJilEEElEEEEENS4_INS5_IJNS7_ILi128EEEEEENS5_IJS8_EEEEEEEvPT0_PKT_T1_PKT2_PKT3_T4_T5_ --------------------------
	.section	.nv.info._ZN7cutlass17dequantize_kernelINS_12float_e4m3_tENS_6half_tEN4cute6LayoutINS3_5tupleIJiiiEEENS5_IJlNS3_1CILi1EEElEEEEES2_S2_NS4_INS5_IJiNS5_IJiiEEEiEEENS5_IJS8_NS5_IJilEEElEEEEENS4_INS5_IJNS7_ILi128EEEEEENS5_IJS8_EEEEEEEvPT0_PKT_T1_PKT2_PKT3_T4_T5_,"",@"SHT_CUDA_INFO"
	.sectionflags	@""
	.align	4


	//----- nvinfo : EIATTR_CUDA_API_VERSION
	.align		4
        /*0000*/ 	.byte	0x04, 0x37
        /*0002*/ 	.short	(.L_237 - .L_236)
.L_236:
        /*0004*/ 	.word	0x00000082


	//----- nvinfo : EIATTR_KPARAM_INFO
	.align		4
.L_237:
        /*0008*/ 	.byte	0x04, 0x17
        /*000a*/ 	.short	(.L_239 - .L_238)
.L_238:
        /*000c*/ 	.word	0x00000000
        /*0010*/ 	.short	0x0006
        /*0012*/ 	.short	0x0068
        /*0014*/ 	.byte	0x00, 0xf0, 0x05, 0x00


	//----- nvinfo : EIATTR_KPARAM_INFO
	.align		4
.L_239:
        /*0018*/ 	.byte	0x04, 0x17
        /*001a*/ 	.short	(.L_241 - .L_240)
.L_240:
        /*001c*/ 	.word	0x00000000
        /*0020*/ 	.short	0x0005
        /*0022*/ 	.short	0x0040
        /*0024*/ 	.byte	0x00, 0xf0, 0xa1, 0x00


	//----- nvinfo : EIATTR_KPARAM_INFO
	.align		4
.L_241:
        /*0028*/ 	.byte	0x04, 0x17
        /*002a*/ 	.short	(.L_243 - .L_242)
.L_242:
        /*002c*/ 	.word	0x00000000
        /*0030*/ 	.short	0x0004
        /*0032*/ 	.short	0x0038
        /*0034*/ 	.byte	0x00, 0xf0, 0x21, 0x00


	//----- nvinfo : EIATTR_KPARAM_INFO
	.align		4
.L_243:
        /*0038*/ 	.byte	0x04, 0x17
        /*003a*/ 	.short	(.L_245 - .L_244)
.L_244:
        /*003c*/ 	.word	0x00000000
        /*0040*/ 	.short	0x0003
        /*0042*/ 	.short	0x0030
        /*0044*/ 	.byte	0x00, 0xf0, 0x21, 0x00


	//----- nvinfo : EIATTR_KPARAM_INFO
	.align		4
.L_245:
        /*0048*/ 	.byte	0x04, 0x17
        /*004a*/ 	.short	(.L_247 - .L_246)
.L_246:
        /*004c*/ 	.word	0x00000000
        /*0050*/ 	.short	0x0002
        /*0052*/ 	.short	0x0010
        /*0054*/ 	.byte	0x00, 0xf0, 0x81, 0x00


	//----- nvinfo : EIATTR_KPARAM_INFO
	.align		4
.L_247:
        /*0058*/ 	.byte	0x04, 0x17
        /*005a*/ 	.short	(.L_249 - .L_248)
.L_248:
        /*005c*/ 	.word	0x00000000
        /*0060*/ 	.short	0x0001
        /*0062*/ 	.short	0x0008
        /*0064*/ 	.byte	0x00, 0xf0, 0x21, 0x00


	//----- nvinfo : EIATTR_KPARAM_INFO
	.align		4
.L_249:
        /*0068*/ 	.byte	0x04, 0x17
        /*006a*/ 	.short	(.L_251 - .L_250)
.L_250:
        /*006c*/ 	.word	0x00000000
        /*0070*/ 	.short	0x0000
        /*0072*/ 	.short	0x0000
        /*0074*/ 	.byte	0x00, 0xf0, 0x21, 0x00


	//----- nvinfo : EIATTR_SPARSE_MMA_MASK
	.align		4
.L_251:
        /*0078*/ 	.byte	0x03, 0x50
        /*007a*/ 	.short	0x0000


	//----- nvinfo : EIATTR_MAXREG_COUNT
	.align		4
        /*007c*/ 	.byte	0x03, 0x1b
        /*007e*/ 	.short	0x00ff


	//----- nvinfo : EIATTR_MERCURY_ISA_VERSION
	.align		4
        /*0080*/ 	.byte	0x03, 0x5f
        /*0082*/ 	.short	0x0101


	//----- nvinfo : EIATTR_EXIT_INSTR_OFFSETS
	.align		4
        /*0084*/ 	.byte	0x04, 0x1c
        /*0086*/ 	.short	(.L_253 - .L_252)


	//   ....[0]....
.L_252:
        /*0088*/ 	.word	0x00000040


	//   ....[1]....
        /*008c*/ 	.word	0x00000af0


	//   ....[2]....
        /*0090*/ 	.word	0x00000ec0


	//----- nvinfo : EIATTR_CRS_STACK_SIZE
	.align		4
.L_253:
        /*0094*/ 	.byte	0x04, 0x1e
        /*0096*/ 	.short	(.L_255 - .L_254)
.L_254:
        /*0098*/ 	.word	0x00000000


	//----- nvinfo : EIATTR_CBANK_PARAM_SIZE
	.align		4
.L_255:
        /*009c*/ 	.byte	0x03, 0x19
        /*009e*/ 	.short	0x0069


	//----- nvinfo : EIATTR_PARAM_CBANK
	.align		4
        /*00a0*/ 	.byte	0x04, 0x0a
        /*00a2*/ 	.short	(.L_257 - .L_256)
	.align		4
.L_256:
        /*00a4*/ 	.word	index@(.nv.constant0._ZN7cutlass17dequantize_kernelINS_12float_e4m3_tENS_6half_tEN4cute6LayoutINS3_5tupleIJiiiEEENS5_IJlNS3_1CILi1EEElEEEEES2_S2_NS4_INS5_IJiNS5_IJiiEEEiEEENS5_IJS8_NS5_IJilEEElEEEEENS4_INS5_IJNS7_ILi128EEEEEENS5_IJS8_EEEEEEEvPT0_PKT_T1_PKT2_PKT3_T4_T5_)
        /*00a8*/ 	.short	0x0210
        /*00aa*/ 	.short	0x0069


	//----- nvinfo : EIATTR_SW_WAR
	.align		4
.L_257:
        /*00ac*/ 	.byte	0x04, 0x36
        /*00ae*/ 	.short	(.L_259 - .L_258)
.L_258:
        /*00b0*/ 	.word	0x00000008
.L_259:


//--------------------- .nv.callgraph             --------------------------
	.section	.nv.callgraph,"",@"SHT_CUDA_CALLGRAPH"
	.align	4
	.sectionentsize	8
	.align		4
        /*0000*/ 	.word	0x00000000
	.align		4
        /*0004*/ 	.word	0xffffffff
	.align		4
        /*0008*/ 	.word	index@(_ZN7cutlass13device_kernelINS_4gemm6kernel13GemmUniversalIN4cute5tupleIJiiiiEEENS1_10collective13CollectiveMmaINS1_49MainloopSm90TmaGmmaRmemAWarpSpecializedMixedInputILi7ENS5_IJNS4_1CILi1EEESB_SB_EEENS1_35KernelTmaWarpSpecializedCooperativeEEENS5_IJNSA_ILi128EEESF_NSA_ILi64EEEEEENS5_IJNS_12float_e4m3_tENS_6half_tESJ_EEENS5_IJlSB_lEEESJ_SL_NS4_8TiledMMAINS4_8MMA_AtomIJNS4_4SM904GMMA26MMA_64x128x16_F32F16F16_RSILNSP_5MajorE0ELSR_0ELNSP_7ScaleInE1ELSS_1EEEEEENS4_6LayoutINS5_IJNSA_ILi2EEESB_SB_EEENS5_IJSB_NSA_ILi0EEESY_EEEEENS5_IJNS4_10UnderscoreES11_S11_EEEEENS4_13SM90_TMA_LOADENS4_14ComposedLayoutINS4_7SwizzleILi2ELi4ELi3EEENS4_18smem_ptr_flag_bitsILi8EEENSV_INS5_IJNSA_ILi8EEESG_EEENS5_IJSG_SB_EEEEEEENS4_9Copy_AtomIJNS4_39AutoVectorizingCopyWithAssumedAlignmentILi128EEESI_EEENS4_8identityES14_NS15_INS16_ILi3ELi4ELi3EEENS18_ILi16EEES1D_EEvS1J_EENS_8epilogue10collective18CollectiveEpilogueINS1O_22Sm90TmaWarpSpecializedILi4ELi2ELi16ELb1ELb0EEEJSH_NS5_IJSF_NSA_ILi32EEEEEESJ_NS5_IJSB_llEEESJ_S1V_NS1O_6fusion15FusionCallbacksIS1S_NS1W_17LinearCombinationISJ_fSJ_fLNS_15FloatRoundStyleE2EEESH_S1U_JEEES14_NS15_IS1K_S1L_NSV_INS5_IJSG_S1A_EEENS5_IJSB_SG_EEEEEEENS4_17SM75_U16x8_LDSM_TENS4_14SM90_TMA_STOREES25_NS4_17SM90_U16x8_STSM_TENS1F_IJNS4_17SM90_U32x4_STSM_NESJ_EEEvEEEvvEEEEvNT_6ParamsE)
	.align		4
        /*000c*/ 	.word	index@(__assertfail)
	.align		4
        /*0010*/ 	.word	index@(_ZN7cutlass13device_kernelINS_4gemm6kernel13GemmUniversalIN4cute5tupleIJiiiiEEENS1_10collective13CollectiveMmaINS1_49MainloopSm90TmaGmmaRmemAWarpSpecializedMixedInputILi7ENS5_IJNS4_1CILi1EEESB_SB_EEENS1_35KernelTmaWarpSpecializedCooperativeEEENS5_IJNSA_ILi128EEESF_NSA_ILi64EEEEEENS5_IJNS_12float_e4m3_tENS_6half_tEEEENS5_IJlSB_lEEESJ_SL_NS4_8TiledMMAINS4_8MMA_AtomIJNS4_4SM904GMMA26MMA_64x128x16_F32F16F16_RSILNSP_5MajorE0ELSR_0ELNSP_7ScaleInE1ELSS_1EEEEEENS4_6LayoutINS5_IJNSA_ILi2EEESB_SB_EEENS5_IJSB_NSA_ILi0EEESY_EEEEENS5_IJNS4_10UnderscoreES11_S11_EEEEENS4_13SM90_TMA_LOADENS4_14ComposedLayoutINS4_7SwizzleILi2ELi4ELi3EEENS4_18smem_ptr_flag_bitsILi8EEENSV_INS5_IJNSA_ILi8EEESG_EEENS5_IJSG_SB_EEEEEEENS4_9Copy_AtomIJNS4_39AutoVectorizingCopyWithAssumedAlignmentILi128EEESI_EEENS4_8identityES14_NS15_INS16_ILi3ELi4ELi3EEENS18_ILi16EEES1D_EEvS1J_EENS_8epilogue10collective18CollectiveEpilogueINS1O_22Sm90TmaWarpSpecializedILi4ELi2ELi16ELb1ELb0EEEJSH_NS5_IJSF_NSA_ILi32EEEEEESJ_NS5_IJSB_llEEESJ_S1V_NS1O_6fusion15FusionCallbacksIS1S_NS1W_17LinearCombinationISJ_fSJ_fLNS_15FloatRoundStyleE2EEESH_S1U_JEEES14_NS15_IS1K_S1L_NSV_INS5_IJSG_S1A_EEENS5_IJSB_SG_EEEEEEENS4_17SM75_U16x8_LDSM_TENS4_14SM90_TMA_STOREES25_NS4_17SM90_U16x8_STSM_TENS1F_IJNS4_17SM90_U32x4_STSM_NESJ_EEEvEEEvvEEEEvNT_6ParamsE)
	.align		4
        /*0014*/ 	.word	index@(__assertfail)
	.align		4
        /*0018*/ 	.word	index@(_ZN7cutlass13device_kernelINS_4gemm6kernel13GemmUniversalIN4cute5tupleIJiiiiEEENS1_10collective13CollectiveMmaINS1_49MainloopSm90TmaGmmaRmemAWarpSpecializedMixedInputILi8ENS5_IJNS4_1CILi1EEESB_SB_EEENS1_35KernelTmaWarpSpecializedCooperativeEEENS5_IJNSA_ILi128EEESF_NSA_ILi64EEEEEENS5_IJNS_12float_e4m3_tEEEENS5_IJlSB_lEEENS_6half_tESK_NS4_8TiledMMAINS4_8MMA_AtomIJNS4_4SM904GMMA26MMA_64x128x16_F32F16F16_RSILNSP_5MajorE0ELSR_0ELNSP_7ScaleInE1ELSS_1EEEEEENS4_6LayoutINS5_IJNSA_ILi2EEESB_SB_EEENS5_IJSB_NSA_ILi0EEESY_EEEEENS5_IJNS4_10UnderscoreES11_S11_EEEEENS4_13SM90_TMA_LOADENS4_14ComposedLayoutINS4_7SwizzleILi2ELi4ELi3EEENS4_18smem_ptr_flag_bitsILi8EEENSV_INS5_IJNSA_ILi8EEESG_EEENS5_IJSG_SB_EEEEEEENS4_9Copy_AtomIJNS4_39AutoVectorizingCopyWithAssumedAlignmentILi128EEESI_EEENS4_8identityES14_NS15_INS16_ILi3ELi4ELi3EEENS18_ILi16EEES1D_EEvS1J_EENS_8epilogue10collective18CollectiveEpilogueINS1O_22Sm90TmaWarpSpecializedILi4ELi2ELi16ELb1ELb0EEEJSH_NS5_IJSF_NSA_ILi32EEEEEESL_NS5_IJSB_llEEESL_S1V_NS1O_6fusion15FusionCallbacksIS1S_NS1W_17LinearCombinationISL_fSL_fLNS_15FloatRoundStyleE2EEESH_S1U_JEEES14_NS15_IS1K_S1L_NSV_INS5_IJSG_S1A_EEENS5_IJSB_SG_EEEEEEENS4_17SM75_U16x8_LDSM_TENS4_14SM90_TMA_STOREES25_NS4_17SM90_U16x8_STSM_TENS1F_IJNS4_17SM90_U32x4_STSM_NESL_EEEvEEEvvEEEEvNT_6ParamsE)
	.align		4
        /*001c*/ 	.word	index@(__assertfail)
	.align		4
        /*0020*/ 	.word	index@(_ZN7cutlass13device_kernelINS_4gemm6kernel13GemmUniversalIN4cute5tupleIJiiiiEEENS1_10collective13CollectiveMmaINS1_34MainloopSm90TmaGmmaWarpSpecializedILi7ENS5_IJNS4_1CILi1EEESB_SB_EEENS1_35KernelTmaWarpSpecializedCooperativeEEENS5_IJNSA_ILi128EEESF_NSA_ILi64EEEEEENS_6half_tENS5_IJlSB_lEEESI_SJ_NS4_8TiledMMAINS4_8MMA_AtomIJNS4_4SM904GMMA26MMA_64x128x16_F32F16F16_SSILNSN_5MajorE0ELSP_0ELNSN_7ScaleInE1ELSQ_1EEEEEENS4_6LayoutINS5_IJNSA_ILi2EEESB_SB_EEENS5_IJSB_NSA_ILi0EEESW_EEEEENS5_IJNS4_10UnderscoreESZ_SZ_EEEEENS4_13SM90_TMA_LOADENS4_14ComposedLayoutINS4_7SwizzleILi3ELi4ELi3EEENS4_18smem_ptr_flag_bitsILi16EEENST_INS5_IJNSA_ILi8EEESG_EEENS5_IJSG_SB_EEEEEEEvNS4_8identityES12_S1C_vS1D_EENS_8epilogue10collective6detail29Sm90TmaWarpSpecializedAdapterINS1G_15DefaultEpilogueISI_SJ_SJ_NS1F_6thread17LinearCombinationISI_Li1EffLNS1K_9ScaleType4KindE0ELNS_15FloatRoundStyleE2ESI_EENS1_15EpilogueDefaultEEEEEvvEEEEvNT_6ParamsE)
	.align		4
        /*0024*/ 	.word	index@(__assertfail)
	.align		4
        /*0028*/ 	.word	0x00000000
	.align		4
        /*002c*/ 	.word	0xfffffffe
	.align		4
        /*0030*/ 	.word	0x00000000
	.align		4
        /*0034*/ 	.word	0xfffffffd
	.align		4
        /*0038*/ 	.word	0x00000000
	.align		4
        /*003c*/ 	.word	0xfffffffc


//--------------------- .nv.constant4             --------------------------
	.section	.nv.constant4,"a",@progbits
	.align	8
	.align		8
.nv.constant4:
        /*0000*/ 	.dword	precalc_xorwow_matrix
	.align		8
        /*0008*/ 	.dword	precalc_xorwow_offset_matrix
	.align		8
        /*0010*/ 	.dword	mrg32k3aM1
	.align		8
        /*0018*/ 	.dword	mrg32k3aM2
	.align		8
        /*0020*/ 	.dword	mrg32k3aM1SubSeq
	.align		8
        /*0028*/ 	.dword	mrg32k3aM2SubSeq
	.align		8
        /*0030*/ 	.dword	mrg32k3aM1Seq
	.align		8
        /*0038*/ 	.dword	mrg32k3aM2Seq
	.align		8
        /*0040*/ 	.dword	__unnamed_1
	.align		8
        /*0048*/ 	.dword	__unnamed_2
	.align		8
        /*0050*/ 	.dword	__unnamed_3
	.align		8
        /*0058*/ 	.dword	__unnamed_4
	.align		8
        /*0060*/ 	.dword	__unnamed_5
	.align		8
        /*0068*/ 	.dword	__unnamed_6
	.align		8
        /*0070*/ 	.dword	_ZN34_INTERNAL_625bc6d6_4_k_cu_stride_A4cuda3std3__45__cpo5beginE
	.align		8
        /*0078*/ 	.dword	_ZN34_INTERNAL_625bc6d6_4_k_cu_stride_A4cuda3std3__45__cpo3endE
	.align		8
        /*0080*/ 	.dword	_ZN34_INTERNAL_625bc6d6_4_k_cu_stride_A4cuda3std3__45__cpo6cbeginE
	.align		8
        /*0088*/ 	.dword	_ZN34_INTERNAL_625bc6d6_4_k_cu_stride_A4cuda3std3__45__cpo4cendE
	.align		8
        /*0090*/ 	.dword	_ZN34_INTERNAL_625bc6d6_4_k_cu_stride_A4cuda3std3__436_GLOBAL__N__625bc6d6_4_k_cu_stride_A6ignoreE
	.align		8
        /*0098*/ 	.dword	_ZN34_INTERNAL_625bc6d6_4_k_cu_stride_A4cuda3std3__419piecewise_constructE
	.align		8
        /*00a0*/ 	.dword	_ZN34_INTERNAL_625bc6d6_4_k_cu_stride_A4cuda3std3__48in_placeE
	.align		8
        /*00a8*/ 	.dword	_ZN34_INTERNAL_625bc6d6_4_k_cu_stride_A4cuda3std6ranges3__45__cpo4swapE
	.align		8
        /*00b0*/ 	.dword	_ZN34_INTERNAL_625bc6d6_4_k_cu_stride_A4cuda3std6ranges3__45__cpo9iter_moveE
	.align		8
        /*00b8*/ 	.dword	_ZN34_INTERNAL_625bc6d6_4_k_cu_stride_A4cute7productE
	.align		8
        /*00c0*/ 	.dword	_ZN34_INTERNAL_625bc6d6_4_k_cu_stride_A4cute1_E
	.align		8
        /*00c8*/ 	.dword	$str$24
	.align		8
        /*00d0*/ 	.dword	$str$25
	.align		8
        /*00d8*/ 	.dword	$str$38
	.align		8
        /*00e0*/ 	.dword	$str$39
	.align		8
        /*00e8*/ 	.dword	__assertfail


//--------------------- .nv.constant3             --------------------------
	.section	.nv.constant3,"a",@progbits
	.align	8
.nv.constant3:
	.type		__cr_lgamma_table,@object
	.size		__cr_lgamma_table,(.L_8 - __cr_lgamma_table)
__cr_lgamma_table:
        /*0000*/ 	.byte	0x00, 0x00, 0x00, 0x00, 0x00, 0x00, 0x00, 0x00, 0x00, 0x00, 0x00, 0x00, 0x00, 0x00, 0x00, 0x00
        /*0010*/ 	.byte	0xef, 0x39, 0xfa, 0xfe, 0x42, 0x2e, 0xe6, 0x3f, 0x02, 0x20, 0x2a, 0xfa, 0x0b, 0xab, 0xfc, 0x3f
        /*0020*/ 	.byte	0xf9, 0x2c, 0x92, 0x7c, 0xa7, 0x6c, 0x09, 0x40, 0xc9, 0x79, 0x44, 0x3c, 0x64, 0x26, 0x13, 0x40
        /*0030*/ 	.byte	0xca, 0x01, 0xcf, 0x3a, 0x27, 0x51, 0x1a, 0x40, 0x30, 0xcc, 0x2d, 0xf3, 0xe1, 0x0c, 0x21, 0x40
        /*0040*/ 	.byte	0x0d, 0xb7, 0xfc, 0x82, 0x8e, 0x35, 0x25, 0x40
.L_8:


//--------------------- .text._ZN7cutlass9reference6device6kernel27BlockCompareRelativelyEqualINS_6half_tEEEvPiPKT_S8_mS6_S6_ --------------------------
	.section	.text._ZN7cutlass9reference6device6kernel27BlockCompareRelativelyEqualINS_6half_tEEEvPiPKT_S8_mS6_S6_,"ax",@progbits
	.align	128
        .global         _ZN7cutlass9reference6device6kernel27BlockCompareRelativelyEqualINS_6half_tEEEvPiPKT_S8_mS6_S6_
        .type           _ZN7cutlass9reference6device6kernel27BlockCompareRelativelyEqualINS_6half_tEEEvPiPKT_S8_mS6_S6_,@function
        .size           _ZN7cutlass9reference6device6kernel27BlockCompareRelativelyEqualINS_6half_tEEEvPiPKT_S8_mS6_S6_,(.L_x_894 - _ZN7cutlass9reference6device6kernel27BlockCompareRelativelyEqualINS_6half_tEEEvPiPKT_S8_mS6_S6_)
        .other          _ZN7cutlass9reference6device6kernel27BlockCompareRelativelyEqualINS_6half_tEEEvPiPKT_S8_mS6_S6_,@"STO_CUDA_ENTRY STV_DEFAULT"
_ZN7cutlass9reference6device6kernel27BlockCompareRelativelyEqualINS_6half_tEEEvPiPKT_S8_mS6_S6_:
.text._ZN7cutlass9reference6device6kernel27BlockCompareRelativelyEqualINS_6half_tEEEvPiPKT_S8_mS6_S6_:
[----:B------:R-:W-:Y:S01]  /*0000*/  LDC R1, c[0x0][0x28] ;  /* 0x00000a00ff017b82 */ /* 0x000fe20000000800 */
[----:B------:R-:W0:Y:S07]  /*0010*/  S2R R3, SR_TID.X ;  /* 0x0000000000037919 */ /* 0x000e2e0000002100 */
[----:B------:R-:W0:Y:S08]  /*0020*/  S2UR UR4, SR_CTAID.X ;  /* 0x00000000000479c3 */ /* 0x000e300000002500 */
[----:B------:R-:W0:Y:S02]  /*0030*/  LDC R2, c[0x0][RZ] ;  /* 0x00000000ff027b82 */ /* 0x000e240000000800 */
[----:B0-----:R-:W-:Y:S01]  /*0040*/  IMAD R0, R2, UR4, R3 ;  /* 0x0000000402007c24 */ /* 0x001fe2000f8e0203 */
[----:B------:R-:W-:-:S04]  /*0050*/  ULDC.64 UR4, c[0x0][0x228] ;  /* 0x00008a0000047ab9 */ /* 0x000fc80000000a00 */
[----:B------:R-:W-:-:S04]  /*0060*/  ISETP.GE.U32.AND P0, PT, R0, UR4, PT ;  /* 0x0000000400007c0c */ /* 0x000fc8000bf06070 */
[----:B------:R-:W-:-:S13]  /*0070*/  ISETP.GE.U32.AND.EX P0, PT, RZ, UR5, PT, P0 ;  /* 0x00000005ff007c0c */ /* 0x000fda000bf06100 */
[----:B------:R-:W-:Y:S05]  /*0080*/  @P0 EXIT ;  /* 0x000000000000094d */ /* 0x000fea0003800000 */
[----:B------:R-:W0:Y:S01]  /*0090*/  LDC R6, c[0x0][0x230] ;  /* 0x00008c00ff067b82 */ /* 0x000e220000000800 */
[----:B------:R-:W-:Y:S01]  /*00a0*/  ULDC UR4, c[0x0][0xc] ;  /* 0x0000030000047ab9 */ /* 0x000fe20000000800 */
[----:B------:R-:W-:Y:S01]  /*00b0*/  IMAD.MOV.U32 R8, RZ, RZ, RZ ;  /* 0x000000ffff087224 */ /* 0x000fe200078e00ff */
[----:B------:R-:W-:Y:S01]  /*00c0*/  ULDC.64 UR6, c[0x0][0x208] ;  /* 0x0000820000067ab9 */ /* 0x000fe20000000a00 */
[----:B------:R-:W-:Y:S01]  /*00d0*/  IMAD.MOV.U32 R7, RZ, RZ, R0 ;  /* 0x000000ffff077224 */ /* 0x000fe200078e0000 */
[----:B------:R-:W-:Y:S01]  /*00e0*/  ULDC.U16 UR10, c[0x0][0x232] ;  /* 0x00008c80000a7ab9 */ /* 0x000fe20000000400 */
[----:B------:R-:W-:Y:S01]  /*00f0*/  IMAD R0, R2, UR4, RZ ;  /* 0x0000000402007c24 */ /* 0x000fe2000f8e02ff */
[----:B------:R-:W-:Y:S01]  /*0100*/  ULDC.U16 UR11, c[0x0][0x230] ;  /* 0x00008c00000b7ab9 */ /* 0x000fe20000000400 */
[----:B------:R-:W-:Y:S01]  /*0110*/  ULDC.64 UR12, c[0x0][0x228] ;  /* 0x00008a00000c7ab9 */ /* 0x000fe20000000a00 */
[----:B------:R-:W-:Y:S01]  /*0120*/  ULDC.64 UR4, c[0x0][0x220] ;  /* 0x0000880000047ab9 */ /* 0x000fe20000000a00 */
[----:B------:R-:W-:Y:S01]  /*0130*/  ULDC.64 UR8, c[0x0][0x218] ;  /* 0x0000860000087ab9 */ /* 0x000fe20000000a00 */
[----:B0-----:R-:W-:-:S07]  /*0140*/  HMUL2 R6, R6.H0_H0, R6.H1_H1 ;  /* 0x3000000606067232 */ /* 0x001fce0000000800 */
.L_x_7:
[C---:B------:R-:W-:Y:S01]  /*0150*/  IMAD.SHL.U32 R4, R7.reuse, 0x2, RZ ;  /* 0x0000000207047824 */ /* 0x040fe200078e00ff */
[----:B------:R-:W-:-:S04]  /*0160*/  SHF.L.U64.HI R5, R7, 0x1, R8 ;  /* 0x0000000107057819 */ /* 0x000fc80000010208 */
[C---:B------:R-:W-:Y:S02]  /*0170*/  IADD3 R2, P1, R4.reuse, UR8, RZ ;  /* 0x0000000804027c10 */ /* 0x040fe4000ff3e0ff */
[----:B------:R-:W-:Y:S02]  /*0180*/  IADD3 R4, P0, R4, UR4, RZ ;  /* 0x0000000404047c10 */ /* 0x000fe4000ff1e0ff */
[C---:B------:R-:W-:Y:S02]  /*0190*/  IADD3.X R3, R5.reuse, UR9, RZ, P1, !PT ;  /* 0x0000000905037c10 */ /* 0x040fe40008ffe4ff */
[----:B------:R-:W-:-:S04]  /*01a0*/  IADD3.X R5, R5, UR5, RZ, P0, !PT ;  /* 0x0000000505057c10 */ /* 0x000fc800087fe4ff */
[----:B------:R-:W2:Y:S04]  /*01b0*/  LDG.E.U16 R3, desc[UR6][R2.64] ;  /* 0x0000000602037981 */ /* 0x000ea8000c1e1500 */
[----:B------:R-:W2:Y:S01]  /*01c0*/  LDG.E.U16 R4, desc[UR6][R4.64] ;  /* 0x0000000604047981 */ /* 0x000ea2000c1e1500 */
[----:B------:R-:W-:Y:S01]  /*01d0*/  BSSY B0, `(.L_x_0) ;  /* 0x0000019000007945 */ /* 0x000fe20003800000 */
[----:B--2---:R-:W-:-:S13]  /*01e0*/  HSETP2.NEU.AND P0, PT, R3.H0_H0, R4.H0_H0, PT ;  /* 0x2000000403007234 */ /* 0x004fda0003f0d800 */
[----:B------:R-:W-:Y:S05]  /*01f0*/  @!P0 BRA `(.L_x_1) ;  /* 0x0000000000588947 */ /* 0x000fea0003800000 */
[C---:B------:R-:W-:Y:S01]  /*0200*/  HSETP2.NEU.AND P0, PT, R3.reuse.H0_H0, RZ.H0_H0, PT ;  /* 0x200000ff03007234 */ /* 0x040fe20003f0d800 */
[----:B------:R-:W-:Y:S01]  /*0210*/  HADD2 R2, R3.H0_H0, -R4.H0_H0 ;  /* 0xa000000403027230 */ /* 0x000fe20000000800 */
[----:B------:R-:W-:Y:S04]  /*0220*/  BSSY B1, `(.L_x_2) ;  /* 0x0000010000017945 */ /* 0x000fe80003800000 */
[----:B------:R-:W-:-:S07]  /*0230*/  LOP3.LUT R5, R2, 0x7fff, RZ, 0xc0, !PT ;  /* 0x00007fff02057812 */ /* 0x000fce00078ec0ff */
[----:B------:R-:W-:Y:S05]  /*0240*/  @!P0 BRA `(.L_x_3) ;  /* 0x00000000001c8947 */ /* 0x000fea0003800000 */
[----:B------:R-:W-:Y:S02]  /*0250*/  LOP3.LUT R2, R3, 0x7fff, RZ, 0xc0, !PT ;  /* 0x00007fff03027812 */ /* 0x000fe400078ec0ff */
[----:B------:R-:W-:Y:S02]  /*0260*/  LOP3.LUT R3, R4, 0x7fff, RZ, 0xc0, !PT ;  /* 0x00007fff04037812 */ /* 0x000fe400078ec0ff */
[----:B------:R-:W-:-:S03]  /*0270*/  HSETP2.NEU.AND P0, PT, R4.H0_H0, RZ.H0_H0, PT ;  /* 0x200000ff04007234 */ /* 0x000fc60003f0d800 */
[----:B------:R-:W-:-:S05]  /*0280*/  HADD2 R2, R2.H0_H0, R3.H0_H0 ;  /* 0x2000000302027230 */ /* 0x000fca0000000800 */
[----:B------:R-:W-:-:S05]  /*0290*/  HSETP2.GEU.AND P1, PT, R2.H0_H0, UR10.H0_H0, PT ;  /* 0x2000000a02007e34 */ /* 0x000fca000bf2e800 */
[----:B------:R-:W-:-:S13]  /*02a0*/  PLOP3.LUT P0, PT, P0, P1, PT, 0x80, 0x0 ;  /* 0x000000000000781c */ /* 0x000fda0000703070 */
[----:B------:R-:W-:Y:S05]  /*02b0*/  @P0 BRA `(.L_x_4) ;  /* 0x00000000000c0947 */ /* 0x000fea0003800000 */
.L_x_3:
[----:B------:R-:W-:-:S05]  /*02c0*/  HSETP2.GEU.AND P0, PT, R5.H0_H0, R6.H0_H0, PT ;  /* 0x2000000605007234 */ /* 0x000fca0003f0e800 */
[----:B------:R-:W-:Y:S01]  /*02d0*/  SEL R2, RZ, 0x1, P0 ;  /* 0x00000001ff027807 */ /* 0x000fe20000000000 */
[----:B------:R-:W-:Y:S07]  /*02e0*/  BRA `(.L_x_5) ;  /* 0x00000000000c7947 */ /* 0x000fee0003800000 */
.L_x_4:
[----:B------:R-:W-:-:S05]  /*02f0*/  HMUL2 R2, R2.H0_H0, UR11.H0_H0 ;  /* 0x2000000b02027c32 */ /* 0x000fca0008000800 */
[----:B------:R-:W-:-:S05]  /*0300*/  HSETP2.GEU.AND P0, PT, R5.H0_H0, R2.H0_H0, PT ;  /* 0x2000000205007234 */ /* 0x000fca0003f0e800 */
[----:B------:R-:W-:-:S08]  /*0310*/  SEL R2, RZ, 0x1, P0 ;  /* 0x00000001ff027807 */ /* 0x000fd00000000000 */
.L_x_5:
[----:B------:R-:W-:Y:S05]  /*0320*/  BSYNC B1 ;  /* 0x0000000000017941 */ /* 0x000fea0003800000 */
.L_x_2:
[----:B------:R-:W-:-:S04]  /*0330*/  PRMT R2, R2, 0x9910, RZ ;  /* 0x0000991002027816 */ /* 0x000fc800000000ff */
[----:B------:R-:W-:-:S13]  /*0340*/  ISETP.NE.AND P0, PT, R2, RZ, PT ;  /* 0x000000ff0200720c */ /* 0x000fda0003f05270 */
[----:B------:R-:W-:Y:S05]  /*0350*/  @!P0 BRA `(.L_x_6) ;  /* 0x00000000001c8947 */ /* 0x000fea0003800000 */
.L_x_1:
[----:B------:R-:W-:Y:S05]  /*0360*/  BSYNC B0 ;  /* 0x0000000000007941 */ /* 0x000fea0003800000 */
.L_x_0:
[----:B------:R-:W-:-:S05]  /*0370*/  IADD3 R7, P0, R0, R7, RZ ;  /* 0x0000000700077210 */ /* 0x000fca0007f1e0ff */
[----:B------:R-:W-:Y:S01]  /*0380*/  IMAD.X R8, RZ, RZ, R8, P0 ;  /* 0x000000ffff087224 */ /* 0x000fe200000e0608 */
[----:B------:R-:W-:-:S04]  /*0390*/  ISETP.GE.U32.AND P0, PT, R7, UR12, PT ;  /* 0x0000000c07007c0c */ /* 0x000fc8000bf06070 */
[----:B------:R-:W-:-:S13]  /*03a0*/  ISETP.GE.U32.AND.EX P0, PT, R8, UR13, PT, P0 ;  /* 0x0000000d08007c0c */ /* 0x000fda000bf06100 */
[----:B------:R-:W-:Y:S05]  /*03b0*/  @!P0 BRA `(.L_x_7) ;  /* 0xfffffffc00648947 */ /* 0x000fea000383ffff */
[----:B------:R-:W-:Y:S05]  /*03c0*/  EXIT ;  /* 0x000000000000794d */ /* 0x000fea0003800000 */
.L_x_6:
[----:B------:R-:W0:Y:S02]  /*03d0*/  LDC.64 R2, c[0x0][0x210] ;  /* 0x00008400ff027b82 */ /* 0x000e240000000a00 */
[----:B0-----:R-:W-:Y:S01]  /*03e0*/  STG.E desc[UR6][R2.64], RZ ;  /* 0x000000ff02007986 */ /* 0x001fe2000c101906 */
[----:B------:R-:W-:Y:S05]  /*03f0*/  EXIT ;  /* 0x000000000000794d */ /* 0x000fea0003800000 */
.L_x_8:
[----:B------:R-:W-:-:S00]  /*0400*/  BRA `(.L_x_8) ;  /* 0xfffffffc00fc7947 */ /* 0x000fc0000383ffff */
[----:B------:R-:W-:-:S00]  /*0410*/  NOP ;  /* 0x0000000000007918 */ /* 0x000fc00000000000 */
        /* <DEDUP_REMOVED lines=14> */
.L_x_894:


//--------------------- .text._ZN7cutlass9reference6device6kernel12BlockForEachINS_12float_e4m3_tENS1_6detail17RandomUniformFuncIS4_EEEEvPT_mNT0_6ParamsE --------------------------
	.section	.text._ZN7cutlass9reference6device6kernel12BlockForEachINS_12float_e4m3_tENS1_6detail17RandomUniformFuncIS4_EEEEvPT_mNT0_6ParamsE,"ax",@progbits
	.align	128
        .global         _ZN7cutlass9reference6device6kernel12BlockForEachINS_12float_e4m3_tENS1_6detail17RandomUniformFuncIS4_EEEEvPT_mNT0_6ParamsE
        .type           _ZN7cutlass9reference6device6kernel12BlockForEachINS_12float_e4m3_tENS1_6detail17RandomUniformFuncIS4_EEEEvPT_mNT0_6ParamsE,@function
        .size           _ZN7cutlass9reference6device6kernel12BlockForEachINS_12float_e4m3_tENS1_6detail17RandomUniformFuncIS4_EEEEvPT_mNT0_6ParamsE,(.L_x_895 - _ZN7cutlass9reference6device6kernel12BlockForEachINS_12float_e4m3_tENS1_6detail17RandomUniformFuncIS4_EEEEvPT_mNT0_6ParamsE)
        .other          _ZN7cutlass9reference6device6kernel12BlockForEachINS_12float_e4m3_tENS1_6detail17RandomUniformFuncIS4_EEEEvPT_mNT0_6ParamsE,@"STO_CUDA_ENTRY STV_DEFAULT"
_ZN7cutlass9reference6device6kernel12BlockForEachINS_12float_e4m3_tENS1_6detail17RandomUniformFuncIS4_EEEEvPT_mNT0_6ParamsE:
.text._ZN7cutlass9reference6device6kernel12BlockForEachINS_12float_e4m3_tENS1_6detail17RandomUniformFuncIS4_EEEEvPT_mNT0_6ParamsE:
[----:B------:R-:W0:Y:S08]  /*0000*/  LDC R1, c[0x0][0x28] ;  /* 0x00000a00ff017b82 */ /* 0x000e300000000800 */
[----:B------:R-:W1:Y:S01]  /*0010*/  LDC.U8 R0, c[0x0][0x24c] ;  /* 0x00009300ff007b82 */ /* 0x000e620000000000 */
[----:B------:R-:W2:Y:S01]  /*0020*/  S2R R15, SR_CTAID.X ;  /* 0x00000000000f7919 */ /* 0x000ea20000002500 */
[----:B0-----:R-:W-:Y:S01]  /*0030*/  VIADD R1, R1, 0xffffffa0 ;  /* 0xffffffa001017836 */ /* 0x001fe20000000000 */
[----:B------:R-:W-:Y:S01]  /*0040*/  ULDC UR4, c[0x0][0x0] ;  /* 0x0000000000047ab9 */ /* 0x000fe20000000800 */
[----:B------:R-:W-:Y:S01]  /*0050*/  ULDC.64 UR16, c[0x0][0x208] ;  /* 0x0000820000107ab9 */ /* 0x000fe20000000a00 */
[----:B------:R-:W2:Y:S01]  /*0060*/  S2R R14, SR_TID.X ;  /* 0x00000000000e7919 */ /* 0x000ea20000002100 */
[----:B------:R-:W-:Y:S02]  /*0070*/  BSSY B1, `(.L_x_9) ;  /* 0x0000123000017945 */ /* 0x000fe40003800000 */
[----:B------:R-:W1:Y:S08]  /*0080*/  LDC.U8 R7, c[0x0][0x24d] ;  /* 0x00009340ff077b82 */ /* 0x000e700000000000 */
[----:B------:R-:W0:Y:S08]  /*0090*/  LDC.U8 R6, c[0x0][0x24e] ;  /* 0x00009380ff067b82 */ /* 0x000e300000000000 */
[----:B------:R-:W3:Y:S08]  /*00a0*/  LDC.64 R4, c[0x0][0x220] ;  /* 0x00008800ff047b82 */ /* 0x000ef00000000a00 */
[----:B------:R-:W4:Y:S01]  /*00b0*/  LDC.U8 R13, c[0x0][0x24f] ;  /* 0x000093c0ff0d7b82 */ /* 0x000f220000000000 */
[----:B-1----:R-:W-:-:S07]  /*00c0*/  PRMT R7, R7, 0x7604, R0 ;  /* 0x0000760407077816 */ /* 0x002fce0000000000 */
[----:B------:R-:W1:Y:S01]  /*00d0*/  LDC R12, c[0x0][0x248] ;  /* 0x00009200ff0c7b82 */ /* 0x000e620000000800 */
[----:B0-----:R-:W-:-:S07]  /*00e0*/  PRMT R6, R6, 0x7054, R7 ;  /* 0x0000705406067816 */ /* 0x001fce0000000007 */
[----:B------:R-:W0:Y:S01]  /*00f0*/  LDC.64 R18, c[0x0][0x220] ;  /* 0x00008800ff127b82 */ /* 0x000e220000000a00 */
[----:B---3--:R-:W-:Y:S02]  /*0100*/  LOP3.LUT R7, R4, 0xaad26b49, RZ, 0x3c, !PT ;  /* 0xaad26b4904077812 */ /* 0x008fe400078e3cff */
[----:B------:R-:W-:-:S03]  /*0110*/  LOP3.LUT R4, R5, 0xf7dcefdd, RZ, 0x3c, !PT ;  /* 0xf7dcefdd05047812 */ /* 0x000fc600078e3cff */
[----:B------:R-:W-:Y:S02]  /*0120*/  IMAD R5, R7, 0x4182bed5, RZ ;  /* 0x4182bed507057824 */ /* 0x000fe400078e02ff */
[----:B------:R-:W3:Y:S01]  /*0130*/  LDC.64 R8, c[0x0][0x228] ;  /* 0x00008a00ff087b82 */ /* 0x000ee20000000a00 */
[----:B------:R-:W-:Y:S01]  /*0140*/  IMAD R4, R4, -0x658354e5, RZ ;  /* 0x9a7cab1b04047824 */ /* 0x000fe200078e02ff */
[----:B----4-:R-:W-:Y:S01]  /*0150*/  PRMT R13, R13, 0x654, R6 ;  /* 0x000006540d0d7816 */ /* 0x010fe20000000006 */
[C---:B------:R-:W-:Y:S01]  /*0160*/  VIADD R7, R5.reuse, 0x75bcd15 ;  /* 0x075bcd1505077836 */ /* 0x040fe20000000000 */
[C---:B------:R-:W-:Y:S01]  /*0170*/  LOP3.LUT R10, R5.reuse, 0x159a55e5, RZ, 0x3c, !PT ;  /* 0x159a55e5050a7812 */ /* 0x040fe200078e3cff */
[C---:B------:R-:W-:Y:S01]  /*0180*/  VIADD R11, R4.reuse, 0x1f123bb5 ;  /* 0x1f123bb5040b7836 */ /* 0x040fe20000000000 */
[C---:B------:R-:W-:Y:S01]  /*0190*/  IADD3 R6, R5.reuse, 0x64f0c9, R4 ;  /* 0x0064f0c905067810 */ /* 0x040fe20007ffe004 */
[----:B------:R-:W-:Y:S01]  /*01a0*/  VIADD R5, R5, 0x583f19 ;  /* 0x00583f1905057836 */ /* 0x000fe20000000000 */
[----:B------:R-:W4:Y:S01]  /*01b0*/  LDC.64 R16, c[0x0][0x238] ;  /* 0x00008e00ff107b82 */ /* 0x000f220000000a00 */
[----:B------:R-:W-:Y:S01]  /*01c0*/  LOP3.LUT R4, R4, 0x5491333, RZ, 0x3c, !PT ;  /* 0x0549133304047812 */ /* 0x000fe200078e3cff */
[----:B-1----:R2:W-:Y:S04]  /*01d0*/  STL.64 [R1+0x28], R12 ;  /* 0x0000280c01007387 */ /* 0x0025e80000100a00 */
[----:B------:R1:W-:Y:S02]  /*01e0*/  STL.64 [R1+0x30], R6 ;  /* 0x0000300601007387 */ /* 0x0003e40000100a00 */
[----:B------:R-:W5:Y:S02]  /*01f0*/  LDC R0, c[0x0][0x230] ;  /* 0x00008c00ff007b82 */ /* 0x000f640000000800 */
[----:B0-----:R1:W-:Y:S04]  /*0200*/  STL.64 [R1], R18 ;  /* 0x0000001201007387 */ /* 0x0013e80000100a00 */
[----:B------:R1:W-:Y:S02]  /*0210*/  STL.64 [R1+0x38], R10 ;  /* 0x0000380a01007387 */ /* 0x0003e40000100a00 */
[----:B------:R-:W0:Y:S02]  /*0220*/  LDC.64 R2, c[0x0][0x240] ;  /* 0x00009000ff027b82 */ /* 0x000e240000000a00 */
[----:B---3--:R1:W-:Y:S04]  /*0230*/  STL.64 [R1+0x8], R8 ;  /* 0x0000080801007387 */ /* 0x0083e80000100a00 */
[----:B------:R1:W-:Y:S04]  /*0240*/  STL.64 [R1+0x40], R4 ;  /* 0x0000400401007387 */ /* 0x0003e80000100a00 */
[----:B----4-:R1:W-:Y:S01]  /*0250*/  STL.64 [R1+0x18], R16 ;  /* 0x0000181001007387 */ /* 0x0103e20000100a00 */
[----:B--2---:R-:W-:-:S02]  /*0260*/  IMAD R13, R15, UR4, R14 ;  /* 0x000000040f0d7c24 */ /* 0x004fc4000f8e020e */
[----:B------:R-:W-:Y:S01]  /*0270*/  IMAD.MOV.U32 R12, RZ, RZ, RZ ;  /* 0x000000ffff0c7224 */ /* 0x000fe200078e00ff */
[----:B-----5:R1:W-:Y:S02]  /*0280*/  STL [R1+0x10], R0 ;  /* 0x0000100001007387 */ /* 0x0203e40000100800 */
[----:B------:R-:W-:Y:S02]  /*0290*/  ISETP.NE.AND P0, PT, R13, RZ, PT ;  /* 0x000000ff0d00720c */ /* 0x000fe40003f05270 */
[----:B0-----:R1:W-:Y:S11]  /*02a0*/  STL.64 [R1+0x20], R2 ;  /* 0x0000200201007387 */ /* 0x0013f60000100a00 */
[----:B------:R-:W-:Y:S05]  /*02b0*/  @!P0 BRA `(.L_x_10) ;  /* 0x0000000c00f88947 */ /* 0x000fea0003800000 */
[----:B------:R-:W-:Y:S01]  /*02c0*/  HFMA2.MMA R21, -RZ, RZ, 0, 0 ;  /* 0x00000000ff157435 */ /* 0x000fe200000001ff */
[----:B-1----:R-:W-:Y:S02]  /*02d0*/  MOV R9, R13 ;  /* 0x0000000d00097202 */ /* 0x002fe40000000f00 */
[----:B------:R-:W-:-:S08]  /*02e0*/  MOV R2, R12 ;  /* 0x0000000c00027202 */ /* 0x000fd00000000f00 */
.L_x_16:
[----:B------:R-:W-:Y:S01]  /*02f0*/  LOP3.LUT P0, RZ, R9, 0x3, RZ, 0xc0, !PT ;  /* 0x0000000309ff7812 */ /* 0x000fe2000780c0ff */
[----:B------:R-:W-:-:S12]  /*0300*/  BSSY B0, `(.L_x_11) ;  /* 0x00000f2000007945 */ /* 0x000fd80003800000 */
[----:B0-----:R-:W-:Y:S05]  /*0310*/  @!P0 BRA `(.L_x_12) ;  /* 0x0000000c00c08947 */ /* 0x001fea0003800000 */
[----:B------:R-:W-:Y:S02]  /*0320*/  HFMA2.MMA R19, -RZ, RZ, 0, 0 ;  /* 0x00000000ff137435 */ /* 0x000fe400000001ff */
.L_x_15:
[----:B------:R-:W-:Y:S01]  /*0330*/  IMAD.MOV.U32 R20, RZ, RZ, RZ ;  /* 0x000000ffff147224 */ /* 0x000fe200078e00ff */
[----:B0-----:R-:W-:Y:S02]  /*0340*/  CS2R R4, SRZ ;  /* 0x0000000000047805 */ /* 0x001fe4000001ff00 */
[----:B------:R-:W-:Y:S01]  /*0350*/  CS2R R10, SRZ ;  /* 0x00000000000a7805 */ /* 0x000fe2000001ff00 */
[----:B------:R-:W-:-:S07]  /*0360*/  IMAD.MOV.U32 R7, RZ, RZ, RZ ;  /* 0x000000ffff077224 */ /* 0x000fce00078e00ff */
.L_x_14:
[----:B------:R-:W-:Y:S01]  /*0370*/  LEA R0, R20, R1, 0x2 ;  /* 0x0000000114007211 */ /* 0x000fe200078e10ff */
[----:B------:R-:W0:Y:S05]  /*0380*/  LDC.64 R24, c[0x4][RZ] ;  /* 0x01000000ff187b82 */ /* 0x000e2a0000000a00 */
[----:B------:R-:W5:Y:S01]  /*0390*/  LDL R0, [R0+0x34] ;  /* 0x0000340000007983 */ /* 0x000f620000100800 */
[----:B------:R-:W-:Y:S02]  /*03a0*/  SHF.R.S32.HI R3, RZ, 0x1f, R21 ;  /* 0x0000001fff037819 */ /* 0x000fe40000011415 */
[----:B------:R-:W-:-:S03]  /*03b0*/  MOV R17, RZ ;  /* 0x000000ff00117202 */ /* 0x000fc60000000f00 */
[----:B------:R-:W-:Y:S02]  /*03c0*/  IMAD R3, R3, 0xc80, RZ ;  /* 0x00000c8003037824 */ /* 0x000fe400078e02ff */
[----:B0-----:R-:W-:-:S05]  /*03d0*/  IMAD.WIDE.U32 R24, R21, 0xc80, R24 ;  /* 0x00000c8015187825 */ /* 0x001fca00078e0018 */
[----:B------:R-:W-:-:S07]  /*03e0*/  IADD3 R3, R25, R3, RZ ;  /* 0x0000000319037210 */ /* 0x000fce0007ffe0ff */
.L_x_13:
[----:B------:R-:W-:Y:S02]  /*03f0*/  IMAD.MOV.U32 R8, RZ, RZ, 0x1 ;  /* 0x00000001ff087424 */ /* 0x000fe400078e00ff */
[----:B------:R-:W-:-:S03]  /*0400*/  IMAD.MOV.U32 R14, RZ, RZ, R24 ;  /* 0x000000ffff0e7224 */ /* 0x000fc600078e0018 */
[----:B------:R-:W-:Y:S01]  /*0410*/  SHF.L.U32 R15, R8, R17, RZ ;  /* 0x00000011080f7219 */ /* 0x000fe200000006ff */
[----:B------:R-:W-:-:S03]  /*0420*/  IMAD R8, R20, 0x20, R17 ;  /* 0x0000002014087824 */ /* 0x000fc600078e0211 */
[----:B-----5:R-:W-:Y:S01]  /*0430*/  LOP3.LUT P0, RZ, R0, R15, RZ, 0xc0, !PT ;  /* 0x0000000f00ff7212 */ /* 0x020fe2000780c0ff */
[----:B------:R-:W-:Y:S02]  /*0440*/  IMAD R8, R8, 0x5, RZ ;  /* 0x0000000508087824 */ /* 0x000fe400078e02ff */
[----:B------:R-:W-:Y:S02]  /*0450*/  IMAD.MOV.U32 R15, RZ, RZ, R3 ;  /* 0x000000ffff0f7224 */ /* 0x000fe400078e0003 */
[----:B------:R-:W-:-:S08]  /*0460*/  IMAD.WIDE R22, R8, 0x4, R14 ;  /* 0x0000000408167825 */ /* 0x000fd000078e020e */
[----:B------:R-:W2:Y:S04]  /*0470*/  @P0 LDG.E R16, desc[UR16][R22.64] ;  /* 0x0000001016100981 */ /* 0x000ea8000c1e1900 */
[----:B------:R-:W3:Y:S04]  /*0480*/  @P0 LDG.E R8, desc[UR16][R22.64+0x8] ;  /* 0x0000081016080981 */ /* 0x000ee8000c1e1900 */
[----:B------:R-:W4:Y:S01]  /*0490*/  @P0 LDG.E R15, desc[UR16][R22.64+0xc] ;  /* 0x00000c10160f0981 */ /* 0x000f22000c1e1900 */
[----:B------:R-:W-:-:S03]  /*04a0*/  IMAD.MOV.U32 R14, RZ, RZ, 0x2 ;  /* 0x00000002ff0e7424 */ /* 0x000fc600078e00ff */
[----:B------:R-:W4:Y:S02]  /*04b0*/  @P0 LDG.E R27, desc[UR16][R22.64+0x4] ;  /* 0x00000410161b0981 */ /* 0x000f24000c1e1900 */
[----:B------:R-:W-:Y:S02]  /*04c0*/  SHF.L.U32 R29, R14, R17, RZ ;  /* 0x000000110e1d7219 */ /* 0x000fe400000006ff */
[----:B------:R-:W4:Y:S02]  /*04d0*/  @P0 LDG.E R14, desc[UR16][R22.64+0x10] ;  /* 0x00001010160e0981 */ /* 0x000f24000c1e1900 */
[----:B------:R-:W-:Y:S02]  /*04e0*/  LOP3.LUT P1, RZ, R0, R29, RZ, 0xc0, !PT ;  /* 0x0000001d00ff7212 */ /* 0x000fe4000782c0ff */
[----:B--2---:R-:W-:-:S11]  /*04f0*/  @P0 LOP3.LUT R7, R7, R16, RZ, 0x3c, !PT ;  /* 0x0000001007070212 */ /* 0x004fd600078e3cff */
[----:B------:R-:W2:Y:S01]  /*0500*/  @P1 LDG.E R16, desc[UR16][R22.64+0x14] ;  /* 0x0000141016101981 */ /* 0x000ea2000c1e1900 */
[----:B---3--:R-:W-:-:S03]  /*0510*/  @P0 LOP3.LUT R11, R11, R8, RZ, 0x3c, !PT ;  /* 0x000000080b0b0212 */ /* 0x008fc600078e3cff */
[----:B------:R-:W3:Y:S01]  /*0520*/  @P1 LDG.E R8, desc[UR16][R22.64+0x1c] ;  /* 0x00001c1016081981 */ /* 0x000ee2000c1e1900 */
[----:B----4-:R-:W-:-:S03]  /*0530*/  @P0 LOP3.LUT R4, R4, R15, RZ, 0x3c, !PT ;  /* 0x0000000f04040212 */ /* 0x010fc600078e3cff */
[----:B------:R-:W4:Y:S01]  /*0540*/  @P1 LDG.E R15, desc[UR16][R22.64+0x20] ;  /* 0x00002010160f1981 */ /* 0x000f22000c1e1900 */
[----:B------:R-:W-:Y:S01]  /*0550*/  @P0 LOP3.LUT R5, R5, R14, RZ, 0x3c, !PT ;  /* 0x0000000e05050212 */ /* 0x000fe200078e3cff */
[----:B------:R-:W-:-:S05]  /*0560*/  IMAD.MOV.U32 R14, RZ, RZ, 0x4 ;  /* 0x00000004ff0e7424 */ /* 0x000fca00078e00ff */
[----:B------:R-:W-:Y:S02]  /*0570*/  SHF.L.U32 R29, R14, R17, RZ ;  /* 0x000000110e1d7219 */ /* 0x000fe400000006ff */
[----:B------:R-:W4:Y:S01]  /*0580*/  @P1 LDG.E R14, desc[UR16][R22.64+0x24] ;  /* 0x00002410160e1981 */ /* 0x000f22000c1e1900 */
[----:B------:R-:W-:-:S03]  /*0590*/  @P0 LOP3.LUT R10, R10, R27, RZ, 0x3c, !PT ;  /* 0x0000001b0a0a0212 */ /* 0x000fc600078e3cff */
[----:B------:R-:W4:Y:S01]  /*05a0*/  @P1 LDG.E R27, desc[UR16][R22.64+0x18] ;  /* 0x00001810161b1981 */ /* 0x000f22000c1e1900 */
        /* <DEDUP_REMOVED lines=143> */
[----:B------:R-:W-:-:S13]  /*0ea0*/  LOP3.LUT P1, RZ, R0, R29, RZ, 0xc0, !PT ;  /* 0x0000001d00ff7212 */ /* 0x000fda000782c0ff */
[----:B------:R-:W4:Y:S01]  /*0eb0*/  @P1 LDG.E R29, desc[UR16][R22.64+0x108] ;  /* 0x00010810161d1981 */ /* 0x000f22000c1e1900 */
[----:B--2---:R-:W-:-:S03]  /*0ec0*/  @P0 LOP3.LUT R7, R7, R16, RZ, 0x3c, !PT ;  /* 0x0000001007070212 */ /* 0x004fc600078e3cff */
[----:B------:R-:W2:Y:S01]  /*0ed0*/  @P1 LDG.E R16, desc[UR16][R22.64+0x104] ;  /* 0x0001041016101981 */ /* 0x000ea2000c1e1900 */
[----:B---3--:R-:W-:-:S03]  /*0ee0*/  @P0 LOP3.LUT R11, R11, R8, RZ, 0x3c, !PT ;  /* 0x000000080b0b0212 */ /* 0x008fc600078e3cff */
[----:B------:R-:W3:Y:S01]  /*0ef0*/  @P1 LDG.E R8, desc[UR16][R22.64+0x10c] ;  /* 0x00010c1016081981 */ /* 0x000ee2000c1e1900 */
[----:B----4-:R-:W-:-:S03]  /*0f00*/  @P0 LOP3.LUT R4, R4, R15, RZ, 0x3c, !PT ;  /* 0x0000000f04040212 */ /* 0x010fc600078e3cff */
[----:B------:R-:W4:Y:S01]  /*0f10*/  @P1 LDG.E R15, desc[UR16][R22.64+0x110] ;  /* 0x00011010160f1981 */ /* 0x000f22000c1e1900 */
[----:B------:R-:W-:Y:S01]  /*0f20*/  @P0 LOP3.LUT R5, R5, R14, RZ, 0x3c, !PT ;  /* 0x0000000e05050212 */ /* 0x000fe200078e3cff */
[----:B------:R-:W-:Y:S01]  /*0f30*/  IMAD.MOV.U32 R14, RZ, RZ, 0x4000 ;  /* 0x00004000ff0e7424 */ /* 0x000fe200078e00ff */
[----:B------:R-:W-:-:S04]  /*0f40*/  @P0 LOP3.LUT R10, R10, R27, RZ, 0x3c, !PT ;  /* 0x0000001b0a0a0212 */ /* 0x000fc800078e3cff */
[----:B------:R-:W-:Y:S02]  /*0f50*/  SHF.L.U32 R27, R14, R17, RZ ;  /* 0x000000110e1b7219 */ /* 0x000fe400000006ff */
[----:B------:R-:W4:Y:S02]  /*0f60*/  @P1 LDG.E R14, desc[UR16][R22.64+0x114] ;  /* 0x00011410160e1981 */ /* 0x000f24000c1e1900 */
[----:B------:R-:W-:-:S13]  /*0f70*/  LOP3.LUT P0, RZ, R0, R27, RZ, 0xc0, !PT ;  /* 0x0000001b00ff7212 */ /* 0x000fda000780c0ff */
[----:B------:R-:W4:Y:S01]  /*0f80*/  @P0 LDG.E R27, desc[UR16][R22.64+0x11c] ;  /* 0x00011c10161b0981 */ /* 0x000f22000c1e1900 */
[----:B--2---:R-:W-:-:S03]  /*0f90*/  @P1 LOP3.LUT R7, R7, R16, RZ, 0x3c, !PT ;  /* 0x0000001007071212 */ /* 0x004fc600078e3cff */
[----:B------:R-:W2:Y:S01]  /*0fa0*/  @P0 LDG.E R18, desc[UR16][R22.64+0x128] ;  /* 0x0001281016120981 */ /* 0x000ea2000c1e1900 */
[----:B---3--:R-:W-:-:S03]  /*0fb0*/  @P1 LOP3.LUT R11, R11, R8, RZ, 0x3c, !PT ;  /* 0x000000080b0b1212 */ /* 0x008fc600078e3cff */
[----:B------:R-:W3:Y:S01]  /*0fc0*/  @P0 LDG.E R16, desc[UR16][R22.64+0x118] ;  /* 0x0001181016100981 */ /* 0x000ee2000c1e1900 */
[----:B----4-:R-:W-:-:S03]  /*0fd0*/  @P1 LOP3.LUT R4, R4, R15, RZ, 0x3c, !PT ;  /* 0x0000000f04041212 */ /* 0x010fc600078e3cff */
[----:B------:R-:W4:Y:S04]  /*0fe0*/  @P0 LDG.E R8, desc[UR16][R22.64+0x120] ;  /* 0x0001201016080981 */ /* 0x000f28000c1e1900 */
[----:B------:R-:W2:Y:S01]  /*0ff0*/  @P0 LDG.E R15, desc[UR16][R22.64+0x124] ;  /* 0x00012410160f0981 */ /* 0x000ea2000c1e1900 */
[----:B------:R-:W-:Y:S02]  /*1000*/  @P1 LOP3.LUT R10, R10, R29, RZ, 0x3c, !PT ;  /* 0x0000001d0a0a1212 */ /* 0x000fe400078e3cff */
[----:B------:R-:W-:Y:S01]  /*1010*/  @P1 LOP3.LUT R5, R5, R14, RZ, 0x3c, !PT ;  /* 0x0000000e05051212 */ /* 0x000fe200078e3cff */
[----:B------:R-:W-:-:S05]  /*1020*/  IMAD.MOV.U32 R14, RZ, RZ, 0x8000 ;  /* 0x00008000ff0e7424 */ /* 0x000fca00078e00ff */
[----:B------:R-:W-:-:S04]  /*1030*/  SHF.L.U32 R29, R14, R17, RZ ;  /* 0x000000110e1d7219 */ /* 0x000fc800000006ff */
[----:B------:R-:W-:Y:S02]  /*1040*/  LOP3.LUT P1, RZ, R0, R29, RZ, 0xc0, !PT ;  /* 0x0000001d00ff7212 */ /* 0x000fe4000782c0ff */
[----:B------:R-:W-:-:S11]  /*1050*/  @P0 LOP3.LUT R10, R10, R27, RZ, 0x3c, !PT ;  /* 0x0000001b0a0a0212 */ /* 0x000fd600078e3cff */
[----:B------:R-:W2:Y:S04]  /*1060*/  @P1 LDG.E R14, desc[UR16][R22.64+0x134] ;  /* 0x00013410160e1981 */ /* 0x000ea8000c1e1900 */
[----:B------:R-:W2:Y:S01]  /*1070*/  @P1 LDG.E R27, desc[UR16][R22.64+0x138] ;  /* 0x00013810161b1981 */ /* 0x000ea2000c1e1900 */
[----:B---3--:R-:W-:-:S03]  /*1080*/  @P0 LOP3.LUT R7, R7, R16, RZ, 0x3c, !PT ;  /* 0x0000001007070212 */ /* 0x008fc600078e3cff */
[----:B------:R-:W3:Y:S01]  /*1090*/  @P1 LDG.E R16, desc[UR16][R22.64+0x12c] ;  /* 0x00012c1016101981 */ /* 0x000ee2000c1e1900 */
[----:B----4-:R-:W-:-:S03]  /*10a0*/  @P0 LOP3.LUT R11, R11, R8, RZ, 0x3c, !PT ;  /* 0x000000080b0b0212 */ /* 0x010fc600078e3cff */
[----:B------:R-:W4:Y:S01]  /*10b0*/  @P1 LDG.E R8, desc[UR16][R22.64+0x13c] ;  /* 0x00013c1016081981 */ /* 0x000f22000c1e1900 */
[----:B--2---:R-:W-:-:S03]  /*10c0*/  @P0 LOP3.LUT R4, R4, R15, RZ, 0x3c, !PT ;  /* 0x0000000f04040212 */ /* 0x004fc600078e3cff */
[----:B------:R-:W2:Y:S01]  /*10d0*/  @P1 LDG.E R15, desc[UR16][R22.64+0x130] ;  /* 0x00013010160f1981 */ /* 0x000ea2000c1e1900 */
[----:B------:R-:W-:Y:S01]  /*10e0*/  VIADD R17, R17, 0x10 ;  /* 0x0000001011117836 */ /* 0x000fe20000000000 */
[----:B------:R-:W-:-:S04]  /*10f0*/  @P0 LOP3.LUT R5, R5, R18, RZ, 0x3c, !PT ;  /* 0x0000001205050212 */ /* 0x000fc800078e3cff */
[----:B------:R-:W-:Y:S02]  /*1100*/  ISETP.NE.AND P0, PT, R17, 0x20, PT ;  /* 0x000000201100780c */ /* 0x000fe40003f05270 */
[----:B------:R-:W-:Y:S02]  /*1110*/  @P1 LOP3.LUT R11, R11, R14, RZ, 0x3c, !PT ;  /* 0x0000000e0b0b1212 */ /* 0x000fe400078e3cff */
[----:B------:R-:W-:Y:S02]  /*1120*/  @P1 LOP3.LUT R4, R4, R27, RZ, 0x3c, !PT ;  /* 0x0000001b04041212 */ /* 0x000fe400078e3cff */
[----:B---3--:R-:W-:Y:S02]  /*1130*/  @P1 LOP3.LUT R7, R7, R16, RZ, 0x3c, !PT ;  /* 0x0000001007071212 */ /* 0x008fe400078e3cff */
[----:B----4-:R-:W-:Y:S02]  /*1140*/  @P1 LOP3.LUT R5, R5, R8, RZ, 0x3c, !PT ;  /* 0x0000000805051212 */ /* 0x010fe400078e3cff */
[----:B--2---:R-:W-:-:S03]  /*1150*/  @P1 LOP3.LUT R10, R10, R15, RZ, 0x3c, !PT ;  /* 0x0000000f0a0a1212 */ /* 0x004fc600078e3cff */
[----:B------:R-:W-:Y:S05]  /*1160*/  @P0 BRA `(.L_x_13) ;  /* 0xfffffff000a00947 */ /* 0x000fea000383ffff */
[----:B------:R-:W-:-:S04]  /*1170*/  IADD3 R20, R20, 0x1, RZ ;  /* 0x0000000114147810 */ /* 0x000fc80007ffe0ff */
[----:B------:R-:W-:-:S13]  /*1180*/  ISETP.GE.U32.AND P0, PT, R20, 0x5, PT ;  /* 0x000000051400780c */ /* 0x000fda0003f06070 */
[----:B------:R-:W-:Y:S05]  /*1190*/  @!P0 BRA `(.L_x_14) ;  /* 0xfffffff000748947 */ /* 0x000fea000383ffff */
[----:B------:R-:W-:Y:S01]  /*11a0*/  VIADD R19, R19, 0x1 ;  /* 0x0000000113137836 */ /* 0x000fe20000000000 */
[----:B------:R-:W-:Y:S01]  /*11b0*/  LOP3.LUT R0, R9, 0x3, RZ, 0xc0, !PT ;  /* 0x0000000309007812 */ /* 0x000fe200078ec0ff */
[----:B------:R0:W-:Y:S03]  /*11c0*/  STL [R1+0x34], R7 ;  /* 0x0000340701007387 */ /* 0x0001e60000100800 */
[----:B------:R-:W-:Y:S01]  /*11d0*/  ISETP.GT.U32.AND P0, PT, R0, R19, PT ;  /* 0x000000130000720c */ /* 0x000fe20003f04070 */
[----:B------:R0:W-:Y:S03]  /*11e0*/  STL.64 [R1+0x38], R10 ;  /* 0x0000380a01007387 */ /* 0x0001e60000100a00 */
[----:B------:R-:W-:Y:S01]  /*11f0*/  ISETP.GT.U32.AND.EX P0, PT, RZ, RZ, PT, P0 ;  /* 0x000000ffff00720c */ /* 0x000fe20003f04100 */
[----:B------:R0:W-:-:S12]  /*1200*/  STL.64 [R1+0x40], R4 ;  /* 0x0000400401007387 */ /* 0x0001d80000100a00 */
[----:B------:R-:W-:Y:S05]  /*1210*/  @P0 BRA `(.L_x_15) ;  /* 0xfffffff000440947 */ /* 0x000fea000383ffff */
.L_x_12:
[----:B------:R-:W-:Y:S05]  /*1220*/  BSYNC B0 ;  /* 0x0000000000007941 */ /* 0x000fea0003800000 */
.L_x_11:
[--C-:B------:R-:W-:Y:S01]  /*1230*/  SHF.R.U64 R9, R9, 0x2, R2.reuse ;  /* 0x0000000209097819 */ /* 0x100fe20000001202 */
[----:B------:R-:W-:Y:S01]  /*1240*/  VIADD R21, R21, 0x1 ;  /* 0x0000000115157836 */ /* 0x000fe20000000000 */
[----:B------:R-:W-:Y:S02]  /*1250*/  SHF.R.U32.HI R2, RZ, 0x2, R2 ;  /* 0x00000002ff027819 */ /* 0x000fe40000011602 */
[----:B------:R-:W-:-:S04]  /*1260*/  ISETP.NE.U32.AND P0, PT, R9, RZ, PT ;  /* 0x000000ff0900720c */ /* 0x000fc80003f05070 */
[----:B------:R-:W-:-:S13]  /*1270*/  ISETP.NE.AND.EX P0, PT, R2, RZ, PT, P0 ;  /* 0x000000ff0200720c */ /* 0x000fda0003f05300 */
[----:B------:R-:W-:Y:S05]  /*1280*/  @!P0 BRA `(.L_x_10) ;  /* 0x0000000000048947 */ /* 0x000fea0003800000 */
[----:B------:R-:W-:Y:S05]  /*1290*/  BRA `(.L_x_16) ;  /* 0xfffffff000147947 */ /* 0x000fea000383ffff */
.L_x_10:
[----:B------:R-:W-:Y:S05]  /*12a0*/  BSYNC B1 ;  /* 0x0000000000017941 */ /* 0x000fea0003800000 */
.L_x_9:
[----:B------:R-:W-:Y:S01]  /*12b0*/  ULDC.64 UR4, c[0x0][0x218] ;  /* 0x0000860000047ab9 */ /* 0x000fe20000000a00 */
[----:B------:R2:W-:Y:S01]  /*12c0*/  STL.64 [R1+0x48], RZ ;  /* 0x000048ff01007387 */ /* 0x0005e20000100a00 */
[----:B------:R-:W-:-:S03]  /*12d0*/  ISETP.GE.U32.AND P0, PT, R13, UR4, PT ;  /* 0x000000040d007c0c */ /* 0x000fc6000bf06070 */
[----:B------:R2:W-:Y:S01]  /*12e0*/  STL [R1+0x50], RZ ;  /* 0x000050ff01007387 */ /* 0x0005e20000100800 */
[----:B------:R-:W-:-:S03]  /*12f0*/  ISETP.GE.U32.AND.EX P0, PT, R12, UR5, PT, P0 ;  /* 0x000000050c007c0c */ /* 0x000fc6000bf06100 */
[----:B------:R2:W-:Y:S10]  /*1300*/  STL.64 [R1+0x58], RZ ;  /* 0x000058ff01007387 */ /* 0x0005f40000100a00 */
[----:B------:R-:W-:Y:S05]  /*1310*/  @P0 EXIT ;  /* 0x000000000000094d */ /* 0x000fea0003800000 */
[----:B-1----:R-:W1:Y:S01]  /*1320*/  LDC R0, c[0x0][0x230] ;  /* 0x00008c00ff007b82 */ /* 0x002e620000000800 */
[----:B------:R-:W-:Y:S01]  /*1330*/  BSSY B2, `(.L_x_17) ;  /* 0x0000095000027945 */ /* 0x000fe20003800000 */
[----:B------:R-:W-:Y:S01]  /*1340*/  ULDC UR4, c[0x0][0x0] ;  /* 0x0000000000047ab9 */ /* 0x000fe20000000800 */
[----:B------:R-:W-:Y:S01]  /*1350*/  ULDC.64 UR6, c[0x0][0x238] ;  /* 0x00008e0000067ab9 */ /* 0x000fe20000000a00 */
[----:B------:R-:W-:Y:S01]  /*1360*/  ULDC UR13, c[0x0][0xc] ;  /* 0x00000300000d7ab9 */ /* 0x000fe20000000800 */
[----:B------:R-:W-:Y:S01]  /*1370*/  DSETP.LT.AND P4, PT, RZ, UR6, PT ;  /* 0x00000006ff007e2a */ /* 0x000fe2000bf81000 */
[----:B------:R-:W-:Y:S02]  /*1380*/  UIMAD UR13, UR4, UR13, URZ ;  /* 0x0000000d040d72a4 */ /* 0x000fe4000f8e023f */
[----:B------:R-:W3:Y:S01]  /*1390*/  LDC.64 R2, c[0x0][0x228] ;  /* 0x00008a00ff027b82 */ /* 0x000ee20000000a00 */
[----:B------:R-:W-:Y:S01]  /*13a0*/  ULDC.64 UR14, c[0x0][0x238] ;  /* 0x00008e00000e7ab9 */ /* 0x000fe20000000a00 */
[----:B------:R-:W-:Y:S01]  /*13b0*/  ULDC UR8, c[0x0][0x248] ;  /* 0x0000920000087ab9 */ /* 0x000fe20000000800 */
[----:B------:R-:W-:Y:S01]  /*13c0*/  ULDC UR10, c[0x0][0x240] ;  /* 0x00009000000a7ab9 */ /* 0x000fe20000000800 */
[----:B------:R-:W-:Y:S01]  /*13d0*/  ULDC UR9, c[0x0][0x244] ;  /* 0x0000910000097ab9 */ /* 0x000fe20000000800 */
[----:B------:R-:W-:Y:S01]  /*13e0*/  UMOV UR12, URZ ;  /* 0x0000003f000c7c82 */ /* 0x000fe20008000000 */
[----:B------:R-:W-:Y:S01]  /*13f0*/  UMOV UR11, 0x7fc00000 ;  /* 0x7fc00000000b7882 */ /* 0x000fe20000000000 */
[----:B------:R-:W-:Y:S01]  /*1400*/  ULDC.64 UR4, c[0x0][0x218] ;  /* 0x0000860000047ab9 */ /* 0x000fe20000000a00 */
[----:B------:R-:W4:Y:S01]  /*1410*/  LDC.64 R8, c[0x0][0x228] ;  /* 0x00008a00ff087b82 */ /* 0x000f220000000a00 */
[----:B------:R-:W-:Y:S01]  /*1420*/  ULDC.64 UR6, c[0x0][0x210] ;  /* 0x0000840000067ab9 */ /* 0x000fe20000000a00 */
[----:B-1----:R-:W-:Y:S01]  /*1430*/  ISETP.GT.AND P3, PT, R0, -0x1, PT ;  /* 0xffffffff0000780c */ /* 0x002fe20003f64270 */
[----:B---3--:R-:W-:-:S12]  /*1440*/  FADD R14, -R2, R3 ;  /* 0x00000003020e7221 */ /* 0x008fd80000000100 */
.L_x_25:
[----:B-1----:R-:W-:Y:S01]  /*1450*/  MOV R17, R4 ;  /* 0x0000000400117202 */ /* 0x002fe20000000f00 */
[----:B------:R-:W-:Y:S01]  /*1460*/  IMAD.MOV.U32 R19, RZ, RZ, R10 ;  /* 0x000000ffff137224 */ /* 0x000fe200078e000a */
[----:B------:R-:W-:Y:S01]  /*1470*/  BSSY B1, `(.L_x_18) ;  /* 0x0000077000017945 */ /* 0x000fe20003800000 */
[----:B------:R-:W-:Y:S01]  /*1480*/  IMAD.MOV.U32 R18, RZ, RZ, R11 ;  /* 0x000000ffff127224 */ /* 0x000fe200078e000b */
[----:B0-----:R-:W-:Y:S01]  /*1490*/  MOV R11, R17 ;  /* 0x00000011000b7202 */ /* 0x001fe20000000f00 */
[--C-:B------:R-:W-:Y:S01]  /*14a0*/  IMAD.MOV.U32 R16, RZ, RZ, R5.reuse ;  /* 0x000000ffff107224 */ /* 0x100fe200078e0005 */
[----:B------:R-:W-:Y:S01]  /*14b0*/  MOV R15, R19 ;  /* 0x00000013000f7202 */ /* 0x000fe20000000f00 */
[----:B------:R-:W-:Y:S01]  /*14c0*/  IMAD.MOV.U32 R4, RZ, RZ, R5 ;  /* 0x000000ffff047224 */ /* 0x000fe200078e0005 */
[----:B------:R-:W-:Y:S01]  /*14d0*/  MOV R10, R18 ;  /* 0x00000012000a7202 */ /* 0x000fe20000000f00 */
[----:B------:R-:W-:Y:S06]  /*14e0*/  @!P4 BRA `(.L_x_19) ;  /* 0x000000000048c947 */ /* 0x000fec0003800000 */
[----:B------:R-:W-:Y:S01]  /*14f0*/  SHF.R.U32.HI R10, RZ, 0x2, R7 ;  /* 0x00000002ff0a7819 */ /* 0x000fe20000011607 */
[----:B------:R-:W-:Y:S01]  /*1500*/  HFMA2.MMA R3, -RZ, RZ, 0.1171875, 0 ;  /* 0x2f800000ff037435 */ /* 0x000fe200000001ff */
[----:B------:R-:W-:Y:S02]  /*1510*/  IADD3 R6, R6, 0x587c5, RZ ;  /* 0x000587c506067810 */ /* 0x000fe40007ffe0ff */
[----:B------:R-:W-:Y:S01]  /*1520*/  LOP3.LUT R11, R10, R7, RZ, 0x3c, !PT ;  /* 0x000000070a0b7212 */ /* 0x000fe200078e3cff */
[----:B------:R-:W-:Y:S01]  /*1530*/  IMAD.SHL.U32 R7, R5, 0x10, RZ ;  /* 0x0000001005077824 */ /* 0x000fe200078e00ff */
[----:B------:R-:W-:Y:S03]  /*1540*/  MOV R15, R18 ;  /* 0x00000012000f7202 */ /* 0x000fe60000000f00 */
[----:B------:R-:W-:Y:S05]  /*1550*/  IMAD.SHL.U32 R10, R11, 0x2, RZ ;  /* 0x000000020b0a7824 */ /* 0x000fea00078e00ff */
[----:B------:R-:W-:Y:S04]  /*1560*/  LOP3.LUT R10, R5, R10, R11, 0x96, !PT ;  /* 0x0000000a050a7212 */ /* 0x000fe800078e960b */
[----:B------:R-:W-:Y:S02]  /*1570*/  LOP3.LUT R4, R10, R7, RZ, 0x3c, !PT ;  /* 0x000000070a047212 */ /* 0x000fe400078e3cff */
[----:B------:R-:W-:Y:S03]  /*1580*/  MOV R7, R19 ;  /* 0x0000001300077202 */ /* 0x000fe60000000f00 */
[----:B------:R-:W-:Y:S05]  /*1590*/  IMAD.IADD R2, R4, 0x1, R6 ;  /* 0x0000000104027824 */ /* 0x000fea00078e0206 */
[----:B------:R-:W-:Y:S05]  /*15a0*/  I2FP.F32.U32 R2, R2 ;  /* 0x0000000200027245 */ /* 0x000fea0000201000 */
[----:B------:R-:W-:Y:S04]  /*15b0*/  FFMA R0, R2, R3, 1.1641532182693481445e-10 ;  /* 0x2f00000002007423 */ /* 0x000fe80000000003 */
[----:B------:R-:W0:Y:S02]  /*15c0*/  F2F.F64.F32 R10, R0 ;  /* 0x00000000000a7310 */ /* 0x000e240000201800 */
[----:B0-----:R-:W-:Y:S01]  /*15d0*/  DSETP.GEU.AND P0, PT, R10, UR14, PT ;  /* 0x0000000e0a007e2a */ /* 0x001fe2000bf0e000 */
[----:B------:R-:W-:Y:S02]  /*15e0*/  IMAD.MOV.U32 R11, RZ, RZ, R5 ;  /* 0x000000ffff0b7224 */ /* 0x000fe400078e0005 */
[----:B------:R-:W-:Y:S11]  /*15f0*/  IMAD.MOV.U32 R10, RZ, RZ, R17 ;  /* 0x000000ffff0a7224 */ /* 0x000ff600078e0011 */
[----:B------:R-:W-:Y:S05]  /*1600*/  @!P0 BRA `(.L_x_20) ;  /* 0x0000000400588947 */ /* 0x000fea0003800000 */
.L_x_19:
[----:B------:R-:W-:Y:S02]  /*1610*/  SHF.R.U32.HI R16, RZ, 0x2, R7 ;  /* 0x00000002ff107819 */ /* 0x000fe40000011607 */
[----:B------:R-:W-:Y:S02]  /*1620*/  IADD3 R6, R6, 0x587c5, RZ ;  /* 0x000587c506067810 */ /* 0x000fe40007ffe0ff */
[----:B------:R-:W-:Y:S01]  /*1630*/  LOP3.LUT R16, R16, R7, RZ, 0x3c, !PT ;  /* 0x0000000710107212 */ /* 0x000fe200078e3cff */
[----:B------:R-:W-:Y:S01]  /*1640*/  IMAD.SHL.U32 R7, R4, 0x10, RZ ;  /* 0x0000001004077824 */ /* 0x000fe200078e00ff */
[----:B------:R-:W-:Y:S03]  /*1650*/  MOV R3, 0x2f800000 ;  /* 0x2f80000000037802 */ /* 0x000fe60000000f00 */
[----:B------:R-:W-:Y:S05]  /*1660*/  IMAD.SHL.U32 R17, R16, 0x2, RZ ;  /* 0x0000000210117824 */ /* 0x000fea00078e00ff */
[----:B------:R-:W-:Y:S04]  /*1670*/  LOP3.LUT R16, R4, R17, R16, 0x96, !PT ;  /* 0x0000001104107212 */ /* 0x000fe800078e9610 */
[----:B------:R-:W-:Y:S05]  /*1680*/  LOP3.LUT R5, R16, R7, RZ, 0x3c, !PT ;  /* 0x0000000710057212 */ /* 0x000fea00078e3cff */
[----:B------:R-:W-:Y:S05]  /*1690*/  IMAD.IADD R2, R5, 0x1, R6 ;  /* 0x0000000105027824 */ /* 0x000fea00078e0206 */
[----:B------:R-:W-:Y:S05]  /*16a0*/  I2FP.F32.U32 R2, R2 ;  /* 0x0000000200027245 */ /* 0x000fea0000201000 */
[----:B------:R-:W-:Y:S04]  /*16b0*/  FFMA R0, R2, R3, 1.1641532182693481445e-10 ;  /* 0x2f00000002007423 */ /* 0x000fe80000000003 */
[----:B----4-:R-:W-:Y:S05]  /*16c0*/  FFMA R16, -R0, R8, R9 ;  /* 0x0000000800107223 */ /* 0x010fea0000000109 */
[----:B------:R-:W-:Y:S01]  /*16d0*/  @!P3 F2FP.SATFINITE.E4M3.F32.PACK_AB_MERGE_C R17, RZ, R16, RZ ;  /* 0x00000010ff11b23e */ /* 0x000fe200048070ff */
[----:B------:R-:W-:Y:S06]  /*16e0*/  @!P3 BRA `(.L_x_21) ;  /* 0x0000000000bcb947 */ /* 0x000fec0003800000 */
[----:B------:R-:W-:Y:S01]  /*16f0*/  MOV R7, 0x80000000 ;  /* 0x8000000000077802 */ /* 0x000fe20000000f00 */
[----:B------:R-:W-:Y:S01]  /*1700*/  HFMA2.MMA R0, -RZ, RZ, 0, 0 ;  /* 0x00000000ff007435 */ /* 0x000fe200000001ff */
[----:B------:R-:W-:Y:S01]  /*1710*/  FMUL R2, R16, UR10 ;  /* 0x0000000a10027c20 */ /* 0x000fe20008400000 */
[----:B------:R-:W-:Y:S04]  /*1720*/  BSSY B0, `(.L_x_22) ;  /* 0x0000026000007945 */ /* 0x000fe80003800000 */
[----:B------:R-:W-:Y:S11]  /*1730*/  FSETP.GTU.AND P0, PT, |R2|, +INF , PT ;  /* 0x7f8000000200780b */ /* 0x000ff60003f0c200 */
[----:B------:R-:W-:Y:S02]  /*1740*/  @!UPT UIADD3 URZ, URZ, URZ, URZ ;  /* 0x0000003f3f3ff290 */ /* 0x000fe4000fffe03f */
[----:B------:R-:W-:Y:S05]  /*1750*/  @P0 BRA `(.L_x_23) ;  /* 0x0000000000880947 */ /* 0x000fea0003800000 */
[----:B------:R-:W-:Y:S01]  /*1760*/  FSETP.GE.AND P0, PT, R2, 9.22337203685477580800e+18, PT ;  /* 0x5f0000000200780b */ /* 0x000fe20003f06000 */
[----:B------:R-:W-:Y:S01]  /*1770*/  IMAD.MOV.U32 R0, RZ, RZ, -0x1 ;  /* 0xffffffffff007424 */ /* 0x000fe200078e00ff */
[----:B------:R-:W-:Y:S11]  /*1780*/  MOV R7, 0x7fffffff ;  /* 0x7fffffff00077802 */ /* 0x000ff60000000f00 */
[----:B------:R-:W-:Y:S05]  /*1790*/  @P0 BRA `(.L_x_23) ;  /* 0x0000000000780947 */ /* 0x000fea0003800000 */
[----:B------:R-:W-:Y:S01]  /*17a0*/  HFMA2.MMA R7, -RZ, RZ, -0.0 , 0 ;  /* 0x80000000ff077435 */ /* 0x000fe200000001ff */
[----:B------:R-:W-:Y:S01]  /*17b0*/  FSETP.GTU.AND P0, PT, R2, -9.22337203685477580800e+18, PT ;  /* 0xdf0000000200780b */ /* 0x000fe20003f0c000 */
[----:B------:R-:W-:Y:S11]  /*17c0*/  IMAD.MOV.U32 R0, RZ, RZ, RZ ;  /* 0x000000ffff007224 */ /* 0x000ff600078e00ff */
[----:B------:R-:W-:Y:S01]  /*17d0*/  @!UPT UIADD3 URZ, URZ, URZ, URZ ;  /* 0x0000003f3f3ff290 */ /* 0x000fe2000fffe03f */
[----:B------:R-:W-:Y:S05]  /*17e0*/  @!P0 BRA `(.L_x_23) ;  /* 0x0000000000648947 */ /* 0x000fea0003800000 */
[----:B------:R-:W-:Y:S01]  /*17f0*/  SHF.R.U32.HI R3, RZ, 0x17, R2 ;  /* 0x00000017ff037819 */ /* 0x000fe20000011602 */
[----:B------:R-:W-:Y:S02]  /*1800*/  IMAD.SHL.U32 R16, R2, 0x100, RZ ;  /* 0x0000010002107824 */ /* 0x000fe400078e00ff */
[----:B------:R-:W-:Y:S01]  /*1810*/  IMAD.U32 R7, RZ, RZ, UR12 ;  /* 0x0000000cff077e24 */ /* 0x000fe2000f8e00ff */
[----:B------:R-:W-:Y:S01]  /*1820*/  LOP3.LUT R3, R3, 0xff, RZ, 0xc0, !PT ;  /* 0x000000ff03037812 */ /* 0x000fe200078ec0ff */
[----:B------:R-:W-:Y:S01]  /*1830*/  IMAD.U32 R0, RZ, RZ, UR12 ;  /* 0x0000000cff007e24 */ /* 0x000fe2000f8e00ff */
[----:B------:R-:W-:Y:S01]  /*1840*/  SHF.R.U32.HI R16, RZ, 0x1, R16 ;  /* 0x00000001ff107819 */ /* 0x000fe20000011610 */
[----:B------:R-:W-:Y:S01]  /*1850*/  IMAD.MOV.U32 R17, RZ, RZ, RZ ;  /* 0x000000ffff117224 */ /* 0x000fe200078e00ff */
[----:B------:R-:W-:Y:S02]  /*1860*/  IADD3 R3, -R3, 0xbd, RZ ;  /* 0x000000bd03037810 */ /* 0x000fe40007ffe1ff */
[----:B------:R-:W-:Y:S02]  /*1870*/  LOP3.LUT R16, R16, 0x40000000, RZ, 0xfc, !PT ;  /* 0x4000000010107812 */ /* 0x000fe400078efcff */
[C---:B------:R-:W-:Y:S11]  /*1880*/  ISETP.GT.AND P1, PT, R3.reuse, 0x3f, PT ;  /* 0x0000003f0300780c */ /* 0x040ff60003f24270 */
[----:B------:R-:W-:Y:S02]  /*1890*/  @!UPT UIADD3 URZ, URZ, URZ, URZ ;  /* 0x0000003f3f3ff290 */ /* 0x000fe4000fffe03f */
[C---:B------:R-:W-:Y:S02]  /*18a0*/  @!P1 IADD3 R18, -R3.reuse, 0x40, RZ ;  /* 0x0000004003129810 */ /* 0x040fe40007ffe1ff */
[----:B------:R-:W-:Y:S02]  /*18b0*/  @!P1 ISETP.NE.AND P0, PT, R3, RZ, PT ;  /* 0x000000ff0300920c */ /* 0x000fe40003f05270 */
[--C-:B------:R-:W-:Y:S01]  /*18c0*/  @!P1 SHF.L.U64.HI R18, R7, R18, R16.reuse ;  /* 0x0000001207129219 */ /* 0x100fe20000010210 */
[----:B------:R-:W-:Y:S01]  /*18d0*/  IMAD.MOV.U32 R7, RZ, RZ, RZ ;  /* 0x000000ffff077224 */ /* 0x000fe200078e00ff */
[-CC-:B------:R-:W-:Y:S02]  /*18e0*/  @!P1 SHF.R.U64 R17, R0, R3.reuse, R16.reuse ;  /* 0x0000000300119219 */ /* 0x180fe40000001210 */
[----:B------:R-:W-:Y:S02]  /*18f0*/  @!P1 SHF.R.U32.HI R7, RZ, R3, R16 ;  /* 0x00000003ff079219 */ /* 0x000fe40000011610 */
[----:B------:R-:W-:Y:S02]  /*1900*/  @!P1 SEL R16, R18, RZ, P0 ;  /* 0x000000ff12109207 */ /* 0x000fe40000000000 */
[----:B------:R-:W-:Y:S02]  /*1910*/  ISETP.GE.AND P1, PT, R2, RZ, PT ;  /* 0x000000ff0200720c */ /* 0x000fe40003f26270 */
[----:B------:R-:W-:Y:S05]  /*1920*/  LEA.HI R17, P0, R16, R17, RZ, 0x1 ;  /* 0x0000001110117211 */ /* 0x000fea00078108ff */
[----:B------:R-:W-:Y:S01]  /*1930*/  IMAD.X R7, RZ, RZ, R7, P0 ;  /* 0x000000ffff077224 */ /* 0x000fe200000e0607 */
[-C--:B------:R-:W-:Y:S04]  /*1940*/  IADD3 R0, P0, RZ, -R17.reuse, RZ ;  /* 0x80000011ff007210 */ /* 0x080fe80007f1e0ff */
[----:B------:R-:W-:Y:S01]  /*1950*/  SEL R0, R0, R17, !P1 ;  /* 0x0000001100007207 */ /* 0x000fe20004800000 */
[----:B------:R-:W-:Y:S05]  /*1960*/  IMAD.X R2, RZ, RZ, ~R7, P0 ;  /* 0x000000ffff027224 */ /* 0x000fea00000e0e07 */
[----:B------:R-:W-:Y:S02]  /*1970*/  SEL R7, R2, R7, !P1 ;  /* 0x0000000702077207 */ /* 0x000fe40004800000 */
.L_x_23:
[----:B------:R-:W-:Y:S05]  /*1980*/  BSYNC B0 ;  /* 0x0000000000007941 */ /* 0x000fea0003800000 */
.L_x_22:
[----:B------:R-:W-:Y:S02]  /*1990*/  MOV R2, R0 ;  /* 0x0000000000027202 */ /* 0x000fe40000000f00 */
[----:B------:R-:W-:Y:S04]  /*19a0*/  MOV R3, R7 ;  /* 0x0000000700037202 */ /* 0x000fe80000000f00 */
[----:B------:R-:W0:Y:S02]  /*19b0*/  I2F.S64 R16, R2 ;  /* 0x0000000200107312 */ /* 0x000e240000301400 */
[----:B0-----:R-:W-:Y:S05]  /*19c0*/  FMUL R17, R16, UR9 ;  /* 0x0000000910117c20 */ /* 0x001fea0008400000 */
[----:B------:R-:W-:Y:S07]  /*19d0*/  F2FP.SATFINITE.E4M3.F32.PACK_AB_MERGE_C R17, RZ, R17, RZ ;  /* 0x00000011ff11723e */ /* 0x000fee00048070ff */
.L_x_21:
[----:B------:R-:W-:Y:S02]  /*19e0*/  ISETP.LE.AND P0, PT, RZ, UR8, PT ;  /* 0x00000008ff007c0c */ /* 0x000fe4000bf03270 */
[----:B------:R-:W-:Y:S11]  /*19f0*/  MOV R7, R15 ;  /* 0x0000000f00077202 */ /* 0x000ff60000000f00 */
[----:B------:R-:W-:Y:S05]  /*1a00*/  @!P0 BRA `(.L_x_24) ;  /* 0x0000000000748947 */ /* 0x000fea0003800000 */
[----:B------:R-:W-:Y:S01]  /*1a10*/  F2FP.SATFINITE.E4M3.F32.PACK_AB_MERGE_C R0, RZ, RZ, RZ ;  /* 0x000000ffff00723e */ /* 0x000fe200048070ff */
[----:B------:R-:W-:Y:S01]  /*1a20*/  IMAD.MOV.U32 R7, RZ, RZ, R15 ;  /* 0x000000ffff077224 */ /* 0x000fe200078e000f */
[----:B------:R-:W-:Y:S02]  /*1a30*/  LOP3.LUT R2, R17, 0xff, RZ, 0xc0, !PT ;  /* 0x000000ff11027812 */ /* 0x000fe400078ec0ff */
[----:B------:R-:W-:Y:S02]  /*1a40*/  LOP3.LUT R0, R0, 0xff, RZ, 0xc0, !PT ;  /* 0x000000ff00007812 */ /* 0x000fe400078ec0ff */
[----:B------:R-:W-:Y:S02]  /*1a50*/  F2FP.F16.E4M3.UNPACK_B R2, R2 ;  /* 0x00000002ff02723e */ /* 0x000fe400020006ff */
[----:B------:R-:W-:Y:S03]  /*1a60*/  F2FP.F16.E4M3.UNPACK_B R0, R0 ;  /* 0x00000000ff00723e */ /* 0x000fe600020006ff */
[----:B------:R-:W-:Y:S02]  /*1a70*/  HADD2.F32 R2, -RZ, R2.H0_H0 ;  /* 0x20000002ff027230 */ /* 0x000fe40000004100 */
[----:B------:R-:W-:Y:S05]  /*1a80*/  HADD2.F32 R3, -RZ, R0.H0_H0 ;  /* 0x20000000ff037230 */ /* 0x000fea0000004100 */
[----:B------:R-:W-:Y:S11]  /*1a90*/  FSETP.NEU.AND P0, PT, R2, R3, PT ;  /* 0x000000030200720b */ /* 0x000ff60003f0d000 */
[----:B------:R-:W-:Y:S02]  /*1aa0*/  @!UPT UIADD3 URZ, URZ, URZ, URZ ;  /* 0x0000003f3f3ff290 */ /* 0x000fe4000fffe03f */
[----:B------:R-:W-:Y:S05]  /*1ab0*/  @P0 BRA `(.L_x_24) ;  /* 0x0000000000480947 */ /* 0x000fea0003800000 */
[C---:B------:R-:W-:Y:S01]  /*1ac0*/  FSETP.GT.AND P2, PT, R16.reuse, RZ, PT ;  /* 0x000000ff1000720b */ /* 0x040fe20003f44000 */
[----:B------:R-:W-:Y:S11]  /*1ad0*/  IMAD.MOV.U32 R7, RZ, RZ, R15 ;  /* 0x000000ffff077224 */ /* 0x000ff600078e000f */
[----:B------:R-:W-:Y:S01]  /*1ae0*/  @!UPT UIADD3 URZ, URZ, URZ, URZ ;  /* 0x0000003f3f3ff290 */ /* 0x000fe2000fffe03f */
[C---:B------:R-:W-:Y:S01]  /*1af0*/  @!P2 FADD R3, R16.reuse, -1 ;  /* 0xbf8000001003a421 */ /* 0x040fe20000000000 */
[----:B------:R-:W-:Y:S04]  /*1b00*/  @P2 FADD R16, R16, 1 ;  /* 0x3f80000010102421 */ /* 0x000fe80000000000 */
[----:B------:R-:W-:Y:S02]  /*1b10*/  @!P2 FSETP.GEU.AND P1, PT, R14, R3, PT ;  /* 0x000000030e00a20b */ /* 0x000fe40003f2e000 */
[CC--:B------:R-:W-:Y:S02]  /*1b20*/  @P2 FSETP.GEU.AND P0, PT, R16.reuse, R9.reuse, PT ;  /* 0x000000091000220b */ /* 0x0c0fe40003f0e000 */
[----:B------:R-:W-:Y:S02]  /*1b30*/  @!P2 FSEL R17, R3, R14, !P1 ;  /* 0x0000000e0311a208 */ /* 0x000fe40004800000 */
[----:B------:R-:W-:Y:S04]  /*1b40*/  @P2 FSEL R17, R16, R9, !P0 ;  /* 0x0000000910112208 */ /* 0x000fe80004000000 */
[----:B------:R-:W-:Y:S01]  /*1b50*/  F2FP.SATFINITE.E4M3.F32.PACK_AB_MERGE_C R17, RZ, R17, RZ ;  /* 0x00000011ff11723e */ /* 0x000fe200048070ff */
[----:B------:R-:W-:Y:S05]  /*1b60*/  BRA `(.L_x_24) ;  /* 0x00000000001c7947 */ /* 0x000fea0003800000 */
.L_x_20:
[----:B------:R-:W-:Y:S01]  /*1b70*/  MOV R11, R17 ;  /* 0x00000011000b7202 */ /* 0x000fe20000000f00 */
[----:B------:R-:W-:Y:S01]  /*1b80*/  IMAD.U32 R0, RZ, RZ, UR11 ;  /* 0x0000000bff007e24 */ /* 0x000fe2000f8e00ff */
[----:B------:R-:W-:Y:S01]  /*1b90*/  MOV R7, R19 ;  /* 0x0000001300077202 */ /* 0x000fe20000000f00 */
[----:B------:R-:W-:Y:S01]  /*1ba0*/  IMAD.MOV.U32 R5, RZ, RZ, R4 ;  /* 0x000000ffff057224 */ /* 0x000fe200078e0004 */
[----:B------:R-:W-:Y:S01]  /*1bb0*/  MOV R4, R16 ;  /* 0x0000001000047202 */ /* 0x000fe20000000f00 */
[----:B------:R-:W-:Y:S01]  /*1bc0*/  IMAD.MOV.U32 R10, RZ, RZ, R18 ;  /* 0x000000ffff0a7224 */ /* 0x000fe200078e0012 */
[----:B------:R-:W-:Y:S02]  /*1bd0*/  F2FP.SATFINITE.E4M3.F32.PACK_AB_MERGE_C R17, RZ, R0, RZ ;  /* 0x00000000ff11723e */ /* 0x000fe400048070ff */
.L_x_24:
[----:B------:R-:W-:Y:S05]  /*1be0*/  BSYNC B1 ;  /* 0x0000000000017941 */ /* 0x000fea0003800000 */
.L_x_18:
[C---:B------:R-:W-:Y:S04]  /*1bf0*/  IADD3 R2, P0, R13.reuse, UR6, RZ ;  /* 0x000000060d027c10 */ /* 0x040fe8000ff1e0ff */
[----:B------:R-:W-:Y:S02]  /*1c00*/  IADD3.X R3, R12, UR7, RZ, P0, !PT ;  /* 0x000000070c037c10 */ /* 0x000fe400087fe4ff */
[----:B------:R-:W-:Y:S03]  /*1c10*/  IADD3 R13, P0, R13, UR13, RZ ;  /* 0x0000000d0d0d7c10 */ /* 0x000fe6000ff1e0ff */
[----:B------:R1:W-:Y:S02]  /*1c20*/  STG.E.U8 desc[UR16][R2.64], R17 ;  /* 0x0000001102007986 */ /* 0x0003e4000c101110 */
[----:B------:R-:W-:Y:S01]  /*1c30*/  IMAD.X R12, RZ, RZ, R12, P0 ;  /* 0x000000ffff0c7224 */ /* 0x000fe200000e060c */
[----:B------:R-:W-:Y:S04]  /*1c40*/  ISETP.GE.U32.AND P0, PT, R13, UR4, PT ;  /* 0x000000040d007c0c */ /* 0x000fe8000bf06070 */
[----:B------:R-:W-:Y:S11]  /*1c50*/  ISETP.GE.U32.AND.EX P0, PT, R12, UR5, PT, P0 ;  /* 0x000000050c007c0c */ /* 0x000ff6000bf06100 */
[----:B------:R-:W-:Y:S02]  /*1c60*/  @!UPT UIADD3 URZ, URZ, URZ, URZ ;  /* 0x0000003f3f3ff290 */ /* 0x000fe4000fffe03f */
[----:B------:R-:W-:Y:S05]  /*1c70*/  @!P0 BRA `(.L_x_25) ;  /* 0xfffffff400f48947 */ /* 0x000fea000383ffff */
[----:B------:R-:W-:Y:S05]  /*1c80*/  BSYNC B2 ;  /* 0x0000000000027941 */ /* 0x000fea0003800000 */
.L_x_17:
[----:B------:R-:W-:Y:S04]  /*1c90*/  STL.64 [R1+0x38], R10 ;  /* 0x0000380a01007387 */ /* 0x000fe80000100a00 */
[----:B------:R-:W-:Y:S04]  /*1ca0*/  STL.64 [R1+0x40], R4 ;  /* 0x0000400401007387 */ /* 0x000fe80000100a00 */
[----:B------:R-:W-:Y:S01]  /*1cb0*/  STL.64 [R1+0x30], R6 ;  /* 0x0000300601007387 */ /* 0x000fe20000100a00 */
[----:B------:R-:W-:Y:S05]  /*1cc0*/  EXIT ;  /* 0x000000000000794d */ /* 0x000fea0003800000 */
.L_x_26:
        /* <DEDUP_REMOVED lines=11> */
.L_x_895:


//--------------------- .text._ZN7cutlass9reference6device6kernel12BlockForEachINS_6half_tENS1_6detail17RandomUniformFuncIS4_EEEEvPT_mNT0_6ParamsE --------------------------
	.section	.text._ZN7cutlass9reference6device6kernel12BlockForEachINS_6half_tENS1_6detail17RandomUniformFuncIS4_EEEEvPT_mNT0_6ParamsE,"ax",@progbits
	.align	128
        .global         _ZN7cutlass9reference6device6kernel12BlockForEachINS_6half_tENS1_6detail17RandomUniformFuncIS4_EEEEvPT_mNT0_6ParamsE
        .type           _ZN7cutlass9reference6device6kernel12BlockForEachINS_6half_tENS1_6detail17RandomUniformFuncIS4_EEEEvPT_mNT0_6ParamsE,@function
        .size           _ZN7cutlass9reference6device6kernel12BlockForEachINS_6half_tENS1_6detail17RandomUniformFuncIS4_EEEEvPT_mNT0_6ParamsE,(.L_x_896 - _ZN7cutlass9reference6device6kernel12BlockForEachINS_6half_tENS1_6detail17RandomUniformFuncIS4_EEEEvPT_mNT0_6ParamsE)
        .other          _ZN7cutlass9reference6device6kernel12BlockForEachINS_6half_tENS1_6detail17RandomUniformFuncIS4_EEEEvPT_mNT0_6ParamsE,@"STO_CUDA_ENTRY STV_DEFAULT"
_ZN7cutlass9reference6device6kernel12BlockForEachINS_6half_tENS1_6detail17RandomUniformFuncIS4_EEEEvPT_mNT0_6ParamsE:
.text._ZN7cutlass9reference6device6kernel12BlockForEachINS_6half_tENS1_6detail17RandomUniformFuncIS4_EEEEvPT_mNT0_6ParamsE:
        /* <DEDUP_REMOVED lines=47> */
.L_x_34:
[----:B------:R-:W-:Y:S01]  /*02f0*/  LOP3.LUT P0, RZ, R11, 0x3, RZ, 0xc0, !PT ;  /* 0x000000030bff7812 */ /* 0x000fe2000780c0ff */
[----:B------:R-:W-:-:S12]  /*0300*/  BSSY B0, `(.L_x_29) ;  /* 0x00000f2000007945 */ /* 0x000fd80003800000 */
[----:B0-----:R-:W-:Y:S05]  /*0310*/  @!P0 BRA `(.L_x_30) ;  /* 0x0000000c00c08947 */ /* 0x001fea0003800000 */
[----:B------:R-:W-:Y:S02]  /*0320*/  HFMA2.MMA R19, -RZ, RZ, 0, 0 ;  /* 0x00000000ff137435 */ /* 0x000fe400000001ff */
.L_x_33:
[----:B------:R-:W-:Y:S01]  /*0330*/  IMAD.MOV.U32 R20, RZ, RZ, RZ ;  /* 0x000000ffff147224 */ /* 0x000fe200078e00ff */
[----:B0-----:R-:W-:Y:S02]  /*0340*/  CS2R R2, SRZ ;  /* 0x0000000000027805 */ /* 0x001fe4000001ff00 */
[----:B------:R-:W-:Y:S01]  /*0350*/  CS2R R4, SRZ ;  /* 0x0000000000047805 */ /* 0x000fe2000001ff00 */
[----:B------:R-:W-:-:S07]  /*0360*/  IMAD.MOV.U32 R7, RZ, RZ, RZ ;  /* 0x000000ffff077224 */ /* 0x000fce00078e00ff */
.L_x_32:
        /* <DEDUP_REMOVED lines=8> */
.L_x_31:
        /* <DEDUP_REMOVED lines=227> */
.L_x_30:
[----:B------:R-:W-:Y:S05]  /*1220*/  BSYNC B0 ;  /* 0x0000000000007941 */ /* 0x000fea0003800000 */
.L_x_29:
[--C-:B------:R-:W-:Y:S01]  /*1230*/  SHF.R.U64 R11, R11, 0x2, R8.reuse ;  /* 0x000000020b0b7819 */ /* 0x100fe20000001208 */
[----:B------:R-:W-:Y:S01]  /*1240*/  VIADD R21, R21, 0x1 ;  /* 0x0000000115157836 */ /* 0x000fe20000000000 */
[----:B------:R-:W-:Y:S02]  /*1250*/  SHF.R.U32.HI R8, RZ, 0x2, R8 ;  /* 0x00000002ff087819 */ /* 0x000fe40000011608 */
[----:B------:R-:W-:-:S04]  /*1260*/  ISETP.NE.U32.AND P0, PT, R11, RZ, PT ;  /* 0x000000ff0b00720c */ /* 0x000fc80003f05070 */
[----:B------:R-:W-:-:S13]  /*1270*/  ISETP.NE.AND.EX P0, PT, R8, RZ, PT, P0 ;  /* 0x000000ff0800720c */ /* 0x000fda0003f05300 */
[----:B------:R-:W-:Y:S05]  /*1280*/  @!P0 BRA `(.L_x_28) ;  /* 0x0000000000048947 */ /* 0x000fea0003800000 */
[----:B------:R-:W-:Y:S05]  /*1290*/  BRA `(.L_x_34) ;  /* 0xfffffff000147947 */ /* 0x000fea000383ffff */
.L_x_28:
[----:B------:R-:W-:Y:S05]  /*12a0*/  BSYNC B1 ;  /* 0x0000000000017941 */ /* 0x000fea0003800000 */
.L_x_27:
        /* <DEDUP_REMOVED lines=10> */
[----:B------:R-:W-:Y:S01]  /*1350*/  MOV R16, R4 ;  /* 0x0000000400107202 */ /* 0x000fe20000000f00 */
[----:B------:R-:W-:Y:S01]  /*1360*/  IMAD.MOV.U32 R18, RZ, RZ, R2 ;  /* 0x000000ffff127224 */ /* 0x000fe200078e0002 */
[----:B------:R-:W-:Y:S01]  /*1370*/  MOV R17, R5 ;  /* 0x0000000500117202 */ /* 0x000fe20000000f00 */
[----:B------:R-:W-:Y:S01]  /*1380*/  ULDC.64 UR6, c[0x0][0x238] ;  /* 0x00008e0000067ab9 */ /* 0x000fe20000000a00 */
[----:B------:R-:W-:Y:S01]  /*1390*/  MOV R19, R3 ;  /* 0x0000000300137202 */ /* 0x000fe20000000f00 */
[----:B------:R-:W3:Y:S01]  /*13a0*/  LDC.64 R14, c[0x0][0x228] ;  /* 0x00008a00ff0e7b82 */ /* 0x000ee20000000a00 */
[----:B------:R-:W-:Y:S01]  /*13b0*/  ULDC UR12, c[0x0][0xc] ;  /* 0x00000300000c7ab9 */ /* 0x000fe20000000800 */
[----:B------:R-:W-:Y:S01]  /*13c0*/  IMAD.MOV.U32 R20, RZ, RZ, R7 ;  /* 0x000000ffff147224 */ /* 0x000fe200078e0007 */
[----:B------:R-:W-:Y:S01]  /*13d0*/  DSETP.LT.AND P4, PT, RZ, UR6, PT ;  /* 0x00000006ff007e2a */ /* 0x000fe2000bf81000 */
[----:B------:R-:W-:Y:S01]  /*13e0*/  UIMAD UR12, UR4, UR12, URZ ;  /* 0x0000000c040c72a4 */ /* 0x000fe2000f8e023f */
[----:B------:R-:W-:Y:S01]  /*13f0*/  ULDC.64 UR14, c[0x0][0x238] ;  /* 0x00008e00000e7ab9 */ /* 0x000fe20000000a00 */
[----:B------:R-:W-:-:S02]  /*1400*/  ULDC UR8, c[0x0][0x248] ;  /* 0x0000920000087ab9 */ /* 0x000fc40000000800 */
[----:B------:R-:W4:Y:S01]  /*1410*/  LDC.64 R8, c[0x0][0x228] ;  /* 0x00008a00ff087b82 */ /* 0x000f220000000a00 */
[----:B------:R-:W-:Y:S01]  /*1420*/  ULDC UR10, c[0x0][0x240] ;  /* 0x00009000000a7ab9 */ /* 0x000fe20000000800 */
[----:B------:R-:W-:Y:S01]  /*1430*/  ULDC UR9, c[0x0][0x244] ;  /* 0x0000910000097ab9 */ /* 0x000fe20000000800 */
[----:B------:R-:W-:Y:S01]  /*1440*/  UMOV UR11, URZ ;  /* 0x0000003f000b7c82 */ /* 0x000fe20008000000 */
[----:B------:R-:W-:Y:S01]  /*1450*/  ULDC.64 UR4, c[0x0][0x218] ;  /* 0x0000860000047ab9 */ /* 0x000fe20000000a00 */
[----:B------:R-:W-:Y:S01]  /*1460*/  ULDC.64 UR6, c[0x0][0x210] ;  /* 0x0000840000067ab9 */ /* 0x000fe20000000a00 */
[----:B-1----:R-:W-:Y:S01]  /*1470*/  ISETP.GT.AND P3, PT, R0, -0x1, PT ;  /* 0xffffffff0000780c */ /* 0x002fe20003f64270 */
[----:B---3--:R-:W-:-:S12]  /*1480*/  FADD R14, -R14, R15 ;  /* 0x0000000f0e0e7221 */ /* 0x008fd80000000100 */
.L_x_43:
[----:B------:R-:W-:Y:S01]  /*1490*/  MOV R10, R17 ;  /* 0x00000011000a7202 */ /* 0x000fe20000000f00 */
[----:B0-----:R-:W-:Y:S01]  /*14a0*/  IMAD.MOV.U32 R4, RZ, RZ, R19 ;  /* 0x000000ffff047224 */ /* 0x001fe200078e0013 */
[----:B------:R-:W-:Y:S01]  /*14b0*/  MOV R15, R16 ;  /* 0x00000010000f7202 */ /* 0x000fe20000000f00 */
[----:B------:R-:W-:Y:S01]  /*14c0*/  IMAD.MOV.U32 R11, RZ, RZ, R18 ;  /* 0x000000ffff0b7224 */ /* 0x000fe200078e0012 */
[----:B------:R-:W-:Y:S04]  /*14d0*/  BSSY B1, `(.L_x_36) ;  /* 0x0000066000017945 */ /* 0x000fe80003800000 */
[----:B-1----:R-:W-:Y:S05]  /*14e0*/  @!P4 BRA `(.L_x_37) ;  /* 0x00000000004cc947 */ /* 0x002fea0003800000 */
[----:B------:R-:W-:Y:S01]  /*14f0*/  SHF.R.U32.HI R7, RZ, 0x2, R20 ;  /* 0x00000002ff077819 */ /* 0x000fe20000011614 */
[----:B------:R-:W-:Y:S01]  /*1500*/  IMAD.SHL.U32 R5, R19, 0x10, RZ ;  /* 0x0000001013057824 */ /* 0x000fe200078e00ff */
[----:B------:R-:W-:Y:S01]  /*1510*/  IADD3 R6, R6, 0x587c5, RZ ;  /* 0x000587c506067810 */ /* 0x000fe20007ffe0ff */
[----:B------:R-:W-:Y:S01]  /*1520*/  HFMA2.MMA R3, -RZ, RZ, 0.1171875, 0 ;  /* 0x2f800000ff037435 */ /* 0x000fe200000001ff */
[----:B------:R-:W-:Y:S01]  /*1530*/  LOP3.LUT R7, R7, R20, RZ, 0x3c, !PT ;  /* 0x0000001407077212 */ /* 0x000fe200078e3cff */
[----:B------:R-:W-:Y:S01]  /*1540*/  IMAD.MOV.U32 R15, RZ, RZ, R17 ;  /* 0x000000ffff0f7224 */ /* 0x000fe200078e0011 */
[----:B------:R-:W-:Y:S04]  /*1550*/  MOV R20, R16 ;  /* 0x0000001000147202 */ /* 0x000fe80000000f00 */
[----:B------:R-:W-:Y:S05]  /*1560*/  IMAD.SHL.U32 R10, R7, 0x2, RZ ;  /* 0x00000002070a7824 */ /* 0x000fea00078e00ff */
[----:B------:R-:W-:Y:S04]  /*1570*/  LOP3.LUT R10, R19, R10, R7, 0x96, !PT ;  /* 0x0000000a130a7212 */ /* 0x000fe800078e9607 */
[----:B------:R-:W-:Y:S05]  /*1580*/  LOP3.LUT R4, R10, R5, RZ, 0x3c, !PT ;  /* 0x000000050a047212 */ /* 0x000fea00078e3cff */
[----:B------:R-:W-:Y:S05]  /*1590*/  IMAD.IADD R2, R4, 0x1, R6 ;  /* 0x0000000104027824 */ /* 0x000fea00078e0206 */
[----:B------:R-:W-:Y:S05]  /*15a0*/  I2FP.F32.U32 R2, R2 ;  /* 0x0000000200027245 */ /* 0x000fea0000201000 */
[----:B------:R-:W-:Y:S04]  /*15b0*/  FFMA R0, R2, R3, 1.1641532182693481445e-10 ;  /* 0x2f00000002007423 */ /* 0x000fe80000000003 */
[----:B------:R-:W0:Y:S02]  /*15c0*/  F2F.F64.F32 R10, R0 ;  /* 0x00000000000a7310 */ /* 0x000e240000201800 */
[----:B0-----:R-:W-:Y:S01]  /*15d0*/  DSETP.GEU.AND P0, PT, R10, UR14, PT ;  /* 0x0000000e0a007e2a */ /* 0x001fe2000bf0e000 */
[----:B------:R-:W-:Y:S01]  /*15e0*/  MOV R10, R18 ;  /* 0x00000012000a7202 */ /* 0x000fe20000000f00 */
[----:B------:R-:W-:Y:S11]  /*15f0*/  IMAD.MOV.U32 R11, RZ, RZ, R19 ;  /* 0x000000ffff0b7224 */ /* 0x000ff600078e0013 */
[----:B------:R-:W-:Y:S01]  /*1600*/  @!UPT UIADD3 URZ, URZ, URZ, URZ ;  /* 0x0000003f3f3ff290 */ /* 0x000fe2000fffe03f */
[----:B------:R-:W-:Y:S05]  /*1610*/  @!P0 BRA `(.L_x_38) ;  /* 0x00000004002c8947 */ /* 0x000fea0003800000 */
.L_x_37:
        /* <DEDUP_REMOVED lines=12> */
[----:B------:R-:W-:Y:S01]  /*16e0*/  @!P3 F2FP.F16.F32.PACK_AB R7, RZ, R16 ;  /* 0x00000010ff07b23e */ /* 0x000fe200000000ff */
        /* <DEDUP_REMOVED lines=42> */
.L_x_41:
[----:B------:R-:W-:Y:S05]  /*1990*/  BSYNC B0 ;  /* 0x0000000000007941 */ /* 0x000fea0003800000 */
.L_x_40:
[----:B------:R-:W-:Y:S02]  /*19a0*/  MOV R16, R0 ;  /* 0x0000000000107202 */ /* 0x000fe40000000f00 */
[----:B------:R-:W-:Y:S04]  /*19b0*/  MOV R17, R7 ;  /* 0x0000000700117202 */ /* 0x000fe80000000f00 */
[----:B------:R-:W0:Y:S02]  /*19c0*/  I2F.S64 R16, R16 ;  /* 0x0000001000107312 */ /* 0x000e240000301400 */
[----:B0-----:R-:W-:Y:S05]  /*19d0*/  FMUL R7, R16, UR9 ;  /* 0x0000000910077c20 */ /* 0x001fea0008400000 */
[----:B------:R-:W-:Y:S07]  /*19e0*/  F2FP.F16.F32.PACK_AB R7, RZ, R7 ;  /* 0x00000007ff07723e */ /* 0x000fee00000000ff */
.L_x_39:
[----:B------:R-:W-:Y:S05]  /*19f0*/  HSETP2.NEU.AND P0, PT, R7.H0_H0, RZ.H0_H0, PT ;  /* 0x200000ff07007234 */ /* 0x000fea0003f0d800 */
[----:B------:R-:W-:Y:S11]  /*1a00*/  ISETP.GT.OR P0, PT, RZ, UR8, P0 ;  /* 0x00000008ff007c0c */ /* 0x000ff60008704670 */
[----:B------:R-:W-:Y:S02]  /*1a10*/  @!UPT UIADD3 URZ, URZ, URZ, URZ ;  /* 0x0000003f3f3ff290 */ /* 0x000fe4000fffe03f */
[----:B------:R-:W-:Y:S05]  /*1a20*/  @P0 BRA `(.L_x_42) ;  /* 0x0000000000400947 */ /* 0x000fea0003800000 */
[C---:B------:R-:W-:Y:S11]  /*1a30*/  FSETP.GT.AND P2, PT, R16.reuse, RZ, PT ;  /* 0x000000ff1000720b */ /* 0x040ff60003f44000 */
[----:B------:R-:W-:Y:S02]  /*1a40*/  @!UPT UIADD3 URZ, URZ, URZ, URZ ;  /* 0x0000003f3f3ff290 */ /* 0x000fe4000fffe03f */
[C---:B------:R-:W-:Y:S01]  /*1a50*/  @!P2 FADD R3, R16.reuse, -1 ;  /* 0xbf8000001003a421 */ /* 0x040fe20000000000 */
[----:B------:R-:W-:Y:S04]  /*1a60*/  @P2 FADD R16, R16, 1 ;  /* 0x3f80000010102421 */ /* 0x000fe80000000000 */
[----:B------:R-:W-:Y:S02]  /*1a70*/  @!P2 FSETP.GEU.AND P1, PT, R14, R3, PT ;  /* 0x000000030e00a20b */ /* 0x000fe40003f2e000 */
[CC--:B------:R-:W-:Y:S02]  /*1a80*/  @P2 FSETP.GEU.AND P0, PT, R16.reuse, R9.reuse, PT ;  /* 0x000000091000220b */ /* 0x0c0fe40003f0e000 */
[----:B------:R-:W-:Y:S02]  /*1a90*/  @!P2 FSEL R7, R3, R14, !P1 ;  /* 0x0000000e0307a208 */ /* 0x000fe40004800000 */
[----:B------:R-:W-:Y:S04]  /*1aa0*/  @P2 FSEL R7, R16, R9, !P0 ;  /* 0x0000000910072208 */ /* 0x000fe80004000000 */
[----:B------:R-:W-:Y:S01]  /*1ab0*/  F2FP.F16.F32.PACK_AB R7, RZ, R7 ;  /* 0x00000007ff07723e */ /* 0x000fe200000000ff */
[----:B------:R-:W-:Y:S05]  /*1ac0*/  BRA `(.L_x_42) ;  /* 0x0000000000187947 */ /* 0x000fea0003800000 */
.L_x_38:
[----:B------:R-:W-:Y:S01]  /*1ad0*/  MOV R11, R18 ;  /* 0x00000012000b7202 */ /* 0x000fe20000000f00 */
[----:B------:R-:W-:Y:S01]  /*1ae0*/  IMAD.MOV.U32 R5, RZ, RZ, R4 ;  /* 0x000000ffff057224 */ /* 0x000fe200078e0004 */
[----:B------:R-:W-:Y:S01]  /*1af0*/  MOV R15, R16 ;  /* 0x00000010000f7202 */ /* 0x000fe20000000f00 */
[----:B------:R-:W-:Y:S01]  /*1b00*/  IMAD.MOV.U32 R7, RZ, RZ, 0x7fff ;  /* 0x00007fffff077424 */ /* 0x000fe200078e00ff */
[----:B------:R-:W-:Y:S01]  /*1b10*/  MOV R4, R19 ;  /* 0x0000001300047202 */ /* 0x000fe20000000f00 */
[----:B------:R-:W-:Y:S02]  /*1b20*/  IMAD.MOV.U32 R10, RZ, RZ, R17 ;  /* 0x000000ffff0a7224 */ /* 0x000fe400078e0011 */
.L_x_42:
[----:B------:R-:W-:Y:S05]  /*1b30*/  BSYNC B1 ;  /* 0x0000000000017941 */ /* 0x000fea0003800000 */
.L_x_36:
[C---:B------:R-:W-:Y:S01]  /*1b40*/  LEA R2, P0, R13.reuse, UR6, 0x1 ;  /* 0x000000060d027c11 */ /* 0x040fe2000f8008ff */
[----:B------:R-:W-:Y:S01]  /*1b50*/  IMAD.MOV.U32 R19, RZ, RZ, R5 ;  /* 0x000000ffff137224 */ /* 0x000fe200078e0005 */
[----:B------:R-:W-:Y:S01]  /*1b60*/  MOV R17, R11 ;  /* 0x0000000b00117202 */ /* 0x000fe20000000f00 */
[----:B------:R-:W-:Y:S01]  /*1b70*/  IMAD.MOV.U32 R18, RZ, RZ, R4 ;  /* 0x000000ffff127224 */ /* 0x000fe200078e0004 */
[C---:B------:R-:W-:Y:S01]  /*1b80*/  LEA.HI.X R3, R13.reuse, UR7, R12, 0x1, P0 ;  /* 0x000000070d037c11 */ /* 0x040fe200080f0c0c */
[----:B------:R-:W-:Y:S01]  /*1b90*/  IMAD.MOV.U32 R16, RZ, RZ, R10 ;  /* 0x000000ffff107224 */ /* 0x000fe200078e000a */
[----:B------:R-:W-:Y:S02]  /*1ba0*/  IADD3 R13, P0, R13, UR12, RZ ;  /* 0x0000000c0d0d7c10 */ /* 0x000fe4000ff1e0ff */
[----:B------:R-:W-:Y:S01]  /*1bb0*/  MOV R20, R15 ;  /* 0x0000000f00147202 */ /* 0x000fe20000000f00 */
[----:B------:R1:W-:Y:S02]  /*1bc0*/  STG.E.U16 desc[UR16][R2.64], R7 ;  /* 0x0000000702007986 */ /* 0x0003e4000c101510 */
[----:B------:R-:W-:Y:S01]  /*1bd0*/  IMAD.X R12, RZ, RZ, R12, P0 ;  /* 0x000000ffff0c7224 */ /* 0x000fe200000e060c */
[----:B------:R-:W-:Y:S04]  /*1be0*/  ISETP.GE.U32.AND P0, PT, R13, UR4, PT ;  /* 0x000000040d007c0c */ /* 0x000fe8000bf06070 */
[----:B------:R-:W-:Y:S11]  /*1bf0*/  ISETP.GE.U32.AND.EX P0, PT, R12, UR5, PT, P0 ;  /* 0x000000050c007c0c */ /* 0x000ff6000bf06100 */
[----:B------:R-:W-:Y:S02]  /*1c00*/  @!UPT UIADD3 URZ, URZ, URZ, URZ ;  /* 0x0000003f3f3ff290 */ /* 0x000fe4000fffe03f */
[----:B------:R-:W-:Y:S05]  /*1c10*/  @!P0 BRA `(.L_x_43) ;  /* 0xfffffff8001c8947 */ /* 0x000fea000383ffff */
[----:B------:R-:W-:Y:S05]  /*1c20*/  BSYNC B2 ;  /* 0x0000000000027941 */ /* 0x000fea0003800000 */
.L_x_35:
[----:B------:R-:W-:Y:S01]  /*1c30*/  MOV R14, R6 ;  /* 0x00000006000e7202 */ /* 0x000fe20000000f00 */
[----:B------:R-:W-:Y:S04]  /*1c40*/  STL.64 [R1+0x38], R10 ;  /* 0x0000380a01007387 */ /* 0x000fe80000100a00 */
[----:B------:R-:W-:Y:S04]  /*1c50*/  STL.64 [R1+0x40], R4 ;  /* 0x0000400401007387 */ /* 0x000fe80000100a00 */
[----:B------:R-:W-:Y:S01]  /*1c60*/  STL.64 [R1+0x30], R14 ;  /* 0x0000300e01007387 */ /* 0x000fe20000100a00 */
[----:B------:R-:W-:Y:S05]  /*1c70*/  EXIT ;  /* 0x000000000000794d */ /* 0x000fea0003800000 */
.L_x_44:
        /* <DEDUP_REMOVED lines=16> */
.L_x_896:


//--------------------- .text._ZN7cutlass13device_kernelINS_4gemm6kernel13GemmUniversalIN4cute5tupleIJiiiiEEENS1_10collective13CollectiveMmaINS1_49MainloopSm90TmaGmmaRmemAWarpSpecializedMixedInputILi7ENS5_IJNS4_1CILi1EEESB_SB_EEENS1_35KernelTmaWarpSpecializedCooperativeEEENS5_IJNSA_ILi128EEESF_NSA_ILi64EEEEEENS5_IJNS_12float_e4m3_tENS_6half_tESJ_EEENS5_IJlSB_lEEESJ_SL_NS4_8TiledMMAINS4_8MMA_AtomIJNS4_4SM904GMMA26MMA_64x128x16_F32F16F16_RSILNSP_5MajorE0ELSR_0ELNSP_7ScaleInE1ELSS_1EEEEEENS4_6LayoutINS5_IJNSA_ILi2EEESB_SB_EEENS5_IJSB_NSA_ILi0EEESY_EEEEENS5_IJNS4_10UnderscoreES11_S11_EEEEENS4_13SM90_TMA_LOADENS4_14ComposedLayoutINS4_7SwizzleILi2ELi4ELi3EEENS4_18smem_ptr_flag_bitsILi8EEENSV_INS5_IJNSA_ILi8EEESG_EEENS5_IJSG_SB_EEEEEEENS4_9Copy_AtomIJNS4_39AutoVectorizingCopyWithAssumedAlignmentILi128EEESI_EEENS4_8identityES14_NS15_INS16_ILi3ELi4ELi3EEENS18_ILi16EEES1D_EEvS1J_EENS_8epilogue10collective18CollectiveEpilogueINS1O_22Sm90TmaWarpSpecializedILi4ELi2ELi16ELb1ELb0EEEJSH_NS5_IJSF_NSA_ILi32EEEEEESJ_NS5_IJSB_llEEESJ_S1V_NS1O_6fusion15FusionCallbacksIS1S_NS1W_17LinearCombinationISJ_fSJ_fLNS_15FloatRoundStyleE2EEESH_S1U_JEEES14_NS15_IS1K_S1L_NSV_INS5_IJSG_S1A_EEENS5_IJSB_SG_EEEEEEENS4_17SM75_U16x8_LDSM_TENS4_14SM90_TMA_STOREES25_NS4_17SM90_U16x8_STSM_TENS1F_IJNS4_17SM90_U32x4_STSM_NESJ_EEEvEEEvvEEEEvNT_6ParamsE --------------------------
	.section	.text._ZN7cutlass13device_kernelINS_4gemm6kernel13GemmUniversalIN4cute5tupleIJiiiiEEENS1_10collective13CollectiveMmaINS1_49MainloopSm90TmaGmmaRmemAWarpSpecializedMixedInputILi7ENS5_IJNS4_1CILi1EEESB_SB_EEENS1_35KernelTmaWarpSpecializedCooperativeEEENS5_IJNSA_ILi128EEESF_NSA_ILi64EEEEEENS5_IJNS_12float_e4m3_tENS_6half_tESJ_EEENS5_IJlSB_lEEESJ_SL_NS4_8TiledMMAINS4_8MMA_AtomIJNS4_4SM904GMMA26MMA_64x128x16_F32F16F16_RSILNSP_5MajorE0ELSR_0ELNSP_7ScaleInE1ELSS_1EEEEEENS4_6LayoutINS5_IJNSA_ILi2EEESB_SB_EEENS5_IJSB_NSA_ILi0EEESY_EEEEENS5_IJNS4_10UnderscoreES11_S11_EEEEENS4_13SM90_TMA_LOADENS4_14ComposedLayoutINS4_7SwizzleILi2ELi4ELi3EEENS4_18smem_ptr_flag_bitsILi8EEENSV_INS5_IJNSA_ILi8EEESG_EEENS5_IJSG_SB_EEEEEEENS4_9Copy_AtomIJNS4_39AutoVectorizingCopyWithAssumedAlignmentILi128EEESI_EEENS4_8identityES14_NS15_INS16_ILi3ELi4ELi3EEENS18_ILi16EEES1D_EEvS1J_EENS_8epilogue10collective18CollectiveEpilogueINS1O_22Sm90TmaWarpSpecializedILi4ELi2ELi16ELb1ELb0EEEJSH_NS5_IJSF_NSA_ILi32EEEEEESJ_NS5_IJSB_llEEESJ_S1V_NS1O_6fusion15FusionCallbacksIS1S_NS1W_17LinearCombinationISJ_fSJ_fLNS_15FloatRoundStyleE2EEESH_S1U_JEEES14_NS15_IS1K_S1L_NSV_INS5_IJSG_S1A_EEENS5_IJSB_SG_EEEEEEENS4_17SM75_U16x8_LDSM_TENS4_14SM90_TMA_STOREES25_NS4_17SM90_U16x8_STSM_TENS1F_IJNS4_17SM90_U32x4_STSM_NESJ_EEEvEEEvvEEEEvNT_6ParamsE,"ax",@progbits
	.align	128
.text._ZN7cutlass13device_kernelINS_4gemm6kernel13GemmUniversalIN4cute5tupleIJiiiiEEENS1_10collective13CollectiveMmaINS1_49MainloopSm90TmaGmmaRmemAWarpSpecializedMixedInputILi7ENS5_IJNS4_1CILi1EEESB_SB_EEENS1_35KernelTmaWarpSpecializedCooperativeEEENS5_IJNSA_ILi128EEESF_NSA_ILi64EEEEEENS5_IJNS_12float_e4m3_tENS_6half_tESJ_EEENS5_IJlSB_lEEESJ_SL_NS4_8TiledMMAINS4_8MMA_AtomIJNS4_4SM904GMMA26MMA_64x128x16_F32F16F16_RSILNSP_5MajorE0ELSR_0ELNSP_7ScaleInE1ELSS_1EEEEEENS4_6LayoutINS5_IJNSA_ILi2EEESB_SB_EEENS5_IJSB_NSA_ILi0EEESY_EEEEENS5_IJNS4_10UnderscoreES11_S11_EEEEENS4_13SM90_TMA_LOADENS4_14ComposedLayoutINS4_7SwizzleILi2ELi4ELi3EEENS4_18smem_ptr_flag_bitsILi8EEENSV_INS5_IJNSA_ILi8EEESG_EEENS5_IJSG_SB_EEEEEEENS4_9Copy_AtomIJNS4_39AutoVectorizingCopyWithAssumedAlignmentILi128EEESI_EEENS4_8identityES14_NS15_INS16_ILi3ELi4ELi3EEENS18_ILi16EEES1D_EEvS1J_EENS_8epilogue10collective18CollectiveEpilogueINS1O_22Sm90TmaWarpSpecializedILi4ELi2ELi16ELb1ELb0EEEJSH_NS5_IJSF_NSA_ILi32EEEEEESJ_NS5_IJSB_llEEESJ_S1V_NS1O_6fusion15FusionCallbacksIS1S_NS1W_17LinearCombinationISJ_fSJ_fLNS_15FloatRoundStyleE2EEESH_S1U_JEEES14_NS15_IS1K_S1L_NSV_INS5_IJSG_S1A_EEENS5_IJSB_SG_EEEEEEENS4_17SM75_U16x8_LDSM_TENS4_14SM90_TMA_STOREES25_NS4_17SM90_U16x8_STSM_TENS1F_IJNS4_17SM90_U32x4_STSM_NESJ_EEEvEEEvvEEEEvNT_6ParamsE:
        .type           _ZN7cutlass13device_kernelINS_4gemm6kernel13GemmUniversalIN4cute5tupleIJiiiiEEENS1_10collective13CollectiveMmaINS1_49MainloopSm90TmaGmmaRmemAWarpSpecializedMixedInputILi7ENS5_IJNS4_1CILi1EEESB_SB_EEENS1_35KernelTmaWarpSpecializedCooperativeEEENS5_IJNSA_ILi128EEESF_NSA_ILi64EEEEEENS5_IJNS_12float_e4m3_tENS_6half_tESJ_EEENS5_IJlSB_lEEESJ_SL_NS4_8TiledMMAINS4_8MMA_AtomIJNS4_4SM904GMMA26MMA_64x128x16_F32F16F16_RSILNSP_5MajorE0ELSR_0ELNSP_7ScaleInE1ELSS_1EEEEEENS4_6LayoutINS5_IJNSA_ILi2EEESB_SB_EEENS5_IJSB_NSA_ILi0EEESY_EEEEENS5_IJNS4_10UnderscoreES11_S11_EEEEENS4_13SM90_TMA_LOADENS4_14ComposedLayoutINS4_7SwizzleILi2ELi4ELi3EEENS4_18smem_ptr_flag_bitsILi8EEENSV_INS5_IJNSA_ILi8EEESG_EEENS5_IJSG_SB_EEEEEEENS4_9Copy_AtomIJNS4_39AutoVectorizingCopyWithAssumedAlignmentILi128EEESI_EEENS4_8identityES14_NS15_INS16_ILi3ELi4ELi3EEENS18_ILi16EEES1D_EEvS1J_EENS_8epilogue10collective18CollectiveEpilogueINS1O_22Sm90TmaWarpSpecializedILi4ELi2ELi16ELb1ELb0EEEJSH_NS5_IJSF_NSA_ILi32EEEEEESJ_NS5_IJSB_llEEESJ_S1V_NS1O_6fusion15FusionCallbacksIS1S_NS1W_17LinearCombinationISJ_fSJ_fLNS_15FloatRoundStyleE2EEESH_S1U_JEEES14_NS15_IS1K_S1L_NSV_INS5_IJSG_S1A_EEENS5_IJSB_SG_EEEEEEENS4_17SM75_U16x8_LDSM_TENS4_14SM90_TMA_STOREES25_NS4_17SM90_U16x8_STSM_TENS1F_IJNS4_17SM90_U32x4_STSM_NESJ_EEEvEEEvvEEEEvNT_6ParamsE,@function
        .size           _ZN7cutlass13device_kernelINS_4gemm6kernel13GemmUniversalIN4cute5tupleIJiiiiEEENS1_10collective13CollectiveMmaINS1_49MainloopSm90TmaGmmaRmemAWarpSpecializedMixedInputILi7ENS5_IJNS4_1CILi1EEESB_SB_EEENS1_35KernelTmaWarpSpecializedCooperativeEEENS5_IJNSA_ILi128EEESF_NSA_ILi64EEEEEENS5_IJNS_12float_e4m3_tENS_6half_tESJ_EEENS5_IJlSB_lEEESJ_SL_NS4_8TiledMMAINS4_8MMA_AtomIJNS4_4SM904GMMA26MMA_64x128x16_F32F16F16_RSILNSP_5MajorE0ELSR_0ELNSP_7ScaleInE1ELSS_1EEEEEENS4_6LayoutINS5_IJNSA_ILi2EEESB_SB_EEENS5_IJSB_NSA_ILi0EEESY_EEEEENS5_IJNS4_10UnderscoreES11_S11_EEEEENS4_13SM90_TMA_LOADENS4_14ComposedLayoutINS4_7SwizzleILi2ELi4ELi3EEENS4_18smem_ptr_flag_bitsILi8EEENSV_INS5_IJNSA_ILi8EEESG_EEENS5_IJSG_SB_EEEEEEENS4_9Copy_AtomIJNS4_39AutoVectorizingCopyWithAssumedAlignmentILi128EEESI_EEENS4_8identityES14_NS15_INS16_ILi3ELi4ELi3EEENS18_ILi16EEES1D_EEvS1J_EENS_8epilogue10collective18CollectiveEpilogueINS1O_22Sm90TmaWarpSpecializedILi4ELi2ELi16ELb1ELb0EEEJSH_NS5_IJSF_NSA_ILi32EEEEEESJ_NS5_IJSB_llEEESJ_S1V_NS1O_6fusion15FusionCallbacksIS1S_NS1W_17LinearCombinationISJ_fSJ_fLNS_15FloatRoundStyleE2EEESH_S1U_JEEES14_NS15_IS1K_S1L_NSV_INS5_IJSG_S1A_EEENS5_IJSB_SG_EEEEEEENS4_17SM75_U16x8_LDSM_TENS4_14SM90_TMA_STOREES25_NS4_17SM90_U16x8_STSM_TENS1F_IJNS4_17SM90_U32x4_STSM_NESJ_EEEvEEEvvEEEEvNT_6ParamsE,(.L_x_890 - _ZN7cutlass13device_kernelINS_4gemm6kernel13GemmUniversalIN4cute5tupleIJiiiiEEENS1_10collective13CollectiveMmaINS1_49MainloopSm90TmaGmmaRmemAWarpSpecializedMixedInputILi7ENS5_IJNS4_1CILi1EEESB_SB_EEENS1_35KernelTmaWarpSpecializedCooperativeEEENS5_IJNSA_ILi128EEESF_NSA_ILi64EEEEEENS5_IJNS_12float_e4m3_tENS_6half_tESJ_EEENS5_IJlSB_lEEESJ_SL_NS4_8TiledMMAINS4_8MMA_AtomIJNS4_4SM904GMMA26MMA_64x128x16_F32F16F16_RSILNSP_5MajorE0ELSR_0ELNSP_7ScaleInE1ELSS_1EEEEEENS4_6LayoutINS5_IJNSA_ILi2EEESB_SB_EEENS5_IJSB_NSA_ILi0EEESY_EEEEENS5_IJNS4_10UnderscoreES11_S11_EEEEENS4_13SM90_TMA_LOADENS4_14ComposedLayoutINS4_7SwizzleILi2ELi4ELi3EEENS4_18smem_ptr_flag_bitsILi8EEENSV_INS5_IJNSA_ILi8EEESG_EEENS5_IJSG_SB_EEEEEEENS4_9Copy_AtomIJNS4_39AutoVectorizingCopyWithAssumedAlignmentILi128EEESI_EEENS4_8identityES14_NS15_INS16_ILi3ELi4ELi3EEENS18_ILi16EEES1D_EEvS1J_EENS_8epilogue10collective18CollectiveEpilogueINS1O_22Sm90TmaWarpSpecializedILi4ELi2ELi16ELb1ELb0EEEJSH_NS5_IJSF_NSA_ILi32EEEEEESJ_NS5_IJSB_llEEESJ_S1V_NS1O_6fusion15FusionCallbacksIS1S_NS1W_17LinearCombinationISJ_fSJ_fLNS_15FloatRoundStyleE2EEESH_S1U_JEEES14_NS15_IS1K_S1L_NSV_INS5_IJSG_S1A_EEENS5_IJSB_SG_EEEEEEENS4_17SM75_U16x8_LDSM_TENS4_14SM90_TMA_STOREES25_NS4_17SM90_U16x8_STSM_TENS1F_IJNS4_17SM90_U32x4_STSM_NESJ_EEEvEEEvvEEEEvNT_6ParamsE)
        .other          _ZN7cutlass13device_kernelINS_4gemm6kernel13GemmUniversalIN4cute5tupleIJiiiiEEENS1_10collective13CollectiveMmaINS1_49MainloopSm90TmaGmmaRmemAWarpSpecializedMixedInputILi7ENS5_IJNS4_1CILi1EEESB_SB_EEENS1_35KernelTmaWarpSpecializedCooperativeEEENS5_IJNSA_ILi128EEESF_NSA_ILi64EEEEEENS5_IJNS_12float_e4m3_tENS_6half_tESJ_EEENS5_IJlSB_lEEESJ_SL_NS4_8TiledMMAINS4_8MMA_AtomIJNS4_4SM904GMMA26MMA_64x128x16_F32F16F16_RSILNSP_5MajorE0ELSR_0ELNSP_7ScaleInE1ELSS_1EEEEEENS4_6LayoutINS5_IJNSA_ILi2EEESB_SB_EEENS5_IJSB_NSA_ILi0EEESY_EEEEENS5_IJNS4_10UnderscoreES11_S11_EEEEENS4_13SM90_TMA_LOADENS4_14ComposedLayoutINS4_7SwizzleILi2ELi4ELi3EEENS4_18smem_ptr_flag_bitsILi8EEENSV_INS5_IJNSA_ILi8EEESG_EEENS5_IJSG_SB_EEEEEEENS4_9Copy_AtomIJNS4_39AutoVectorizingCopyWithAssumedAlignmentILi128EEESI_EEENS4_8identityES14_NS15_INS16_ILi3ELi4ELi3EEENS18_ILi16EEES1D_EEvS1J_EENS_8epilogue10collective18CollectiveEpilogueINS1O_22Sm90TmaWarpSpecializedILi4ELi2ELi16ELb1ELb0EEEJSH_NS5_IJSF_NSA_ILi32EEEEEESJ_NS5_IJSB_llEEESJ_S1V_NS1O_6fusion15FusionCallbacksIS1S_NS1W_17LinearCombinationISJ_fSJ_fLNS_15FloatRoundStyleE2EEESH_S1U_JEEES14_NS15_IS1K_S1L_NSV_INS5_IJSG_S1A_EEENS5_IJSB_SG_EEEEEEENS4_17SM75_U16x8_LDSM_TENS4_14SM90_TMA_STOREES25_NS4_17SM90_U16x8_STSM_TENS1F_IJNS4_17SM90_U32x4_STSM_NESJ_EEEvEEEvvEEEEvNT_6ParamsE,@"STO_CUDA_ENTRY STV_DEFAULT"
_ZN7cutlass13device_kernelINS_4gemm6kernel13GemmUniversalIN4cute5tupleIJiiiiEEENS1_10collective13CollectiveMmaINS1_49MainloopSm90TmaGmmaRmemAWarpSpecializedMixedInputILi7ENS5_IJNS4_1CILi1EEESB_SB_EEENS1_35KernelTmaWarpSpecializedCooperativeEEENS5_IJNSA_ILi128EEESF_NSA_ILi64EEEEEENS5_IJNS_12float_e4m3_tENS_6half_tESJ_EEENS5_IJlSB_lEEESJ_SL_NS4_8TiledMMAINS4_8MMA_AtomIJNS4_4SM904GMMA26MMA_64x128x16_F32F16F16_RSILNSP_5MajorE0ELSR_0ELNSP_7ScaleInE1ELSS_1EEEEEENS4_6LayoutINS5_IJNSA_ILi2EEESB_SB_EEENS5_IJSB_NSA_ILi0EEESY_EEEEENS5_IJNS4_10UnderscoreES11_S11_EEEEENS4_13SM90_TMA_LOADENS4_14ComposedLayoutINS4_7SwizzleILi2ELi4ELi3EEENS4_18smem_ptr_flag_bitsILi8EEENSV_INS5_IJNSA_ILi8EEESG_EEENS5_IJSG_SB_EEEEEEENS4_9Copy_AtomIJNS4_39AutoVectorizingCopyWithAssumedAlignmentILi128EEESI_EEENS4_8identityES14_NS15_INS16_ILi3ELi4ELi3EEENS18_ILi16EEES1D_EEvS1J_EENS_8epilogue10collective18CollectiveEpilogueINS1O_22Sm90TmaWarpSpecializedILi4ELi2ELi16ELb1ELb0EEEJSH_NS5_IJSF_NSA_ILi32EEEEEESJ_NS5_IJSB_llEEESJ_S1V_NS1O_6fusion15FusionCallbacksIS1S_NS1W_17LinearCombinationISJ_fSJ_fLNS_15FloatRoundStyleE2EEESH_S1U_JEEES14_NS15_IS1K_S1L_NSV_INS5_IJSG_S1A_EEENS5_IJSB_SG_EEEEEEENS4_17SM75_U16x8_LDSM_TENS4_14SM90_TMA_STOREES25_NS4_17SM90_U16x8_STSM_TENS1F_IJNS4_17SM90_U32x4_STSM_NESJ_EEEvEEEvvEEEEvNT_6ParamsE:
[----:B------:R-:W1:Y:S01]  /*0000*/  LDC R1, c[0x0][0x28] ;  /* 0x00000a00ff017b82 */ /* 0x000e620000000800 */
[----:B------:R-:W2:Y:S07]  /*0010*/  S2R R0, SR_TID.X ;  /* 0x0000000000007919 */ /* 0x000eae0000002100 */
[----:B------:R-:W3:Y:S01]  /*0020*/  LDC.64 R4, c[0x0][0x788] ;  /* 0x0001e200ff047b82 */ /* 0x000ee20000000a00 */
[----:B------:R-:W-:Y:S01]  /*0030*/  ELECT P0, URZ, PT ;  /* 0x00000000003f782f */ /* 0x000fe20003800000 */
[----:B------:R-:W-:Y:S01]  /*0040*/  BSSY B0, `(.L_x_45) ;  /* 0x000001c000007945 */ /* 0x000fe20003800000 */
[----:B--2---:R-:W-:-:S02]  /*0050*/  SHF.R.U32.HI R11, RZ, 0x5, R0 ;  /* 0x00000005ff0b7819 */ /* 0x004fc40000011600 */
[----:B------:R-:W-:-:S03]  /*0060*/  SHF.R.U32.HI R10, RZ, 0x7, R0 ;  /* 0x00000007ff0a7819 */ /* 0x000fc60000011600 */
[----:B------:R-:W2:Y:S04]  /*0070*/  SHFL.IDX PT, R3, R11, RZ, 0x1f ;  /* 0x00001fff0b037589 */ /* 0x000ea800000e0000 */
[----:B------:R4:W1:Y:S01]  /*0080*/  SHFL.IDX PT, R14, R10, RZ, 0x1f ;  /* 0x00001fff0a0e7589 */ /* 0x00086200000e0000 */
[----:B--2---:R-:W-:Y:S02]  /*0090*/  ISETP.NE.OR P0, PT, R3, RZ, !P0 ;  /* 0x000000ff0300720c */ /* 0x004fe40004705670 */
[----:B------:R-:W-:-:S11]  /*00a0*/  SHF.R.S32.HI R2, RZ, 0x1f, R3 ;  /* 0x0000001fff027819 */ /* 0x000fd60000011403 */
[----:B-1-34-:R-:W-:Y:S05]  /*00b0*/  @P0 BRA `(.L_x_46) ;  /* 0x0000000000500947 */ /* 0x01afea0003800000 */
[----:B------:R-:W-:Y:S02]  /*00c0*/  ULDC.64 UR4, c[0x0][0x198] ;  /* 0x0000660000047ab9 */ /* 0x000fe40000000a00 */
[----:B------:R-:W-:Y:S02]  /*00d0*/  UIADD3 UR6, UP0, UR4, 0xf0, URZ ;  /* 0x000000f004067890 */ /* 0x000fe4000ff1e03f */
[----:B------:R-:W-:Y:S02]  /*00e0*/  UIADD3 UR8, UP1, UR4, 0x1f0, URZ ;  /* 0x000001f004087890 */ /* 0x000fe4000ff3e03f */
[----:B------:R-:W-:Y:S02]  /*00f0*/  UIADD3 UR10, UP2, UR4, 0x2f0, URZ ;  /* 0x000002f0040a7890 */ /* 0x000fe4000ff5e03f */
[----:B------:R-:W-:Y:S02]  /*0100*/  UIADD3 UR12, UP3, UR4, 0x3f0, URZ ;  /* 0x000003f0040c7890 */ /* 0x000fe4000ff7e03f */
[----:B------:R-:W-:-:S02]  /*0110*/  UIADD3 UR14, UP4, UR4, 0x5f0, URZ ;  /* 0x000005f0040e7890 */ /* 0x000fc4000ff9e03f */
[----:B------:R-:W-:Y:S02]  /*0120*/  UIADD3.X UR7, URZ, UR5, URZ, UP0, !UPT ;  /* 0x000000053f077290 */ /* 0x000fe400087fe43f */
[----:B------:R-:W-:Y:S02]  /*0130*/  UIADD3 UR4, UP5, UR4, 0x6f0, URZ ;  /* 0x000006f004047890 */ /* 0x000fe4000ffbe03f */
[----:B------:R-:W-:Y:S02]  /*0140*/  UIADD3.X UR9, URZ, UR5, URZ, UP1, !UPT ;  /* 0x000000053f097290 */ /* 0x000fe40008ffe43f */
[----:B------:R-:W-:Y:S02]  /*0150*/  UIADD3.X UR11, URZ, UR5, URZ, UP2, !UPT ;  /* 0x000000053f0b7290 */ /* 0x000fe400097fe43f */
[----:B------:R-:W-:Y:S01]  /*0160*/  UIADD3.X UR13, URZ, UR5, URZ, UP3, !UPT ;  /* 0x000000053f0d7290 */ /* 0x000fe20009ffe43f */
[----:B------:R1:W-:Y:S01]  /*0170*/  UTMACCTL.PF [UR6] ;  /* 0x00000000060079b9 */ /* 0x0003e20008040000 */
[----:B------:R-:W-:-:S03]  /*0180*/  UIADD3.X UR15, URZ, UR5, URZ, UP4, !UPT ;  /* 0x000000053f0f7290 */ /* 0x000fc6000a7fe43f */
[----:B------:R1:W-:Y:S01]  /*0190*/  UTMACCTL.PF [UR8] ;  /* 0x00000000080079b9 */ /* 0x0003e20008040000 */
[----:B------:R-:W-:Y:S01]  /*01a0*/  UIADD3.X UR5, URZ, UR5, URZ, UP5, !UPT ;  /* 0x000000053f057290 */ /* 0x000fe2000affe43f */
[----:B------:R1:W-:Y:S02]  /*01b0*/  UTMACCTL.PF [UR10] ;  /* 0x000000000a0079b9 */ /* 0x0003e40008040000 */
[----:B------:R1:W-:Y:S02]  /*01c0*/  UTMACCTL.PF [UR12] ;  /* 0x000000000c0079b9 */ /* 0x0003e40008040000 */
[----:B------:R1:W-:Y:S04]  /*01d0*/  UTMACCTL.PF [UR14] ;  /* 0x000000000e0079b9 */ /* 0x0003e80008040000 */
[----:B------:R1:W-:Y:S02]  /*01e0*/  UTMACCTL.PF [UR4] ;  /* 0x00000000040079b9 */ /* 0x0003e40008040000 */
[----:B-1----:R-:W-:Y:S01]  /*01f0*/  NOP ;  /* 0x0000000000007918 */ /* 0x002fe20000000000 */
.L_x_46:
[----:B------:R-:W-:Y:S05]  /*0200*/  BSYNC B0 ;  /* 0x0000000000007941 */ /* 0x000fea0003800000 */
.L_x_45:
[----:B------:R-:W-:Y:S01]  /*0210*/  ULDC.64 UR4, c[0x0][0x790] ;  /* 0x0001e40000047ab9 */ /* 0x000fe20000000a00 */
[----:B------:R-:W-:Y:S01]  /*0220*/  LEA.HI R2, R2, R3, RZ, 0x2 ;  /* 0x0000000302027211 */ /* 0x000fe200078f10ff */
[----:B------:R-:W-:Y:S01]  /*0230*/  ULDC.64 UR42, c[0x0][0x208] ;  /* 0x00008200002a7ab9 */ /* 0x000fe20000000a00 */
[----:B------:R-:W-:Y:S01]  /*0240*/  ISETP.NE.U32.AND P1, PT, RZ, UR4, PT ;  /* 0x00000004ff007c0c */ /* 0x000fe2000bf25070 */
[----:B------:R-:W-:Y:S01]  /*0250*/  IMAD.MOV.U32 R8, RZ, RZ, R4 ;  /* 0x000000ffff087224 */ /* 0x000fe200078e0004 */
[----:B------:R-:W-:Y:S01]  /*0260*/  LOP3.LUT R2, R2, 0xfffffffc, RZ, 0xc0, !PT ;  /* 0xfffffffc02027812 */ /* 0x000fe200078ec0ff */
[----:B------:R-:W-:Y:S01]  /*0270*/  IMAD.MOV.U32 R9, RZ, RZ, R5 ;  /* 0x000000ffff097224 */ /* 0x000fe200078e0005 */
[----:B------:R-:W-:-:S03]  /*0280*/  ISETP.NE.AND.EX P2, PT, RZ, UR5, PT, P1 ;  /* 0x00000005ff007c0c */ /* 0x000fc6000bf45310 */
[--C-:B------:R-:W-:Y:S01]  /*0290*/  IMAD.IADD R3, R3, 0x1, -R2.reuse ;  /* 0x0000000103037824 */ /* 0x100fe200078e0a02 */
[----:B------:R-:W-:-:S09]  /*02a0*/  PRMT R2, RZ, 0x7610, R2 ;  /* 0x00007610ff027816 */ /* 0x000fd20000000002 */
[----:B------:R-:W-:Y:S05]  /*02b0*/  @P2 BRA `(.L_x_47) ;  /* 0x0000000000302947 */ /* 0x000fea0003800000 */
[----:B------:R-:W-:Y:S02]  /*02c0*/  ULDC.64 UR6, c[0x0][0x788] ;  /* 0x0001e20000067ab9 */ /* 0x000fe40000000a00 */
[----:B------:R-:W-:-:S04]  /*02d0*/  ISETP.NE.U32.AND P0, PT, RZ, UR6, PT ;  /* 0x00000006ff007c0c */ /* 0x000fc8000bf05070 */
[----:B------:R-:W-:-:S13]  /*02e0*/  ISETP.NE.AND.EX P0, PT, RZ, UR7, PT, P0 ;  /* 0x00000007ff007c0c */ /* 0x000fda000bf05300 */
[----:B------:R-:W-:Y:S05]  /*02f0*/  @!P0 BRA `(.L_x_48) ;  /* 0x0000000000108947 */ /* 0x000fea0003800000 */
[----:B------:R-:W2:Y:S02]  /*0300*/  LDG.E R2, desc[UR42][R8.64] ;  /* 0x0000002a08027981 */ /* 0x000ea4000c1e1900 */
[----:B--2---:R-:W-:Y:S01]  /*0310*/  FSETP.NEU.AND P3, PT, R2, RZ, PT ;  /* 0x000000ff0200720b */ /* 0x004fe20003f6d000 */
[----:B------:R-:W-:Y:S01]  /*0320*/  IMAD.MOV.U32 R2, RZ, RZ, 0x1 ;  /* 0x00000001ff027424 */ /* 0x000fe200078e00ff */
[----:B------:R-:W-:Y:S11]  /*0330*/  BRA `(.L_x_47) ;  /* 0x0000000000107947 */ /* 0x000ff60003800000 */
.L_x_48:
[----:B------:R-:W-:Y:S01]  /*0340*/  ULDC UR6, c[0x0][0x780] ;  /* 0x0001e00000067ab9 */ /* 0x000fe20000000800 */
[----:B------:R-:W-:Y:S01]  /*0350*/  IMAD.MOV.U32 R2, RZ, RZ, 0x1 ;  /* 0x00000001ff027424 */ /* 0x000fe200078e00ff */
[----:B------:R-:W-:Y:S02]  /*0360*/  FSETP.NEU.AND P3, PT, RZ, UR6, PT ;  /* 0x00000006ff007c0b */ /* 0x000fe4000bf6d000 */
[----:B------:R-:W-:-:S11]  /*0370*/  CS2R R8, SRZ ;  /* 0x0000000000087805 */ /* 0x000fd6000001ff00 */
.L_x_47:
[----:B------:R-:W-:Y:S01]  /*0380*/  ISETP.NE.U32.AND P0, PT, R8, RZ, PT ;  /* 0x000000ff0800720c */ /* 0x000fe20003f05070 */
[----:B------:R-:W-:Y:S01]  /*0390*/  IMAD.MOV.U32 R6, RZ, RZ, 0x1 ;  /* 0x00000001ff067424 */ /* 0x000fe200078e00ff */
[----:B------:R-:W-:Y:S02]  /*03a0*/  ISETP.NE.AND.EX P1, PT, RZ, UR5, PT, P1 ;  /* 0x00000005ff007c0c */ /* 0x000fe4000bf25310 */
[----:B------:R-:W-:-:S13]  /*03b0*/  ISETP.NE.AND.EX P0, PT, R9, RZ, PT, P0 ;  /* 0x000000ff0900720c */ /* 0x000fda0003f05300 */
[----:B------:R-:W-:Y:S05]  /*03c0*/  @P0 BRA P1, `(.L_x_49) ;  /* 0x0000000000300947 */ /* 0x000fea0000800000 */
[----:B------:R-:W-:Y:S02]  /*03d0*/  ISETP.NE.U32.AND P1, PT, RZ, UR4, PT ;  /* 0x00000004ff007c0c */ /* 0x000fe4000bf25070 */
[----:B------:R-:W-:Y:S02]  /*03e0*/  ISETP.NE.U32.AND P0, PT, R8, RZ, PT ;  /* 0x000000ff0800720c */ /* 0x000fe40003f05070 */
[----:B------:R-:W-:Y:S02]  /*03f0*/  ISETP.NE.AND.EX P1, PT, RZ, UR5, PT, P1 ;  /* 0x00000005ff007c0c */ /* 0x000fe4000bf25310 */
[----:B------:R-:W-:Y:S02]  /*0400*/  PRMT R2, R2, 0x9910, RZ ;  /* 0x0000991002027816 */ /* 0x000fe400000000ff */
[----:B------:R-:W-:Y:S02]  /*0410*/  ISETP.NE.AND.EX P0, PT, R9, RZ, PT, P0 ;  /* 0x000000ff0900720c */ /* 0x000fe40003f05300 */
[----:B------:R-:W-:-:S02]  /*0420*/  ISETP.NE.AND P4, PT, R2, RZ, PT ;  /* 0x000000ff0200720c */ /* 0x000fc40003f85270 */
[----:B------:R-:W-:Y:S02]  /*0430*/  SEL R7, RZ, 0xffffffff, P3 ;  /* 0xffffffffff077807 */ /* 0x000fe40001800000 */
[----:B------:R-:W-:-:S04]  /*0440*/  SEL R2, RZ, 0xffffffff, P0 ;  /* 0xffffffffff027807 */ /* 0x000fc80000000000 */
[----:B------:R-:W-:-:S04]  /*0450*/  @P1 SEL R7, R2, R7, !P4 ;  /* 0x0000000702071207 */ /* 0x000fc80006000000 */
[----:B------:R-:W-:-:S04]  /*0460*/  LOP3.LUT R7, R7, 0x1, RZ, 0xc0, !PT ;  /* 0x0000000107077812 */ /* 0x000fc800078ec0ff */
[----:B------:R-:W-:-:S04]  /*0470*/  ISETP.NE.U32.AND P0, PT, R7, 0x1, PT ;  /* 0x000000010700780c */ /* 0x000fc80003f05070 */
[----:B------:R-:W-:-:S09]  /*0480*/  SEL R6, RZ, 0x1, !P0 ;  /* 0x00000001ff067807 */ /* 0x000fd20004000000 */
.L_x_49:
[----:B------:R-:W1:Y:S02]  /*0490*/  SHFL.IDX PT, R2, R11, RZ, 0x1f ;  /* 0x00001fff0b027589 */ /* 0x000e6400000e0000 */
[----:B-1----:R-:W-:-:S13]  /*04a0*/  ISETP.NE.AND P0, PT, R2, RZ, PT ;  /* 0x000000ff0200720c */ /* 0x002fda0003f05270 */
[----:B------:R-:W-:Y:S05]  /*04b0*/  @P0 BRA `(.L_x_50) ;  /* 0x0000000000700947 */ /* 0x000fea0003800000 */
[----:B------:R-:W1:Y:S01]  /*04c0*/  S2UR UR8, SR_CgaCtaId ;  /* 0x00000000000879c3 */ /* 0x000e620000008800 */
[----:B------:R-:W-:Y:S01]  /*04d0*/  UMOV UR4, 0x400 ;  /* 0x0000040000047882 */ /* 0x000fe20000000000 */
[----:B------:R-:W-:Y:S01]  /*04e0*/  UMOV UR5, 0x1 ;  /* 0x0000000100057882 */ /* 0x000fe20000000000 */
[----:B------:R-:W-:Y:S01]  /*04f0*/  UMOV UR6, 0x100 ;  /* 0x0000010000067882 */ /* 0x000fe20000000000 */
[----:B------:R-:W-:Y:S01]  /*0500*/  ELECT P0, URZ, PT ;  /* 0x00000000003f782f */ /* 0x000fe20003800000 */
[----:B------:R-:W-:-:S04]  /*0510*/  UIADD3 UR6, -UR6, 0x100000, URZ ;  /* 0x0010000006067890 */ /* 0x000fc8000fffe13f */
[----:B------:R-:W-:Y:S02]  /*0520*/  USHF.L.U32 UR7, UR6, 0xb, URZ ;  /* 0x0000000b06077899 */ /* 0x000fe4000800063f */
[----:B------:R-:W-:Y:S02]  /*0530*/  USHF.L.U32 UR6, UR6, 0x1, URZ ;  /* 0x0000000106067899 */ /* 0x000fe4000800063f */
[----:B-1----:R-:W-:Y:S02]  /*0540*/  ULEA UR8, UR8, UR4, 0x18 ;  /* 0x0000000408087291 */ /* 0x002fe4000f8ec03f */
[----:B------:R-:W-:-:S04]  /*0550*/  UIADD3 UR4, -UR5, 0x100000, URZ ;  /* 0x0010000005047890 */ /* 0x000fc8000fffe13f */
[----:B------:R-:W-:Y:S02]  /*0560*/  USHF.L.U32 UR5, UR4, 0xb, URZ ;  /* 0x0000000b04057899 */ /* 0x000fe4000800063f */
[----:B------:R-:W-:Y:S01]  /*0570*/  USHF.L.U32 UR4, UR4, 0x1, URZ ;  /* 0x0000000104047899 */ /* 0x000fe2000800063f */
[----:B------:R-:W1:Y:S11]  /*0580*/  FENCE.VIEW.ASYNC.S ;  /* 0x00000000000073c6 */ /* 0x000e760000000000 */
[----:B-1----:R1:W2:Y:S01]  /*0590*/  SYNCS.EXCH.64 URZ, [UR8], UR4 ;  /* 0x00000004083f75b2 */ /* 0x0022a20008000100 */
[----:B------:R1:W3:Y:S01]  /*05a0*/  SYNCS.EXCH.64 URZ, [UR8+0x38], UR6 ;  /* 0x00003806083f75b2 */ /* 0x0002e20008000100 */
[----:B------:R1:W4:Y:S01]  /*05b0*/  SYNCS.EXCH.64 URZ, [UR8+0x8], UR4 ;  /* 0x00000804083f75b2 */ /* 0x0003220008000100 */
[----:B------:R1:W1:Y:S01]  /*05c0*/  SYNCS.EXCH.64 URZ, [UR8+0x40], UR6 ;  /* 0x00004006083f75b2 */ /* 0x0002620008000100 */
        /* <DEDUP_REMOVED lines=10> */
[----:B------:R-:W-:Y:S01]  /*0670*/  NOP ;  /* 0x0000000000007918 */ /* 0x000fe20000000000 */
.L_x_50:
[----:B------:R-:W5:Y:S01]  /*0680*/  SHFL.IDX PT, R7, R11, RZ, 0x1f ;  /* 0x00001fff0b077589 */ /* 0x000f6200000e0000 */
[----:B------:R-:W1:Y:S01]  /*0690*/  LDC R2, c[0x0][0xb04] ;  /* 0x0002c100ff027b82 */ /* 0x000e620000000800 */
[----:B------:R-:W-:Y:S01]  /*06a0*/  NOP ;  /* 0x0000000000007918 */ /* 0x000fe20000000000 */
[----:B-----5:R-:W-:-:S13]  /*06b0*/  ISETP.NE.AND P0, PT, R7, RZ, PT ;  /* 0x000000ff0700720c */ /* 0x020fda0003f05270 */
[----:B------:R-:W-:Y:S05]  /*06c0*/  @P0 BRA `(.L_x_51) ;  /* 0x0000000000580947 */ /* 0x000fea0003800000 */
[----:B-1----:R-:W1:Y:S01]  /*06d0*/  S2UR UR5, SR_CgaCtaId ;  /* 0x00000000000579c3 */ /* 0x002e620000008800 */
[----:B------:R-:W-:Y:S01]  /*06e0*/  UMOV UR4, 0x400 ;  /* 0x0000040000047882 */ /* 0x000fe20000000000 */
[----:B------:R-:W-:Y:S01]  /*06f0*/  UMOV UR6, 0x20 ;  /* 0x0000002000067882 */ /* 0x000fe20000000000 */
[----:B------:R-:W-:Y:S01]  /*0700*/  UMOV UR7, 0x100 ;  /* 0x0000010000077882 */ /* 0x000fe20000000000 */
[----:B------:R-:W-:Y:S01]  /*0710*/  ELECT P0, URZ, PT ;  /* 0x00000000003f782f */ /* 0x000fe20003800000 */
[----:B-1----:R-:W-:Y:S02]  /*0720*/  ULEA UR8, UR5, UR4, 0x18 ;  /* 0x0000000405087291 */ /* 0x002fe4000f8ec03f */
[----:B------:R-:W-:-:S04]  /*0730*/  UIADD3 UR4, -UR6, 0x100000, URZ ;  /* 0x0010000006047890 */ /* 0x000fc8000fffe13f */
[----:B------:R-:W-:Y:S02]  /*0740*/  USHF.L.U32 UR5, UR4, 0xb, URZ ;  /* 0x0000000b04057899 */ /* 0x000fe4000800063f */
[----:B------:R-:W-:Y:S02]  /*0750*/  USHF.L.U32 UR4, UR4, 0x1, URZ ;  /* 0x0000000104047899 */ /* 0x000fe4000800063f */
[----:B------:R-:W-:-:S04]  /*0760*/  UIADD3 UR6, -UR7, 0x100000, URZ ;  /* 0x0010000007067890 */ /* 0x000fc8000fffe13f */
[----:B------:R-:W-:Y:S02]  /*0770*/  USHF.L.U32 UR7, UR6, 0xb, URZ ;  /* 0x0000000b06077899 */ /* 0x000fe4000800063f */
[----:B------:R-:W-:Y:S01]  /*0780*/  USHF.L.U32 UR6, UR6, 0x1, URZ ;  /* 0x0000000106067899 */ /* 0x000fe2000800063f */
[----:B------:R-:W1:Y:S03]  /*0790*/  FENCE.VIEW.ASYNC.S ;  /* 0x00000000000073c6 */ /* 0x000e660000000000 */
[----:B-1----:R1:W1:Y:S08]  /*07a0*/  SYNCS.EXCH.64 URZ, [UR8+0x70], UR4 ;  /* 0x00007004083f75b2 */ /* 0x0022700008000100 */
        /* <DEDUP_REMOVED lines=8> */
.L_x_51:
[----:B------:R-:W5:Y:S01]  /*0830*/  SHFL.IDX PT, R11, R11, RZ, 0x1f ;  /* 0x00001fff0b0b7589 */ /* 0x000f6200000e0000 */
[----:B-1----:R-:W-:Y:S02]  /*0840*/  ISETP.NE.AND P6, PT, R2, 0x1, PT ;  /* 0x000000010200780c */ /* 0x002fe40003fc5270 */
[----:B------:R-:W-:Y:S01]  /*0850*/  ELECT P0, URZ, PT ;  /* 0x00000000003f782f */ /* 0x000fe20003800000 */
[----:B------:R-:W1:Y:S01]  /*0860*/  S2UR UR36, SR_CgaCtaId ;  /* 0x00000000002479c3 */ /* 0x000e620000008800 */
[----:B------:R-:W2:Y:S01]  /*0870*/  S2R R7, SR_CTAID.Y ;  /* 0x0000000000077919 */ /* 0x000ea20000002600 */
[----:B------:R-:W-:Y:S01]  /*0880*/  UMOV UR4, 0x20 ;  /* 0x0000002000047882 */ /* 0x000fe20000000000 */
[----:B------:R-:W-:Y:S01]  /*0890*/  ISETP.NE.AND P3, PT, R3, RZ, PT ;  /* 0x000000ff0300720c */ /* 0x000fe20003f65270 */
[----:B------:R-:W-:Y:S01]  /*08a0*/  NOP ;  /* 0x0000000000007918 */ /* 0x000fe20000000000 */
[----:B------:R-:W3:Y:S01]  /*08b0*/  S2R R8, SR_CTAID.X ;  /* 0x0000000000087919 */ /* 0x000ee20000002500 */
[----:B------:R-:W-:Y:S01]  /*08c0*/  ISETP.NE.AND P4, PT, R14, RZ, PT ;  /* 0x000000ff0e00720c */ /* 0x000fe20003f85270 */
[----:B------:R-:W-:Y:S01]  /*08d0*/  UMOV UR37, 0x1 ;  /* 0x0000000100257882 */ /* 0x000fe20000000000 */
[----:B------:R-:W-:Y:S01]  /*08e0*/  P2R R9, PR, RZ, 0x40 ;  /* 0x00000040ff097803 */ /* 0x000fe20000000000 */
[----:B------:R-:W-:Y:S01]  /*08f0*/  BSSY B7, `(.L_x_52) ;  /* 0x0000891000077945 */ /* 0x000fe20003800000 */
[----:B------:R-:W-:Y:S01]  /*0900*/  LOP3.LUT R25, R0, 0x7f, RZ, 0xc0, !PT ;  /* 0x0000007f00197812 */ /* 0x000fe200078ec0ff */
[----:B------:R-:W3:Y:S01]  /*0910*/  @P6 LDC R17, c[0x0][0x10] ;  /* 0x00000400ff116b82 */ /* 0x000ee20000000800 */
[----:B------:R-:W-:-:S02]  /*0920*/  @P6 IMAD.MOV.U32 R13, RZ, RZ, RZ ;  /* 0x000000ffff0d6224 */ /* 0x000fc400078e00ff */
[----:B------:R-:W-:Y:S01]  /*0930*/  @P6 IMAD.MOV.U32 R9, RZ, RZ, RZ ;  /* 0x000000ffff096224 */ /* 0x000fe200078e00ff */
[----:B-----5:R-:W-:Y:S02]  /*0940*/  ISETP.NE.OR P1, PT, R11, RZ, !P0 ;  /* 0x000000ff0b00720c */ /* 0x020fe40004725670 */
[----:B------:R-:W-:-:S04]  /*0950*/  ISETP.EQ.OR P0, PT, R3, 0x3, !P3 ;  /* 0x000000030300780c */ /* 0x000fc80005f02670 */
[C---:B------:R-:W-:Y:S01]  /*0960*/  ISETP.EQ.AND P0, PT, R14.reuse, RZ, P0 ;  /* 0x000000ff0e00720c */ /* 0x040fe20000702270 */
[----:B------:R-:W-:-:S03]  /*0970*/  VIADD R14, R14, 0xffffffff ;  /* 0xffffffff0e0e7836 */ /* 0x000fc60000000000 */
[----:B------:R-:W-:Y:S01]  /*0980*/  SEL R19, RZ, 0x1, !P0 ;  /* 0x00000001ff137807 */ /* 0x000fe20004000000 */
[----:B--2---:R-:W-:Y:S02]  /*0990*/  @P6 IMAD.MOV.U32 R12, RZ, RZ, R7 ;  /* 0x000000ffff0c6224 */ /* 0x004fe400078e0007 */
[----:B------:R-:W-:Y:S01]  /*09a0*/  VOTEU.ALL UP0, P1 ;  /* 0x00000000003f7886 */ /* 0x000fe20000800000 */
[----:B------:R-:W-:Y:S01]  /*09b0*/  VOTEU.ALL UP1, P1 ;  /* 0x00000000003f7886 */ /* 0x000fe20000820000 */
[----:B------:R-:W-:Y:S01]  /*09c0*/  ISETP.GE.U32.AND P5, PT, R14, 0x2, PT ;  /* 0x000000020e00780c */ /* 0x000fe20003fa6070 */
[----:B---3--:R-:W-:Y:S02]  /*09d0*/  @P6 IMAD.WIDE.U32 R16, R8, R17, R12 ;  /* 0x0000001108106225 */ /* 0x008fe400078e000c */
[----:B------:R-:W2:Y:S01]  /*09e0*/  @!P6 LDC R12, c[0x0][0xc] ;  /* 0x00000300ff0ceb82 */ /* 0x000ea20000000800 */
[----:B------:R-:W-:Y:S01]  /*09f0*/  @!UP0 UMOV UR6, 0x400 ;  /* 0x0000040000068882 */ /* 0x000fe20000000000 */
[----:B------:R-:W-:-:S04]  /*0a00*/  @!UP0 UIADD3 UR4, -UR4, 0x100000, URZ ;  /* 0x0010000004048890 */ /* 0x000fc8000fffe13f */
[----:B------:R-:W-:Y:S02]  /*0a10*/  @!UP0 USHF.L.U32 UR5, UR4, 0xb, URZ ;  /* 0x0000000b04058899 */ /* 0x000fe4000800063f */
[----:B------:R-:W-:Y:S01]  /*0a20*/  @!UP0 USHF.L.U32 UR4, UR4, 0x1, URZ ;  /* 0x0000000104048899 */ /* 0x000fe2000800063f */
[----:B------:R-:W-:Y:S01]  /*0a30*/  @P6 IMAD.IADD R17, R17, 0x1, R9 ;  /* 0x0000000111116824 */ /* 0x000fe200078e0209 */
[----:B-1----:R-:W-:Y:S01]  /*0a40*/  @!UP0 ULEA UR8, UR36, UR6, 0x18 ;  /* 0x0000000624088291 */ /* 0x002fe2000f8ec03f */
[----:B------:R-:W-:Y:S01]  /*0a50*/  IMAD.MOV.U32 R9, RZ, RZ, RZ ;  /* 0x000000ffff097224 */ /* 0x000fe200078e00ff */
[----:B------:R-:W-:Y:S01]  /*0a60*/  VOTEU.ALL UP0, P1 ;  /* 0x00000000003f7886 */ /* 0x000fe20000800000 */
[----:B------:R-:W-:Y:S01]  /*0a70*/  ULDC UR6, c[0x0][0xc] ;  /* 0x0000030000067ab9 */ /* 0x000fe20000000800 */
[----:B------:R-:W-:Y:S01]  /*0a80*/  ULDC UR7, c[0x0][0x10] ;  /* 0x0000040000077ab9 */ /* 0x000fe20000000800 */
[----:B------:R-:W-:Y:S02]  /*0a90*/  ISETP.EQ.AND P1, PT, R3, 0x2, !P4 ;  /* 0x000000020300780c */ /* 0x000fe40006722270 */
[----:B------:R-:W-:-:S02]  /*0aa0*/  SEL R19, R19, 0x2, P5 ;  /* 0x0000000213137807 */ /* 0x000fc40002800000 */
[----:B------:R-:W-:Y:S01]  /*0ab0*/  SEL R18, RZ, 0x1, !P1 ;  /* 0x00000001ff127807 */ /* 0x000fe20004800000 */
[----:B------:R-:W1:Y:S02]  /*0ac0*/  FENCE.VIEW.ASYNC.S ;  /* 0x00000000000073c6 */ /* 0x000e640000000000 */
[----:B-1----:R-:W4:Y:S01]  /*0ad0*/  @!UP0 SYNCS.EXCH.64 URZ, [UR8+0xb0], UR4 ;  /* 0x0000b004083f85b2 */ /* 0x002f220008000100 */
[----:B------:R-:W-:Y:S01]  /*0ae0*/  SEL R18, R18, 0x2, P5 ;  /* 0x0000000212127807 */ /* 0x000fe20002800000 */
[----:B--2---:R-:W-:-:S04]  /*0af0*/  @!P6 IMAD.WIDE.U32 R12, R12, R7, R8 ;  /* 0x000000070c0ce225 */ /* 0x004fc800078e0008 */
[----:B------:R-:W-:Y:S02]  /*0b00*/  @!P6 IMAD.MOV.U32 R16, RZ, RZ, R12 ;  /* 0x000000ffff10e224 */ /* 0x000fe400078e000c */
[----:B------:R-:W-:Y:S01]  /*0b10*/  @!P6 IMAD.MOV.U32 R17, RZ, RZ, R13 ;  /* 0x000000ffff11e224 */ /* 0x000fe200078e000d */
[----:B------:R1:W4:Y:S01]  /*0b20*/  @!UP1 SYNCS.EXCH.64 URZ, [UR8+0xb8], UR4 ;  /* 0x0000b804083f95b2 */ /* 0x0003220008000100 */
[----:B------:R-:W-:Y:S01]  /*0b30*/  NOP ;  /* 0x0000000000007918 */ /* 0x000fe20000000000 */
[----:B-1----:R-:W-:-:S03]  /*0b40*/  UIMAD.WIDE.U32 UR4, UR6, UR7, URZ ;  /* 0x00000007060472a5 */ /* 0x002fc6000f8e003f */
[----:B------:R-:W-:Y:S02]  /*0b50*/  ULDC UR6, c[0x0][0x14] ;  /* 0x0000050000067ab9 */ /* 0x000fe40000000800 */
[----:B------:R-:W-:Y:S02]  /*0b60*/  UIMAD.WIDE.U32 UR40, UR4, UR6, URZ ;  /* 0x00000006042872a5 */ /* 0x000fe4000f8e003f */
[----:B------:R-:W-:-:S04]  /*0b70*/  UIMAD UR38, UR5, UR6, URZ ;  /* 0x00000006052672a4 */ /* 0x000fc8000f8e023f */
[----:B------:R-:W-:Y:S01]  /*0b80*/  UIADD3 UR38, UR41, UR38, URZ ;  /* 0x0000002629267290 */ /* 0x000fe2000fffe03f */
[----:B----4-:R-:W-:Y:S06]  /*0b90*/  BAR.SYNC.DEFER_BLOCKING 0x0 ;  /* 0x0000000000007b1d */ /* 0x010fec0000010000 */
[----:B------:R-:W-:Y:S05]  /*0ba0*/  @!P4 BRA `(.L_x_53) ;  /* 0x000000540020c947 */ /* 0x000fea0003800000 */
[----:B------:R-:W-:-:S13]  /*0bb0*/  ISETP.GT.U32.AND P0, PT, R14, 0x1, PT ;  /* 0x000000010e00780c */ /* 0x000fda0003f04070 */
[----:B------:R-:W-:Y:S05]  /*0bc0*/  @P0 BRA `(.L_x_54) ;  /* 0x00000084008c0947 */ /* 0x000fea0003800000 */
[----:B------:R-:W-:Y:S01]  /*0bd0*/  ULDC.64 UR4, c[0x0][0xaf8] ;  /* 0x0002be0000047ab9 */ /* 0x000fe20000000a00 */
[----:B------:R-:W-:Y:S01]  /*0be0*/  UMOV UR47, 0xffffffff ;  /* 0xffffffff002f7882 */ /* 0x000fe20000000000 */
[----:B------:R-:W-:Y:S01]  /*0bf0*/  ISETP.GE.U32.AND P0, PT, R16, UR4, PT ;  /* 0x0000000410007c0c */ /* 0x000fe2000bf06070 */
[----:B------:R-:W-:Y:S01]  /*0c00*/  IMAD.MOV.U32 R23, RZ, RZ, -0x1 ;  /* 0xffffffffff177424 */ /* 0x000fe200078e00ff */
[----:B------:R-:W-:Y:S01]  /*0c10*/  PRMT R88, RZ, 0x7610, R88 ;  /* 0x00007610ff587816 */ /* 0x000fe20000000058 */
[----:B------:R-:W-:Y:S01]  /*0c20*/  IMAD.MOV.U32 R109, RZ, RZ, -0x1 ;  /* 0xffffffffff6d7424 */ /* 0x000fe200078e00ff */
[----:B------:R-:W-:Y:S02]  /*0c30*/  ISETP.GE.U32.AND.EX P0, PT, R17, UR5, PT, P0 ;  /* 0x0000000511007c0c */ /* 0x000fe4000bf06100 */
[----:B------:R-:W-:-:S11]  /*0c40*/  PRMT R3, RZ, 0x7610, R3 ;  /* 0x00007610ff037816 */ /* 0x000fd60000000003 */
[----:B------:R-:W-:Y:S05]  /*0c50*/  @P0 BRA `(.L_x_55) ;  /* 0x00000004005c0947 */ /* 0x000fea0003800000 */
[----:B------:R-:W1:Y:S01]  /*0c60*/  LDC.64 R20, c[0x0][0xad0] ;  /* 0x0002b400ff147b82 */ /* 0x000e620000000a00 */
[----:B------:R-:W-:Y:S01]  /*0c70*/  IMAD.MOV.U32 R4, RZ, RZ, R16 ;  /* 0x000000ffff047224 */ /* 0x000fe200078e0010 */
[----:B------:R-:W-:-:S06]  /*0c80*/  MOV R5, R17 ;  /* 0x0000001100057202 */ /* 0x000fcc0000000f00 */
[----:B------:R-:W2:Y:S08]  /*0c90*/  LDC R6, c[0x0][0xad8] ;  /* 0x0002b600ff067b82 */ /* 0x000eb00000000800 */
[----:B------:R-:W3:Y:S01]  /*0ca0*/  LDC.64 R22, c[0x0][0xac8] ;  /* 0x0002b200ff167b82 */ /* 0x000ee20000000a00 */
[----:B-1----:R-:W-:-:S04]  /*0cb0*/  ISETP.NE.U32.AND P0, PT, R20, RZ, PT ;  /* 0x000000ff1400720c */ /* 0x002fc80003f05070 */
[----:B------:R-:W-:-:S13]  /*0cc0*/  ISETP.NE.AND.EX P0, PT, R21, RZ, PT, P0 ;  /* 0x000000ff1500720c */ /* 0x000fda0003f05300 */
[----:B--23--:R-:W-:Y:S05]  /*0cd0*/  @!P0 BRA `(.L_x_56) ;  /* 0x0000000000288947 */ /* 0x00cfea0003800000 */
[----:B------:R-:W1:Y:S02]  /*0ce0*/  LDC R3, c[0x0][0xadc] ;  /* 0x0002b700ff037b82 */ /* 0x000e640000000800 */
[----:B-1----:R-:W-:-:S05]  /*0cf0*/  IADD3 R3, P0, R16, R3, RZ ;  /* 0x0000000310037210 */ /* 0x002fca0007f1e0ff */
[----:B------:R-:W-:-:S04]  /*0d00*/  IMAD.X R11, RZ, RZ, R17, P0 ;  /* 0x000000ffff0b7224 */ /* 0x000fc800000e0611 */
[----:B------:R-:W-:-:S04]  /*0d10*/  IMAD.WIDE.U32 R4, R11, R20, RZ ;  /* 0x000000140b047225 */ /* 0x000fc800078e00ff */
[----:B------:R-:W-:-:S04]  /*0d20*/  IMAD.WIDE.U32 R12, P0, R3, R21, R4 ;  /* 0x00000015030c7225 */ /* 0x000fc80007800004 */
[----:B------:R-:W-:-:S04]  /*0d30*/  IMAD.WIDE.U32 R4, R3, R20, RZ ;  /* 0x0000001403047225 */ /* 0x000fc800078e00ff */
[----:B------:R-:W-:Y:S01]  /*0d40*/  IMAD.X R15, RZ, RZ, RZ, P0 ;  /* 0x000000ffff0f7224 */ /* 0x000fe200000e06ff */
[----:B------:R-:W-:Y:S01]  /*0d50*/  IADD3 RZ, P0, R5, R12, RZ ;  /* 0x0000000c05ff7210 */ /* 0x000fe20007f1e0ff */
[----:B------:R-:W-:-:S04]  /*0d60*/  IMAD.MOV.U32 R14, RZ, RZ, R13 ;  /* 0x000000ffff0e7224 */ /* 0x000fc800078e000d */
[----:B------:R-:W-:-:S08]  /*0d70*/  IMAD.WIDE.U32.X R4, R11, R21, R14, P0 ;  /* 0x000000150b047225 */ /* 0x000fd000000e040e */
.L_x_56:
[-CC-:B------:R-:W-:Y:S01]  /*0d80*/  SHF.R.U64 R28, R4, R6.reuse, R5.reuse ;  /* 0x00000006041c7219 */ /* 0x180fe20000001205 */
[----:B------:R-:W1:Y:S01]  /*0d90*/  LDC.64 R26, c[0x0][0xae8] ;  /* 0x0002ba00ff1a7b82 */ /* 0x000e620000000a00 */
[----:B------:R-:W-:Y:S01]  /*0da0*/  SHF.R.U32.HI R3, RZ, R6, R5 ;  /* 0x00000006ff037219 */ /* 0x000fe20000011605 */
[----:B------:R-:W-:Y:S01]  /*0db0*/  ULDC UR4, c[0x0][0x150] ;  /* 0x0000540000047ab9 */ /* 0x000fe20000000800 */
[----:B------:R-:W-:-:S05]  /*0dc0*/  IADD3 R9, P0, RZ, -R28, RZ ;  /* 0x8000001cff097210 */ /* 0x000fca0007f1e0ff */
[----:B------:R-:W2:Y:S01]  /*0dd0*/  LDC R12, c[0x0][0xac0] ;  /* 0x0002b000ff0c7b82 */ /* 0x000ea20000000800 */
[----:B------:R-:W-:Y:S02]  /*0de0*/  IMAD.X R3, RZ, RZ, ~R3, P0 ;  /* 0x000000ffff037224 */ /* 0x000fe400000e0e03 */
[----:B------:R-:W-:-:S04]  /*0df0*/  IMAD.WIDE.U32 R4, R9, R22, R16 ;  /* 0x0000001609047225 */ /* 0x000fc800078e0010 */
[----:B------:R-:W-:Y:S01]  /*0e00*/  IMAD R6, R3, R22, RZ ;  /* 0x0000001603067224 */ /* 0x000fe200078e02ff */
[----:B------:R-:W3:Y:S01]  /*0e10*/  LDC R11, c[0x0][0xab0] ;  /* 0x0002ac00ff0b7b82 */ /* 0x000ee20000000800 */
[----:B------:R-:W-:Y:S02]  /*0e20*/  I2FP.F32.U32 R3, R8 ;  /* 0x0000000800037245 */ /* 0x000fe40000201000 */
[----:B------:R-:W-:-:S03]  /*0e30*/  IMAD R9, R9, R23, R6 ;  /* 0x0000001709097224 */ /* 0x000fc600078e0206 */
[----:B------:R-:W-:Y:S01]  /*0e40*/  FMUL R3, R3, UR4 ;  /* 0x0000000403037c20 */ /* 0x000fe20008400000 */
[----:B------:R-:W-:Y:S01]  /*0e50*/  IMAD.IADD R9, R5, 0x1, R9 ;  /* 0x0000000105097824 */ /* 0x000fe200078e0209 */
[----:B------:R-:W4:Y:S01]  /*0e60*/  LDC R14, c[0x0][0x148] ;  /* 0x00005200ff0e7b82 */ /* 0x000f220000000800 */
[----:B-1----:R-:W-:Y:S01]  /*0e70*/  ISETP.NE.U32.AND P0, PT, R26, RZ, PT ;  /* 0x000000ff1a00720c */ /* 0x002fe20003f05070 */
[----:B------:R-:W-:Y:S02]  /*0e80*/  ULDC UR4, c[0x0][0x154] ;  /* 0x0000550000047ab9 */ /* 0x000fe40000000800 */
[----:B------:R-:W1:Y:S01]  /*0e90*/  F2I.U32.TRUNC.NTZ R3, R3 ;  /* 0x0000000300037305 */ /* 0x000e62000020f000 */
[----:B------:R-:W-:-:S03]  /*0ea0*/  ISETP.NE.AND.EX P0, PT, R27, RZ, PT, P0 ;  /* 0x000000ff1b00720c */ /* 0x000fc60003f05300 */
[----:B------:R-:W5:Y:S01]  /*0eb0*/  LDC R5, c[0x0][0x144] ;  /* 0x00005100ff057b82 */ /* 0x000f620000000800 */
[-CC-:B--2---:R-:W-:Y:S02]  /*0ec0*/  SHF.R.U64 R21, R4, R12.reuse, R9.reuse ;  /* 0x0000000c04157219 */ /* 0x184fe40000001209 */
[----:B------:R-:W-:Y:S01]  /*0ed0*/  SHF.R.U32.HI R6, RZ, R12, R9 ;  /* 0x0000000cff067219 */ /* 0x000fe20000011609 */
[----:B------:R-:W-:Y:S01]  /*0ee0*/  IMAD.MOV.U32 R9, RZ, RZ, -0x1 ;  /* 0xffffffffff097424 */ /* 0x000fe200078e00ff */
[----:B------:R-:W-:-:S03]  /*0ef0*/  I2FP.F32.U32 R4, R7 ;  /* 0x0000000700047245 */ /* 0x000fc60000201000 */
[----:B------:R-:W2:Y:S01]  /*0f00*/  LDC R23, c[0x0][0xaa8] ;  /* 0x0002aa00ff177b82 */ /* 0x000ea20000000800 */
[-CC-:B---3--:R-:W-:Y:S01]  /*0f10*/  SHF.R.U64 R31, R21, R11.reuse, R6.reuse ;  /* 0x0000000b151f7219 */ /* 0x188fe20000001206 */
[----:B------:R-:W-:Y:S01]  /*0f20*/  FMUL R4, R4, UR4 ;  /* 0x0000000404047c20 */ /* 0x000fe20008400000 */
[----:B------:R-:W-:Y:S01]  /*0f30*/  SHF.R.U32.HI R6, RZ, R11, R6 ;  /* 0x0000000bff067219 */ /* 0x000fe20000011606 */
[----:B------:R-:W-:Y:S01]  /*0f40*/  ULDC UR4, c[0x0][0xb00] ;  /* 0x0002c00000047ab9 */ /* 0x000fe20000000800 */
[----:B-1----:R-:W-:Y:S01]  /*0f50*/  IMAD.MOV R3, RZ, RZ, -R3 ;  /* 0x000000ffff037224 */ /* 0x002fe200078e0a03 */
[----:B------:R1:W3:Y:S01]  /*0f60*/  F2I.U32.TRUNC.NTZ R11, R4 ;  /* 0x00000004000b7305 */ /* 0x0002e2000020f000 */
[--C-:B------:R-:W-:Y:S01]  /*0f70*/  SHF.R.U64 R24, R31, UR4, R6.reuse ;  /* 0x000000041f187c19 */ /* 0x100fe20008001206 */
[----:B------:R-:W2:Y:S01]  /*0f80*/  LDC R20, c[0x0][0xaf0] ;  /* 0x0002bc00ff147b82 */ /* 0x000ea20000000800 */
[----:B------:R-:W-:Y:S02]  /*0f90*/  SHF.R.U32.HI R15, RZ, UR4, R6 ;  /* 0x00000004ff0f7c19 */ /* 0x000fe40008011606 */
[----:B------:R-:W-:Y:S01]  /*0fa0*/  SHF.L.U32 R6, R9, UR4, RZ ;  /* 0x0000000409067c19 */ /* 0x000fe200080006ff */
[----:B-1----:R-:W-:-:S04]  /*0fb0*/  IMAD.MOV.U32 R4, RZ, RZ, R24 ;  /* 0x000000ffff047224 */ /* 0x002fc800078e0018 */
[----:B------:R-:W1:Y:S01]  /*0fc0*/  LDC R29, c[0x0][0xae0] ;  /* 0x0002b800ff1d7b82 */ /* 0x000e620000000800 */
[----:B-----5:R-:W-:Y:S02]  /*0fd0*/  IMAD R3, R5, R3, R8 ;  /* 0x0000000305037224 */ /* 0x020fe400078e0208 */
[----:B------:R-:W-:-:S05]  /*0fe0*/  IMAD.MOV.U32 R5, RZ, RZ, R15 ;  /* 0x000000ffff057224 */ /* 0x000fca00078e000f */
[----:B------:R-:W1:Y:S01]  /*0ff0*/  LDC R22, c[0x0][0xab8] ;  /* 0x0002ae00ff167b82 */ /* 0x000e620000000800 */
[----:B---34-:R-:W-:Y:S05]  /*1000*/  @!P0 BRA `(.L_x_57) ;  /* 0x0000000000288947 */ /* 0x018fea0003800000 */
[----:B------:R-:W3:Y:S02]  /*1010*/  LDC R13, c[0x0][0xaf4] ;  /* 0x0002bd00ff0d7b82 */ /* 0x000ee40000000800 */
[----:B---3--:R-:W-:-:S05]  /*1020*/  IADD3 R13, P0, R24, R13, RZ ;  /* 0x0000000d180d7210 */ /* 0x008fca0007f1e0ff */
        /* <DEDUP_REMOVED lines=8> */
.L_x_57:
[----:B------:R-:W-:Y:S01]  /*10b0*/  LOP3.LUT R6, RZ, R6, RZ, 0x33, !PT ;  /* 0x00000006ff067212 */ /* 0x000fe200078e33ff */
[----:B------:R-:W-:Y:S01]  /*10c0*/  USHF.L.U32 UR4, UR37, UR4, URZ ;  /* 0x0000000425047299 */ /* 0x000fe2000800063f */
[----:B--2---:R-:W-:Y:S01]  /*10d0*/  SHF.R.U64 R5, R4, R20, R5 ;  /* 0x0000001404057219 */ /* 0x004fe20000001205 */
[----:B------:R-:W-:Y:S01]  /*10e0*/  VIADD R4, R23, 0xffffffff ;  /* 0xffffffff17047836 */ /* 0x000fe20000000000 */
[----:B------:R-:W-:Y:S01]  /*10f0*/  LOP3.LUT R6, R31, R6, RZ, 0xc0, !PT ;  /* 0x000000061f067212 */ /* 0x000fe200078ec0ff */
[----:B------:R-:W-:Y:S01]  /*1100*/  IMAD.MOV R11, RZ, RZ, -R11 ;  /* 0x000000ffff0b7224 */ /* 0x000fe200078e0a0b */
[----:B------:R-:W-:Y:S01]  /*1110*/  R2UR UR47, R28 ;  /* 0x000000001c2f72ca */ /* 0x000fe200000e0000 */
[----:B------:R-:W-:Y:S01]  /*1120*/  IMAD.MOV R8, RZ, RZ, -R5 ;  /* 0x000000ffff087224 */ /* 0x000fe200078e0a05 */
[----:B------:R-:W-:Y:S01]  /*1130*/  LOP3.LUT R21, R21, R4, RZ, 0xc0, !PT ;  /* 0x0000000415157212 */ /* 0x000fe200078ec0ff */
[----:B------:R-:W-:Y:S02]  /*1140*/  @P6 IMAD R3, R14, R11, R7 ;  /* 0x0000000b0e036224 */ /* 0x000fe400078e0207 */
[----:B------:R-:W-:-:S02]  /*1150*/  IMAD R6, R5, UR4, R6 ;  /* 0x0000000405067c24 */ /* 0x000fc4000f8e0206 */
[----:B-1----:R-:W-:Y:S02]  /*1160*/  IMAD R4, R8, R29, R24 ;  /* 0x0000001d08047224 */ /* 0x002fe400078e0218 */
[----:B------:R-:W-:Y:S02]  /*1170*/  IMAD R3, R6, R22, R3 ;  /* 0x0000001606037224 */ /* 0x000fe400078e0203 */
[----:B------:R-:W-:Y:S02]  /*1180*/  IMAD R4, R4, R23, R21 ;  /* 0x0000001704047224 */ /* 0x000fe400078e0215 */
[----:B------:R-:W-:-:S03]  /*1190*/  IMAD.MOV.U32 R5, RZ, RZ, 0x1 ;  /* 0x00000001ff057424 */ /* 0x000fc600078e00ff */
[----:B------:R-:W-:Y:S02]  /*11a0*/  SEL R109, R4, R3, !P6 ;  /* 0x00000003046d7207 */ /* 0x000fe40007000000 */
[----:B------:R-:W-:Y:S02]  /*11b0*/  SEL R23, R3, R4, !P6 ;  /* 0x0000000403177207 */ /* 0x000fe40007000000 */
[----:B------:R-:W-:-:S07]  /*11c0*/  PRMT R3, R5, 0x7610, R3 ;  /* 0x0000761005037816 */ /* 0x000fce0000000003 */
.L_x_55:
[----:B------:R-:W-:-:S08]  /*11d0*/  NOP ;  /* 0x0000000000007918 */ /* 0x000fd00000000000 */
[----:B------:R-:W1:Y:S02]  /*11e0*/  USETMAXREG.TRY_ALLOC.CTAPOOL UP0, 0xe8 ;  /* 0x000000e8000079c8 */ /* 0x000e640008000600 */
[----:B-1----:R-:W-:-:S13]  /*11f0*/  PLOP3.LUT P0, PT, PT, PT, UP0, 0x80, 0x0 ;  /* 0x000000000000781c */ /* 0x002fda0003f0f008 */
[----:B------:R-:W-:Y:S05]  /*1200*/  @!P0 BRA `(.L_x_55) ;  /* 0xfffffffc00f08947 */ /* 0x000fea000383ffff */
[----:B------:R-:W-:Y:S02]  /*1210*/  ULDC.64 UR4, c[0x0][0x790] ;  /* 0x0001e40000047ab9 */ /* 0x000fe40000000a00 */
[----:B------:R-:W-:Y:S01]  /*1220*/  MOV R96, UR4 ;  /* 0x0000000400607c02 */ /* 0x000fe20008000f00 */
[----:B------:R-:W-:-:S03]  /*1230*/  IMAD.U32 R97, RZ, RZ, UR5 ;  /* 0x00000005ff617e24 */ /* 0x000fc6000f8e00ff */
[----:B------:R-:W-:-:S04]  /*1240*/  ISETP.NE.U32.AND P1, PT, R96, RZ, PT ;  /* 0x000000ff6000720c */ /* 0x000fc80003f25070 */
[----:B------:R-:W-:-:S13]  /*1250*/  ISETP.NE.AND.EX P0, PT, R97, RZ, PT, P1 ;  /* 0x000000ff6100720c */ /* 0x000fda0003f05310 */
[----:B------:R-:W-:Y:S05]  /*1260*/  @P0 BRA `(.L_x_58) ;  /* 0x00000000002c0947 */ /* 0x000fea0003800000 */
[----:B------:R-:W-:Y:S02]  /*1270*/  ULDC.64 UR4, c[0x0][0x788] ;  /* 0x0001e20000047ab9 */ /* 0x000fe40000000a00 */
[----:B------:R-:W-:-:S04]  /*1280*/  ISETP.NE.U32.AND P0, PT, RZ, UR4, PT ;  /* 0x00000004ff007c0c */ /* 0x000fc8000bf05070 */
[----:B------:R-:W-:-:S13]  /*1290*/  ISETP.NE.AND.EX P0, PT, RZ, UR5, PT, P0 ;  /* 0x00000005ff007c0c */ /* 0x000fda000bf05300 */
[----:B------:R-:W-:Y:S05]  /*12a0*/  @!P0 BRA `(.L_x_59) ;  /* 0x0000000000108947 */ /* 0x000fea0003800000 */
[----:B------:R-:W1:Y:S02]  /*12b0*/  LDC.64 R4, c[0x0][0x788] ;  /* 0x0001e200ff047b82 */ /* 0x000e640000000a00 */
[----:B-1----:R1:W5:Y:S01]  /*12c0*/  LDG.E R89, desc[UR42][R4.64] ;  /* 0x0000002a04597981 */ /* 0x002362000c1e1900 */
[----:B------:R-:W-:Y:S01]  /*12d0*/  IMAD.MOV.U32 R88, RZ, RZ, 0x1 ;  /* 0x00000001ff587424 */ /* 0x000fe200078e00ff */
[----:B------:R-:W-:Y:S06]  /*12e0*/  BRA `(.L_x_58) ;  /* 0x00000000000c7947 */ /* 0x000fec0003800000 */
.L_x_59:
[----:B------:R-:W-:Y:S01]  /*12f0*/  ULDC UR4, c[0x0][0x780] ;  /* 0x0001e00000047ab9 */ /* 0x000fe20000000800 */
[----:B------:R-:W-:Y:S02]  /*1300*/  IMAD.MOV.U32 R88, RZ, RZ, 0x1 ;  /* 0x00000001ff587424 */ /* 0x000fe400078e00ff */
[----:B------:R-:W-:-:S07]  /*1310*/  IMAD.U32 R89, RZ, RZ, UR4 ;  /* 0x00000004ff597e24 */ /* 0x000fce000f8e00ff */
.L_x_58:
[----:B------:R-:W-:Y:S02]  /*1320*/  ULDC.64 UR4, c[0x0][0x7b0] ;  /* 0x0001ec0000047ab9 */ /* 0x000fe40000000a00 */
[----:B------:R-:W-:-:S04]  /*1330*/  ISETP.NE.U32.AND P0, PT, RZ, UR4, PT ;  /* 0x00000004ff007c0c */ /* 0x000fc8000bf05070 */
[----:B------:R-:W-:-:S13]  /*1340*/  ISETP.NE.AND.EX P0, PT, RZ, UR5, PT, P0 ;  /* 0x00000005ff007c0c */ /* 0x000fda000bf05300 */
[----:B------:R-:W-:Y:S05]  /*1350*/  @P0 BRA `(.L_x_60) ;  /* 0x0000000000240947 */ /* 0x000fea0003800000 */
[----:B------:R-:W-:Y:S02]  /*1360*/  ULDC.64 UR4, c[0x0][0x7a8] ;  /* 0x0001ea0000047ab9 */ /* 0x000fe40000000a00 */
[----:B------:R-:W-:-:S04]  /*1370*/  ISETP.NE.U32.AND P0, PT, RZ, UR4, PT ;  /* 0x00000004ff007c0c */ /* 0x000fc8000bf05070 */
[----:B------:R-:W-:-:S13]  /*1380*/  ISETP.NE.AND.EX P0, PT, RZ, UR5, PT, P0 ;  /* 0x00000005ff007c0c */ /* 0x000fda000bf05300 */
[----:B------:R-:W-:Y:S05]  /*1390*/  @!P0 BRA `(.L_x_61) ;  /* 0x00000000000c8947 */ /* 0x000fea0003800000 */
[----:B------:R-:W2:Y:S02]  /*13a0*/  LDC.64 R90, c[0x0][0x7a8] ;  /* 0x0001ea00ff5a7b82 */ /* 0x000ea40000000a00 */
[----:B--2---:R2:W5:Y:S01]  /*13b0*/  LDG.E R90, desc[UR42][R90.64] ;  /* 0x0000002a5a5a7981 */ /* 0x004562000c1e1900 */
[----:B------:R-:W-:Y:S05]  /*13c0*/  BRA `(.L_x_60) ;  /* 0x0000000000087947 */ /* 0x000fea0003800000 */
.L_x_61:
[----:B------:R-:W-:Y:S02]  /*13d0*/  ULDC UR4, c[0x0][0x7a0] ;  /* 0x0001e80000047ab9 */ /* 0x000fe40000000800 */
[----:B------:R-:W-:-:S07]  /*13e0*/  IMAD.U32 R90, RZ, RZ, UR4 ;  /* 0x00000004ff5a7e24 */ /* 0x000fce000f8e00ff */
.L_x_60:
[----:B------:R-:W-:Y:S01]  /*13f0*/  LOP3.LUT P2, RZ, R3, 0xff, RZ, 0xc0, !PT ;  /* 0x000000ff03ff7812 */ /* 0x000fe2000784c0ff */
[----:B------:R-:W-:Y:S01]  /*1400*/  UMOV UR54, URZ ;  /* 0x0000003f00367c82 */ /* 0x000fe20008000000 */
[----:B------:R-:W-:-:S11]  /*1410*/  PLOP3.LUT P0, PT, PT, PT, PT, 0x80, 0x0 ;  /* 0x000000000000781c */ /* 0x000fd60003f0f070 */
[----:B------:R-:W-:Y:S05]  /*1420*/  @!P2 BRA `(.L_x_62) ;  /* 0x000000480068a947 */ /* 0x000fea0003800000 */
[C---:B-1----:R-:W-:Y:S01]  /*1430*/  LOP3.LUT P0, R4, R0.reuse, 0x8, RZ, 0xc0, !PT ;  /* 0x0000000800047812 */ /* 0x042fe2000780c0ff */
[C---:B------:R-:W-:Y:S01]  /*1440*/  IMAD.SHL.U32 R3, R0.reuse, 0x10, RZ ;  /* 0x0000001000037824 */ /* 0x040fe200078e00ff */
[--C-:B------:R-:W-:Y:S01]  /*1450*/  SHF.R.U32.HI R7, RZ, 0x1, R0.reuse ;  /* 0x00000001ff077819 */ /* 0x100fe20000011600 */
[----:B------:R-:W-:Y:S01]  /*1460*/  IMAD.SHL.U32 R5, R0, 0x2, RZ ;  /* 0x0000000200057824 */ /* 0x000fe200078e00ff */
[----:B------:R-:W-:Y:S01]  /*1470*/  SHF.R.U32.HI R8, RZ, 0x5, R25 ;  /* 0x00000005ff087819 */ /* 0x000fe20000011619 */
[----:B------:R-:W1:Y:S01]  /*1480*/  LDC R102, c[0x0][0xb00] ;  /* 0x0002c000ff667b82 */ /* 0x000e620000000800 */
[----:B------:R-:W-:Y:S01]  /*1490*/  LOP3.LUT R12, R4, 0x30, R7, 0xf8, !PT ;  /* 0x00000030040c7812 */ /* 0x000fe200078ef807 */
[----:B------:R-:W-:Y:S01]  /*14a0*/  IMAD.SHL.U32 R7, R0, 0x40, RZ ;  /* 0x0000004000077824 */ /* 0x000fe200078e00ff */
[----:B------:R-:W-:Y:S01]  /*14b0*/  LOP3.LUT R4, R3, 0x180, RZ, 0xc0, !PT ;  /* 0x0000018003047812 */ /* 0x000fe200078ec0ff */
[----:B------:R-:W-:Y:S01]  /*14c0*/  IMAD.SHL.U32 R9, R8, 0x10, RZ ;  /* 0x0000001008097824 */ /* 0x000fe200078e00ff */
[----:B------:R-:W-:Y:S01]  /*14d0*/  SHF.R.U32.HI R6, RZ, 0x2, R0 ;  /* 0x00000002ff067819 */ /* 0x000fe20000011600 */
[----:B------:R-:W-:Y:S01]  /*14e0*/  ULDC UR4, c[0x0][0x28c] ;  /* 0x0000a30000047ab9 */ /* 0x000fe20000000800 */
[----:B------:R-:W-:Y:S01]  /*14f0*/  LOP3.LUT R100, R4, 0x30, R5, 0xf8, !PT ;  /* 0x0000003004647812 */ /* 0x000fe200078ef805 */
[----:B------:R-:W3:Y:S01]  /*1500*/  LDC R106, c[0x0][0xaa8] ;  /* 0x0002aa00ff6a7b82 */ /* 0x000ee20000000800 */
[----:B------:R-:W-:Y:S01]  /*1510*/  LOP3.LUT R5, R5, 0x6, RZ, 0xc0, !PT ;  /* 0x0000000605057812 */ /* 0x000fe200078ec0ff */
[----:B------:R-:W-:Y:S01]  /*1520*/  UIADD3 UR4, UR4, 0x3f, URZ ;  /* 0x0000003f04047890 */ /* 0x000fe2000fffe03f */
[----:B------:R-:W-:Y:S01]  /*1530*/  LOP3.LUT R4, R7, 0x180, RZ, 0xc0, !PT ;  /* 0x0000018007047812 */ /* 0x000fe200078ec0ff */
[----:B--2---:R-:W-:Y:S01]  /*1540*/  IMAD.SHL.U32 R91, R10, 0x40, RZ ;  /* 0x000000400a5b7824 */ /* 0x004fe200078e00ff */
[----:B------:R-:W-:Y:S01]  /*1550*/  LOP3.LUT R12, R12, 0x40, R7, 0xf8, !PT ;  /* 0x000000400c0c7812 */ /* 0x000fe200078ef807 */
[----:B------:R-:W-:Y:S01]  /*1560*/  IMAD R5, R8, 0x400, R5 ;  /* 0x0000040008057824 */ /* 0x000fe200078e0205 */
[--C-:B------:R-:W-:Y:S01]  /*1570*/  LOP3.LUT R8, R4, 0x40, R7.reuse, 0xf8, !PT ;  /* 0x0000004004087812 */ /* 0x100fe200078ef807 */
[----:B------:R-:W-:Y:S01]  /*1580*/  IMAD.SHL.U32 R4, R10, 0x1000, RZ ;  /* 0x000010000a047824 */ /* 0x000fe200078e00ff */
[----:B------:R-:W-:Y:S01]  /*1590*/  LOP3.LUT R3, R3, 0x40, RZ, 0xc0, !PT ;  /* 0x0000004003037812 */ /* 0x000fe200078ec0ff */
[----:B------:R-:W-:Y:S01]  /*15a0*/  USHF.R.S32.HI UR5, URZ, 0x1f, UR4 ;  /* 0x0000001f3f057899 */ /* 0x000fe20008011404 */
[----:B------:R-:W-:Y:S01]  /*15b0*/  LOP3.LUT R12, R12, 0x180, R7, 0xf8, !PT ;  /* 0x000001800c0c7812 */ /* 0x000fe200078ef807 */
[----:B------:R-:W-:Y:S01]  /*15c0*/  IMAD.SHL.U32 R7, R0, 0x20, RZ ;  /* 0x0000002000077824 */ /* 0x000fe200078e00ff */
[----:B------:R-:W-:Y:S01]  /*15d0*/  LOP3.LUT R4, R4, 0x1000, RZ, 0xc0, !PT ;  /* 0x0000100004047812 */ /* 0x000fe200078ec0ff */
[----:B------:R-:W-:Y:S01]  /*15e0*/  ULEA.HI UR5, UR5, UR4, URZ, 0x6 ;  /* 0x0000000405057291 */ /* 0x000fe2000f8f303f */
[----:B------:R-:W-:Y:S01]  /*15f0*/  LOP3.LUT R6, R6, 0x7, RZ, 0xc0, !PT ;  /* 0x0000000706067812 */ /* 0x000fe200078ec0ff */
[----:B------:R-:W-:Y:S01]  /*1600*/  IMAD.MOV.U32 R105, RZ, RZ, 0x10 ;  /* 0x00000010ff697424 */ /* 0x000fe200078e00ff */
[----:B------:R-:W-:Y:S01]  /*1610*/  LOP3.LUT P1, RZ, R0, 0x10, RZ, 0xc0, !PT ;  /* 0x0000001000ff7812 */ /* 0x000fe2000782c0ff */
[----:B------:R-:W-:Y:S01]  /*1620*/  IMAD.MOV.U32 R107, RZ, RZ, 0x20 ;  /* 0x00000020ff6b7424 */ /* 0x000fe200078e00ff */
[----:B------:R-:W-:Y:S01]  /*1630*/  IADD3 R3, R4, R5, R3 ;  /* 0x0000000504037210 */ /* 0x000fe20007ffe003 */
[----:B------:R-:W-:Y:S01]  /*1640*/  IMAD.MOV.U32 R5, RZ, RZ, 0x1 ;  /* 0x00000001ff057424 */ /* 0x000fe200078e00ff */
[----:B------:R-:W-:Y:S01]  /*1650*/  LOP3.LUT R0, R0, 0xff, RZ, 0xc0, !PT ;  /* 0x000000ff00007812 */ /* 0x000fe200078ec0ff */
[----:B------:R-:W-:Y:S01]  /*1660*/  USHF.R.S32.HI UR53, URZ, 0x6, UR5 ;  /* 0x000000063f357899 */ /* 0x000fe20008011405 */
[----:B------:R-:W-:Y:S01]  /*1670*/  LOP3.LUT R6, R9, 0xfffffff0, R6, 0xe2, !PT ;  /* 0xfffffff009067812 */ /* 0x000fe200078ee206 */
[----:B------:R-:W-:Y:S01]  /*1680*/  IMAD.IADD R100, R100, 0x1, R3 ;  /* 0x0000000164647824 */ /* 0x000fe200078e0203 */
[----:B------:R-:W-:Y:S01]  /*1690*/  LOP3.LUT R7, R7, 0x200, RZ, 0xc0, !PT ;  /* 0x0000020007077812 */ /* 0x000fe200078ec0ff */
[----:B------:R-:W-:Y:S01]  /*16a0*/  IMAD.MOV.U32 R103, RZ, RZ, 0x1 ;  /* 0x00000001ff677424 */ /* 0x000fe200078e00ff */
[----:B------:R-:W-:Y:S01]  /*16b0*/  SHF.R.U32.HI R9, RZ, 0x3, R8 ;  /* 0x00000003ff097819 */ /* 0x000fe20000011608 */
[----:B------:R-:W-:Y:S01]  /*16c0*/  VIADD R104, R0, 0x1f ;  /* 0x0000001f00687836 */ /* 0x000fe20000000000 */
[----:B------:R-:W-:Y:S01]  /*16d0*/  SHF.R.U32.HI R22, RZ, 0x7, R0 ;  /* 0x00000007ff167819 */ /* 0x000fe20000011600 */
[----:B---3--:R-:W-:Y:S01]  /*16e0*/  VIADD R106, R106, 0xffffffff ;  /* 0xffffffff6a6a7836 */ /* 0x008fe20000000000 */
[----:B------:R-:W-:Y:S01]  /*16f0*/  MOV R3, 0xffffffff ;  /* 0xffffffff00037802 */ /* 0x000fe20000000f00 */
[----:B------:R-:W-:Y:S01]  /*1700*/  ULDC.64 UR56, c[0x0][0x198] ;  /* 0x0000660000387ab9 */ /* 0x000fe20000000a00 */
[----:B------:R-:W-:Y:S01]  /*1710*/  LOP3.LUT R12, R12, R9, RZ, 0x3c, !PT ;  /* 0x000000090c0c7212 */ /* 0x000fe200078e3cff */
[----:B------:R-:W-:Y:S01]  /*1720*/  IMAD R7, R22, 0x800, R7 ;  /* 0x0000080016077824 */ /* 0x000fe200078e0207 */
[-C--:B-1----:R-:W-:Y:S01]  /*1730*/  SHF.L.U32 R3, R3, R102.reuse, RZ ;  /* 0x0000006603037219 */ /* 0x082fe200000006ff */
[----:B------:R-:W-:Y:S01]  /*1740*/  UMOV UR39, URZ ;  /* 0x0000003f00277c82 */ /* 0x000fe20008000000 */
[----:B------:R-:W-:Y:S01]  /*1750*/  LOP3.LUT R91, R6, 0x40, R91, 0xf8, !PT ;  /* 0x00000040065b7812 */ /* 0x000fe200078ef85b */
[----:B------:R-:W-:Y:S01]  /*1760*/  IMAD.IADD R101, R7, 0x1, R12 ;  /* 0x0000000107657824 */ /* 0x000fe200078e020c */
[----:B------:R-:W-:Y:S01]  /*1770*/  SHF.L.U32 R102, R5, R102, RZ ;  /* 0x0000006605667219 */ /* 0x000fe200000006ff */
[----:B------:R-:W-:Y:S01]  /*1780*/  UMOV UR48, URZ ;  /* 0x0000003f00307c82 */ /* 0x000fe20008000000 */
[----:B------:R-:W-:Y:S01]  /*1790*/  LOP3.LUT R110, R19, 0x1, RZ, 0xfc, !PT ;  /* 0x00000001136e7812 */ /* 0x000fe200078efcff */
[----:B------:R-:W-:Y:S01]  /*17a0*/  UIADD3 UR49, UR53, -0x1, URZ ;  /* 0xffffffff35317890 */ /* 0x000fe2000fffe03f */
[----:B------:R-:W-:Y:S01]  /*17b0*/  LOP3.LUT R111, R18, 0x1, RZ, 0xfc, !PT ;  /* 0x00000001126f7812 */ /* 0x000fe200078efcff */
[----:B------:R-:W-:Y:S01]  /*17c0*/  UMOV UR52, URZ ;  /* 0x0000003f00347c82 */ /* 0x000fe20008000000 */
[----:B------:R-:W-:Y:S01]  /*17d0*/  SEL R105, R105, 0xfffffff0, !P0 ;  /* 0xfffffff069697807 */ /* 0x000fe20004000000 */
[----:B------:R-:W-:Y:S01]  /*17e0*/  UMOV UR54, URZ ;  /* 0x0000003f00367c82 */ /* 0x000fe20008000000 */
[----:B------:R-:W-:-:S02]  /*17f0*/  SEL R107, R107, 0xffffffe0, !P1 ;  /* 0xffffffe06b6b7807 */ /* 0x000fc40004800000 */
[----:B------:R-:W-:-:S07]  /*1800*/  LOP3.LUT R108, RZ, R3, RZ, 0x33, !PT ;  /* 0x00000003ff6c7212 */ /* 0x000fce00078e33ff */
.L_x_144:
[----:B-1----:R-:W1:Y:S01]  /*1810*/  S2UR UR50, SR_CgaCtaId ;  /* 0x00000000003279c3 */ /* 0x002e620000008800 */
[----:B------:R-:W-:Y:S02]  /*1820*/  UMOV UR51, 0x400 ;  /* 0x0000040000337882 */ /* 0x000fe40000000000 */
[----:B-1----:R-:W-:-:S04]  /*1830*/  ULEA UR51, UR50, UR51, 0x18 ;  /* 0x0000003332337291 */ /* 0x002fc8000f8ec03f */
[----:B------:R-:W-:-:S04]  /*1840*/  UIADD3 UR4, UR51, 0x8800, URZ ;  /* 0x0000880033047890 */ /* 0x000fc8000fffe03f */
[----:B------:R-:W-:-:S06]  /*1850*/  ULOP3.LUT UP0, URZ, UR4, 0x1bf, URZ, 0xc0, !UPT ;  /* 0x000001bf043f7892 */ /* 0x000fcc000f80c03f */
[----:B------:R-:W-:-:S13]  /*1860*/  PLOP3.LUT P0, PT, PT, PT, UP0, 0x80, 0x0 ;  /* 0x000000000000781c */ /* 0x000fda0003f0f008 */
[----:B------:R-:W-:Y:S05]  /*1870*/  @!P0 BRA `(.L_x_63) ;  /* 0x0000000000408947 */ /* 0x000fea0003800000 */
[----:B------:R-:W-:Y:S01]  /*1880*/  MOV R0, 0xe8 ;  /* 0x000000e800007802 */ /* 0x000fe20000000f00 */
[----:B------:R-:W-:Y:S01]  /*1890*/  ULDC.64 UR4, c[0x4][0xd8] ;  /* 0x0100360000047ab9 */ /* 0x000fe20000000a00 */
[----:B------:R-:W-:Y:S01]  /*18a0*/  ULDC.64 UR6, c[0x4][0x60] ;  /* 0x0100180000067ab9 */ /* 0x000fe20000000a00 */
[----:B------:R-:W-:Y:S01]  /*18b0*/  IMAD.U32 R4, RZ, RZ, UR4 ;  /* 0x00000004ff047e24 */ /* 0x000fe2000f8e00ff */
[----:B------:R1:W2:Y:S01]  /*18c0*/  LDC.64 R14, c[0x4][R0] ;  /* 0x01000000000e7b82 */ /* 0x0002a20000000a00 */
[----:B------:R-:W-:Y:S01]  /*18d0*/  IMAD.U32 R5, RZ, RZ, UR5 ;  /* 0x00000005ff057e24 */ /* 0x000fe2000f8e00ff */
[----:B------:R-:W-:Y:S01]  /*18e0*/  ULDC.64 UR4, c[0x4][0xe0] ;  /* 0x0100380000047ab9 */ /* 0x000fe20000000a00 */
[----:B------:R-:W-:Y:S02]  /*18f0*/  IMAD.U32 R10, RZ, RZ, UR6 ;  /* 0x00000006ff0a7e24 */ /* 0x000fe4000f8e00ff */
[----:B------:R-:W-:Y:S02]  /*1900*/  IMAD.U32 R6, RZ, RZ, UR4 ;  /* 0x00000004ff067e24 */ /* 0x000fe4000f8e00ff */
[----:B------:R-:W-:-:S02]  /*1910*/  IMAD.U32 R7, RZ, RZ, UR5 ;  /* 0x00000005ff077e24 */ /* 0x000fc4000f8e00ff */
[----:B------:R-:W-:Y:S02]  /*1920*/  IMAD.U32 R11, RZ, RZ, UR7 ;  /* 0x00000007ff0b7e24 */ /* 0x000fe4000f8e00ff */
[----:B------:R-:W-:Y:S02]  /*1930*/  IMAD.MOV.U32 R8, RZ, RZ, 0x70 ;  /* 0x00000070ff087424 */ /* 0x000fe400078e00ff */
[----:B------:R-:W-:Y:S02]  /*1940*/  IMAD.MOV.U32 R12, RZ, RZ, 0x1 ;  /* 0x00000001ff0c7424 */ /* 0x000fe400078e00ff */
[----:B-1----:R-:W-:-:S07]  /*1950*/  IMAD.MOV.U32 R13, RZ, RZ, RZ ;  /* 0x000000ffff0d7224 */ /* 0x002fce00078e00ff */
[----:B------:R-:W-:-:S07]  /*1960*/  LEPC R20, `(.L_x_63) ;  /* 0x000000001014794e */ /* 0x000fce0000000000 */
[----:B--2--5:R-:W-:Y:S05]  /*1970*/  CALL.ABS.NOINC R14 ;  /* 0x000000000e007343 */ /* 0x024fea0003c00000 */
.L_x_63:
[----:B------:R-:W-:Y:S01]  /*1980*/  UMOV UR4, 0xffffffff ;  /* 0xffffffff00047882 */ /* 0x000fe20000000000 */
[----:B------:R-:W-:Y:S02]  /*1990*/  ISETP.NE.AND P0, PT, R110, 0x3, PT ;  /* 0x000000036e00780c */ /* 0x000fe40003f05270 */
[----:B------:R-:W-:Y:S11]  /*19a0*/  BRA.DIV UR4, `(.L_x_64) ;  /* 0x0000007a041c7947 */ /* 0x000ff6000b800000 */
.L_x_228:
[----:B------:R-:W-:Y:S05]  /*19b0*/  @!P0 BRA `(.L_x_65) ;  /* 0x0000000000048947 */ /* 0x000fea0003800000 */
[----:B------:R-:W-:Y:S01]  /*19c0*/  BPT.TRAP 0x1 ;  /* 0x000000040000795c */ /* 0x000fe20000300000 */
.L_x_65:
[----:B------:R-:W-:Y:S01]  /*19d0*/  IMAD.U32 R3, RZ, RZ, UR52 ;  /* 0x00000034ff037e24 */ /* 0x000fe2000f8e00ff */
[----:B------:R-:W-:-:S04]  /*19e0*/  MOV R0, UR48 ;  /* 0x0000003000007c02 */ /* 0x000fc80008000f00 */
[----:B------:R-:W-:Y:S02]  /*19f0*/  LEA R3, R3, UR51, 0x3 ;  /* 0x0000003303037c11 */ /* 0x000fe4000f8e18ff */
[----:B------:R-:W-:-:S04]  /*1a00*/  SHF.L.U32 R0, R0, 0x1f, RZ ;  /* 0x0000001f00007819 */ /* 0x000fc800000006ff */
[----:B------:R1:W2:Y:S01]  /*1a10*/  SYNCS.PHASECHK.TRANS64.TRYWAIT P1, [R3+URZ], R0 ;  /* 0x00000000030075a7 */ /* 0x0002a2000802017f */
[----:B------:R-:W-:Y:S05]  /*1a20*/  @!P0 BRA `(.L_x_66) ;  /* 0x0000000000048947 */ /* 0x000fea0003800000 */
[----:B------:R-:W-:Y:S01]  /*1a30*/  BPT.TRAP 0x1 ;  /* 0x000000040000795c */ /* 0x000fe20000300000 */
.L_x_66:
[----:B--2---:R-:W-:Y:S05]  /*1a40*/  @P1 BRA `(.L_x_67) ;  /* 0x0000000000081947 */ /* 0x004fea0003800000 */
[----:B------:R-:W2:Y:S02]  /*1a50*/  SYNCS.PHASECHK.TRANS64.TRYWAIT P1, [R3+URZ], R0 ;  /* 0x00000000030075a7 */ /* 0x000ea4000802017f */
[----:B--2---:R-:W-:Y:S05]  /*1a60*/  @!P1 BRA `(.L_x_68) ;  /* 0x00000078000c9947 */ /* 0x004fea0003800000 */
.L_x_67:
[----:B------:R-:W-:-:S04]  /*1a70*/  UIADD3 UR4, UR52, 0x1, URZ ;  /* 0x0000000134047890 */ /* 0x000fc8000fffe03f */
[----:B------:R-:W-:Y:S02]  /*1a80*/  UISETP.NE.AND UP0, UPT, UR4, 0x7, UPT ;  /* 0x000000070400788c */ /* 0x000fe4000bf05270 */
[----:B------:R-:W-:Y:S02]  /*1a90*/  IMAD.U32 R6, RZ, RZ, UR4 ;  /* 0x00000004ff067e24 */ /* 0x000fe4000f8e00ff */
[----:B------:R-:W-:Y:S02]  /*1aa0*/  USEL UR4, URZ, 0x1, UP0 ;  /* 0x000000013f047887 */ /* 0x000fe40008000000 */
[----:B------:R-:W-:Y:S02]  /*1ab0*/  PLOP3.LUT P1, PT, PT, PT, UP0, 0x80, 0x0 ;  /* 0x000000000000781c */ /* 0x000fe40003f2f008 */
[----:B------:R-:W-:Y:S02]  /*1ac0*/  ULOP3.LUT UR4, UR48, UR4, URZ, 0x3c, !UPT ;  /* 0x0000000430047292 */ /* 0x000fe4000f8e3c3f */
[----:B------:R-:W-:-:S04]  /*1ad0*/  SEL R6, R6, RZ, P1 ;  /* 0x000000ff06067207 */ /* 0x000fc80000800000 */
[----:B------:R-:W-:Y:S01]  /*1ae0*/  IMAD.U32 R5, RZ, RZ, UR4 ;  /* 0x00000004ff057e24 */ /* 0x000fe2000f8e00ff */
[----:B------:R-:W-:Y:S06]  /*1af0*/  @!P0 BRA `(.L_x_69) ;  /* 0x0000000000048947 */ /* 0x000fec0003800000 */
[----:B------:R-:W-:Y:S01]  /*1b00*/  BPT.TRAP 0x1 ;  /* 0x000000040000795c */ /* 0x000fe20000300000 */
.L_x_69:
[----:B-12---:R-:W-:Y:S01]  /*1b10*/  IMAD.U32 R3, RZ, RZ, UR52 ;  /* 0x00000034ff037e24 */ /* 0x006fe2000f8e00ff */
[----:B------:R-:W-:Y:S01]  /*1b20*/  LEA R7, R6, UR51, 0x3 ;  /* 0x0000003306077c11 */ /* 0x000fe2000f8e18ff */
[----:B------:R-:W1:Y:S01]  /*1b30*/  LDC R113, c[0x0][0x28c] ;  /* 0x0000a300ff717b82 */ /* 0x000e620000000800 */
[----:B------:R-:W-:Y:S01]  /*1b40*/  SHF.L.U32 R114, R5, 0x1f, RZ ;  /* 0x0000001f05727819 */ /* 0x000fe200000006ff */
[C---:B------:R-:W-:Y:S02]  /*1b50*/  IMAD R0, R3.reuse, 0x2000, R100 ;  /* 0x0000200003007824 */ /* 0x040fe400078e0264 */
[----:B------:R-:W-:Y:S02]  /*1b60*/  IMAD R3, R3, 0x80, R91 ;  /* 0x0000008003037824 */ /* 0x000fe400078e025b */
[----:B------:R-:W-:Y:S01]  /*1b70*/  VIADD R8, R0, UR51 ;  /* 0x0000003300087c36 */ /* 0x000fe20008000000 */
[----:B------:R2:W3:Y:S02]  /*1b80*/  SYNCS.PHASECHK.TRANS64.TRYWAIT P1, [R7+URZ], R114 ;  /* 0x00000072070075a7 */ /* 0x0004e4000802017f */
[----:B------:R-:W-:Y:S01]  /*1b90*/  LEA R11, R3, UR51, 0x1 ;  /* 0x00000033030b7c11 */ /* 0x000fe2000f8e08ff */
[----:B------:R-:W-:Y:S01]  /*1ba0*/  IMAD.IADD R26, R105, 0x1, R8 ;  /* 0x00000001691a7824 */ /* 0x000fe200078e0208 */
[----:B------:R2:W4:Y:S06]  /*1bb0*/  LDS.U16 R3, [R0+UR51+0x8a00] ;  /* 0x008a003300037984 */ /* 0x00052c0008000400 */
[----:B------:R-:W-:Y:S05]  /*1bc0*/  WARPSYNC.ALL ;  /* 0x0000000000007948 */ /* 0x000fea0003800000 */
[----:B------:R-:W4:Y:S04]  /*1bd0*/  LDS.U16 R4, [R0+UR51+0x8800] ;  /* 0x0088003300047984 */ /* 0x000f280008000400 */
[----:B------:R-:W-:Y:S01]  /*1be0*/  LDS.U16 R9, [R0+UR51+0x8a08] ;  /* 0x008a083300097984 */ /* 0x000fe20008000400 */
[----:B-1----:R-:W-:-:S03]  /*1bf0*/  ISETP.GE.AND P2, PT, R113, 0x41, PT ;  /* 0x000000417100780c */ /* 0x002fc60003f46270 */
[----:B------:R-:W1:Y:S04]  /*1c00*/  LDS.U16 R10, [R0+UR51+0x8808] ;  /* 0x00880833000a7984 */ /* 0x000e680008000400 */
[----:B------:R-:W-:Y:S04]  /*1c10*/  LDS.U16 R24, [R26+0x8a08] ;  /* 0x008a08001a187984 */ /* 0x000fe80000000400 */
[----:B------:R-:W2:Y:S04]  /*1c20*/  LDS.U16 R25, [R26+0x8808] ;  /* 0x008808001a197984 */ /* 0x000ea80000000400 */
[----:B------:R-:W-:Y:S04]  /*1c30*/  LDS.U16 R20, [R26+0x8a00] ;  /* 0x008a00001a147984 */ /* 0x000fe80000000400 */
[----:B------:R-:W3:Y:S04]  /*1c40*/  LDS.U16 R21, [R26+0x8800] ;  /* 0x008800001a157984 */ /* 0x000ee80000000400 */
[----:B------:R-:W-:Y:S04]  /*1c50*/  LDS.U16 R12, [R11+0x32800] ;  /* 0x032800000b0c7984 */ /* 0x000fe80000000400 */
[----:B------:R-:W3:Y:S04]  /*1c60*/  LDS.U16 R13, [R11+0x32810] ;  /* 0x032810000b0d7984 */ /* 0x000ee80000000400 */
[----:B------:R-:W3:Y:S04]  /*1c70*/  LDS.U16 R15, [R11+0x32f00] ;  /* 0x032f00000b0f7984 */ /* 0x000ee80000000400 */
[----:B------:R-:W3:Y:S01]  /*1c80*/  LDS.U16 R14, [R11+0x32f10] ;  /* 0x032f10000b0e7984 */ /* 0x000ee20000000400 */
[----:B----4-:R-:W-:-:S04]  /*1c90*/  PRMT R4, R4, 0x5410, R3 ;  /* 0x0000541004047816 */ /* 0x010fc80000000003 */
[-C--:B------:R-:W-:Y:S02]  /*1ca0*/  F2FP.F16.E4M3.UNPACK_B R92, R4.reuse ;  /* 0x00000004ff5c723e */ /* 0x080fe400020006ff */
[----:B------:R-:W-:Y:S02]  /*1cb0*/  F2FP.F16.E4M3.UNPACK_B R93, R4.H1 ;  /* 0x00000004ff5d723e */ /* 0x000fe400030006ff */
[----:B-1----:R-:W-:-:S04]  /*1cc0*/  PRMT R9, R10, 0x5410, R9 ;  /* 0x000054100a097816 */ /* 0x002fc80000000009 */
[-C--:B------:R-:W-:Y:S02]  /*1cd0*/  F2FP.F16.E4M3.UNPACK_B R94, R9.reuse ;  /* 0x00000009ff5e723e */ /* 0x080fe400020006ff */
[----:B------:R-:W-:Y:S02]  /*1ce0*/  F2FP.F16.E4M3.UNPACK_B R95, R9.H1 ;  /* 0x00000009ff5f723e */ /* 0x000fe400030006ff */
[----:B--2---:R-:W-:-:S05]  /*1cf0*/  PRMT R7, R25, 0x5410, R24 ;  /* 0x0000541019077816 */ /* 0x004fca0000000018 */
[----:B------:R-:W-:Y:S01]  /*1d00*/  IMAD.MOV.U32 R10, RZ, RZ, R7 ;  /* 0x000000ffff0a7224 */ /* 0x000fe200078e0007 */
[----:B---3--:R-:W-:Y:S02]  /*1d10*/  PRMT R20, R21, 0x5410, R20 ;  /* 0x0000541015147816 */ /* 0x008fe40000000014 */
[----:B------:R-:W-:Y:S02]  /*1d20*/  PRMT R3, R13, 0x7610, R3 ;  /* 0x000076100d037816 */ /* 0x000fe40000000003 */
[----:B------:R-:W-:Y:S01]  /*1d30*/  PRMT R0, R15, 0x5410, R12 ;  /* 0x000054100f007816 */ /* 0x000fe2000000000c */
[-CC-:B------:R-:W-:Y:S02]  /*1d40*/  HFMA2 R92, R92, R12.reuse.H0_H0, R15.reuse.H0_H0 ;  /* 0x2000000c5c5c7231 */ /* 0x180fe4000004000f */
[----:B------:R-:W-:Y:S01]  /*1d50*/  HFMA2 R94, R94, R12.H0_H0, R15.H0_H0 ;  /* 0x2000000c5e5e7231 */ /* 0x000fe2000004000f */
[----:B------:R-:W-:Y:S01]  /*1d60*/  PRMT R4, R14, 0x7610, R4 ;  /* 0x000076100e047816 */ /* 0x000fe20000000004 */
[----:B------:R-:W-:-:S02]  /*1d70*/  HFMA2 R93, R93, R13.H0_H0, R14.H0_H0 ;  /* 0x2000000d5d5d7231 */ /* 0x000fc4000004000e */
[----:B------:R-:W-:Y:S01]  /*1d80*/  HFMA2 R95, R95, R13.H0_H0, R14.H0_H0 ;  /* 0x2000000d5f5f7231 */ /* 0x000fe2000004000e */
[----:B------:R-:W-:-:S03]  /*1d90*/  UIADD3 UR4, UR51, 0x16800, URZ ;  /* 0x0001680033047890 */ /* 0x000fc6000fffe03f */
[----:B------:R-:W-:Y:S01]  /*1da0*/  WARPGROUP.ARRIVE ;  /* 0x00000000000079c5 */ /* 0x000fe20000000000 */
[----:B------:R-:W-:Y:S01]  /*1db0*/  UMOV UR7, 0x40000040 ;  /* 0x4000004000077882 */ /* 0x000fe20000000000 */
[-C--:B------:R-:W-:Y:S01]  /*1dc0*/  F2FP.F16.E4M3.UNPACK_B R98, R7.reuse ;  /* 0x00000007ff62723e */ /* 0x080fe200020006ff */
[----:B------:R-:W-:Y:S01]  /*1dd0*/  USHF.R.U32.HI UR4, URZ, 0x4, UR4 ;  /* 0x000000043f047899 */ /* 0x000fe20008011604 */
[-C--:B------:R-:W-:Y:S01]  /*1de0*/  F2FP.F16.E4M3.UNPACK_B R96, R20.reuse ;  /* 0x00000014ff60723e */ /* 0x080fe200020006ff */
[----:B------:R-:W-:Y:S01]  /*1df0*/  IMAD.IADD R112, R107, 0x1, R8 ;  /* 0x000000016b707824 */ /* 0x000fe200078e0208 */
[----:B------:R-:W-:Y:S01]  /*1e00*/  F2FP.F16.E4M3.UNPACK_B R97, R20.H1 ;  /* 0x00000014ff61723e */ /* 0x000fe200030006ff */
[----:B------:R-:W-:Y:S01]  /*1e10*/  ULOP3.LUT UR4, UR4, 0x3fff, URZ, 0xc0, !UPT ;  /* 0x00003fff04047892 */ /* 0x000fe2000f8ec03f */
[----:B------:R-:W-:Y:S01]  /*1e20*/  F2FP.F16.E4M3.UNPACK_B R7, R7.H1 ;  /* 0x00000007ff07723e */ /* 0x000fe200030006ff */
[----:B------:R-:W-:Y:S02]  /*1e30*/  HFMA2 R96, R96, R12.H0_H0, R15.H0_H0 ;  /* 0x2000000c60607231 */ /* 0x000fe4000004000f */
[----:B------:R-:W-:Y:S01]  /*1e40*/  ULOP3.LUT UR5, UR4, 0x10000, URZ, 0xfc, !UPT ;  /* 0x0001000004057892 */ /* 0x000fe2000f8efc3f */
[----:B------:R-:W-:-:S02]  /*1e50*/  HFMA2 R97, R97, R13.H0_H0, R14.H0_H0 ;  /* 0x2000000d61617231 */ /* 0x000fc4000004000e */
[----:B------:R-:W-:Y:S01]  /*1e60*/  HFMA2 R98, R98, R12.H0_H0, R15.H0_H0 ;  /* 0x2000000c62627231 */ /* 0x000fe2000004000f */
[----:B------:R-:W-:Y:S01]  /*1e70*/  ULEA UR4, UR52, UR5, 0xa ;  /* 0x0000000534047291 */ /* 0x000fe2000f8e503f */
[----:B------:R-:W-:-:S06]  /*1e80*/  HFMA2 R99, R7, R13.H0_H0, R14.H0_H0 ;  /* 0x2000000d07637231 */ /* 0x000fcc000004000e */
[----:B------:R-:W-:Y:S02]  /*1e90*/  UMOV UR6, UR4 ;  /* 0x0000000400067c82 */ /* 0x000fe40008000000 */
[----:B------:R-:W-:Y:S01]  /*1ea0*/  HGMMA.64x128x16.F32 R24, R92, gdesc[UR4], RZ, !UPT, gsb0 ;  /* 0x01e000045c187df0 */ /* 0x000fe2000c0008ff */
[----:B------:R-:W-:Y:S01]  /*1eb0*/  UIADD3 UR6, UR4, 0x2, URZ ;  /* 0x0000000204067890 */ /* 0x000fe2000fffe03f */
[----:B------:R-:W-:Y:S01]  /*1ec0*/  UMOV UR7, 0x40000040 ;  /* 0x4000004000077882 */ /* 0x000fe20000000000 */
[----:B------:R-:W-:Y:S02]  /*1ed0*/  WARPGROUP.DEPBAR.LE gsb0, 0x0 ;  /* 0x00008000000079c5 */ /* 0x000fe40000010000 */
[----:B------:R-:W-:-:S07]  /*1ee0*/  WARPGROUP.ARRIVE ;  /* 0x00000000000079c5 */ /* 0x000fce0000000000 */
[----:B------:R-:W-:Y:S01]  /*1ef0*/  HGMMA.64x128x16.F32 R24, R96, gdesc[UR4], R24, gsb0 ;  /* 0x01e0000460187df0 */ /* 0x000fe20008000818 */
[----:B------:R-:W-:Y:S01]  /*1f00*/  UIADD3 UR6, UR4, 0x4, URZ ;  /* 0x0000000404067890 */ /* 0x000fe2000fffe03f */
[----:B------:R-:W-:Y:S01]  /*1f10*/  UMOV UR7, 0x40000040 ;  /* 0x4000004000077882 */ /* 0x000fe20000000000 */
[----:B------:R-:W-:Y:S02]  /*1f20*/  WARPGROUP.DEPBAR.LE gsb0, 0x0 ;  /* 0x00008000000079c5 */ /* 0x000fe40000010000 */
[----:B------:R-:W-:Y:S04]  /*1f30*/  LDS.U16 R7, [R112+0x8a00] ;  /* 0x008a000070077984 */ /* 0x000fe80000000400 */
[----:B------:R-:W1:Y:S04]  /*1f40*/  LDS.U16 R8, [R112+0x8800] ;  /* 0x0088000070087984 */ /* 0x000e680000000400 */
[----:B------:R-:W-:Y:S04]  /*1f50*/  LDS.U16 R9, [R112+0x8a08] ;  /* 0x008a080070097984 */ /* 0x000fe80000000400 */
[----:B------:R2:W3:Y:S02]  /*1f60*/  LDS.U16 R96, [R112+0x8808] ;  /* 0x0088080070607984 */ /* 0x0004e40000000400 */
[----:B--2---:R-:W-:Y:S01]  /*1f70*/  IMAD.IADD R112, R105, 0x1, R112 ;  /* 0x0000000169707824 */ /* 0x004fe200078e0270 */
[----:B-1----:R-:W-:-:S02]  /*1f80*/  PRMT R7, R8, 0x5410, R7 ;  /* 0x0000541008077816 */ /* 0x002fc40000000007 */
[----:B---3--:R-:W-:Y:S02]  /*1f90*/  PRMT R9, R96, 0x5410, R9 ;  /* 0x0000541060097816 */ /* 0x008fe40000000009 */
[-C--:B------:R-:W-:Y:S02]  /*1fa0*/  F2FP.F16.E4M3.UNPACK_B R96, R7.reuse ;  /* 0x00000007ff60723e */ /* 0x080fe400020006ff */
[----:B------:R-:W-:Y:S02]  /*1fb0*/  F2FP.F16.E4M3.UNPACK_B R7, R7.H1 ;  /* 0x00000007ff07723e */ /* 0x000fe400030006ff */
[-C--:B------:R-:W-:Y:S01]  /*1fc0*/  F2FP.F16.E4M3.UNPACK_B R98, R9.reuse ;  /* 0x00000009ff62723e */ /* 0x080fe200020006ff */
[-CC-:B------:R-:W-:Y:S01]  /*1fd0*/  HFMA2 R96, R96, R12.reuse.H0_H0, R15.reuse.H0_H0 ;  /* 0x2000000c60607231 */ /* 0x180fe2000004000f */
[----:B------:R-:W-:Y:S01]  /*1fe0*/  F2FP.F16.E4M3.UNPACK_B R99, R9.H1 ;  /* 0x00000009ff63723e */ /* 0x000fe200030006ff */
[----:B------:R-:W-:Y:S02]  /*1ff0*/  HFMA2 R97, R7, R13.H0_H0, R14.H0_H0 ;  /* 0x2000000d07617231 */ /* 0x000fe4000004000e */
[----:B------:R-:W-:-:S02]  /*2000*/  HFMA2 R98, R98, R12.H0_H0, R15.H0_H0 ;  /* 0x2000000c62627231 */ /* 0x000fc4000004000f */
[----:B------:R-:W-:-:S04]  /*2010*/  HFMA2 R99, R99, R13.H0_H0, R14.H0_H0 ;  /* 0x2000000d63637231 */ /* 0x000fc8000004000e */
[----:B------:R-:W-:-:S06]  /*2020*/  WARPGROUP.ARRIVE ;  /* 0x00000000000079c5 */ /* 0x000fcc0000000000 */
[----:B------:R-:W-:Y:S01]  /*2030*/  HGMMA.64x128x16.F32 R24, R96, gdesc[UR4], R24, gsb0 ;  /* 0x01e0000460187df0 */ /* 0x000fe20008000818 */
[----:B------:R-:W-:Y:S01]  /*2040*/  UIADD3 UR6, UR4, 0x6, URZ ;  /* 0x0000000604067890 */ /* 0x000fe2000fffe03f */
[----:B------:R-:W-:Y:S01]  /*2050*/  UMOV UR7, 0x40000040 ;  /* 0x4000004000077882 */ /* 0x000fe20000000000 */
[----:B------:R-:W-:Y:S02]  /*2060*/  WARPGROUP.DEPBAR.LE gsb0, 0x0 ;  /* 0x00008000000079c5 */ /* 0x000fe40000010000 */
[----:B------:R-:W-:Y:S04]  /*2070*/  LDS.U16 R7, [R112+0x8a00] ;  /* 0x008a000070077984 */ /* 0x000fe80000000400 */
[----:B------:R-:W1:Y:S04]  /*2080*/  LDS.U16 R8, [R112+0x8800] ;  /* 0x0088000070087984 */ /* 0x000e680000000400 */
[----:B------:R-:W-:Y:S04]  /*2090*/  LDS.U16 R9, [R112+0x8a08] ;  /* 0x008a080070097984 */ /* 0x000fe80000000400 */
[----:B------:R-:W2:Y:S01]  /*20a0*/  LDS.U16 R96, [R112+0x8808] ;  /* 0x0088080070607984 */ /* 0x000ea20000000400 */
[----:B-1----:R-:W-:-:S02]  /*20b0*/  PRMT R7, R8, 0x5410, R7 ;  /* 0x0000541008077816 */ /* 0x002fc40000000007 */
[----:B--2---:R-:W-:Y:S02]  /*20c0*/  PRMT R9, R96, 0x5410, R9 ;  /* 0x0000541060097816 */ /* 0x004fe40000000009 */
        /* <DEDUP_REMOVED lines=9> */
[----:B------:R-:W-:Y:S03]  /*2160*/  HGMMA.64x128x16.F32 R24, R96, gdesc[UR4], R24, gsb0 ;  /* 0x01e0000460187df0 */ /* 0x000fe60008000818 */
[----:B------:R-:W-:Y:S02]  /*2170*/  WARPGROUP.DEPBAR.LE gsb0, 0x0 ;  /* 0x00008000000079c5 */ /* 0x000fe40000010000 */
[----:B------:R-:W-:Y:S05]  /*2180*/  @!P2 BRA `(.L_x_70) ;  /* 0x000000000098a947 */ /* 0x000fea0003800000 */
[----:B------:R-:W-:Y:S05]  /*2190*/  @!P0 BRA `(.L_x_71) ;  /* 0x0000000000048947 */ /* 0x000fea0003800000 */
[----:B------:R-:W-:Y:S01]  /*21a0*/  BPT.TRAP 0x1 ;  /* 0x000000040000795c */ /* 0x000fe20000300000 */
.L_x_71:
[C---:B------:R-:W-:Y:S02]  /*21b0*/  IMAD R3, R6.reuse, 0x80, R91 ;  /* 0x0000008006037824 */ /* 0x040fe400078e025b */
[----:B------:R-:W-:-:S03]  /*21c0*/  IMAD R0, R6, 0x2000, R100 ;  /* 0x0000200006007824 */ /* 0x000fc600078e0264 */
[----:B------:R-:W-:Y:S01]  /*21d0*/  LEA R9, R3, UR51, 0x1 ;  /* 0x0000003303097c11 */ /* 0x000fe2000f8e08ff */
[----:B------:R-:W-:Y:S06]  /*21e0*/  @P1 BRA `(.L_x_72) ;  /* 0x00000000000c1947 */ /* 0x000fec0003800000 */
[----:B------:R-:W-:-:S04]  /*21f0*/  LEA R3, R6, UR51, 0x3 ;  /* 0x0000003306037c11 */ /* 0x000fc8000f8e18ff */
[----:B------:R-:W1:Y:S02]  /*2200*/  SYNCS.PHASECHK.TRANS64.TRYWAIT P1, [R3+URZ], R114 ;  /* 0x00000072030075a7 */ /* 0x000e64000802017f */
[----:B-1----:R-:W-:Y:S05]  /*2210*/  @!P1 BRA `(.L_x_73) ;  /* 0x0000007000349947 */ /* 0x002fea0003800000 */
.L_x_72:
[----:B-1----:R-:W-:Y:S01]  /*2220*/  LDS.U16 R3, [R0+UR51+0x8a00] ;  /* 0x008a003300037984 */ /* 0x002fe20008000400 */
[----:B------:R-:W-:-:S03]  /*2230*/  VIADD R4, R0, UR51 ;  /* 0x0000003300047c36 */ /* 0x000fc60008000000 */
[----:B------:R-:W1:Y:S01]  /*2240*/  LDS.U16 R8, [R0+UR51+0x8800] ;  /* 0x0088003300087984 */ /* 0x000e620008000400 */
[----:B------:R-:W-:-:S03]  /*2250*/  IMAD.IADD R21, R105, 0x1, R4 ;  /* 0x0000000169157824 */ /* 0x000fc600078e0204 */
[----:B------:R-:W-:Y:S04]  /*2260*/  LDS.U16 R7, [R0+UR51+0x8a08] ;  /* 0x008a083300077984 */ /* 0x000fe80008000400 */
[----:B------:R-:W2:Y:S04]  /*2270*/  LDS.U16 R10, [R0+UR51+0x8808] ;  /* 0x00880833000a7984 */ /* 0x000ea80008000400 */
[----:B------:R-:W-:Y:S04]  /*2280*/  LDS.U16 R94, [R9+0x32800] ;  /* 0x03280000095e7984 */ /* 0x000fe80000000400 */
[----:B------:R-:W3:Y:S04]  /*2290*/  LDS.U16 R11, [R9+0x32f00] ;  /* 0x032f0000090b7984 */ /* 0x000ee80000000400 */
[----:B------:R-:W4:Y:S04]  /*22a0*/  LDS.U16 R95, [R9+0x32810] ;  /* 0x03281000095f7984 */ /* 0x000f280000000400 */
[----:B------:R-:W4:Y:S04]  /*22b0*/  LDS.U16 R12, [R9+0x32f10] ;  /* 0x032f1000090c7984 */ /* 0x000f280000000400 */
[----:B------:R-:W-:Y:S04]  /*22c0*/  LDS.U16 R20, [R21+0x8a00] ;  /* 0x008a000015147984 */ /* 0x000fe80000000400 */
[----:B------:R-:W4:Y:S04]  /*22d0*/  LDS.U16 R13, [R21+0x8800] ;  /* 0x00880000150d7984 */ /* 0x000f280000000400 */
[----:B------:R-:W-:Y:S04]  /*22e0*/  LDS.U16 R14, [R21+0x8a08] ;  /* 0x008a0800150e7984 */ /* 0x000fe80000000400 */
[----:B------:R-:W4:Y:S01]  /*22f0*/  LDS.U16 R15, [R21+0x8808] ;  /* 0x00880800150f7984 */ /* 0x000f220000000400 */
[----:B-1----:R-:W-:-:S04]  /*2300*/  PRMT R3, R8, 0x5410, R3 ;  /* 0x0000541008037816 */ /* 0x002fc80000000003 */
[-C--:B------:R-:W-:Y:S02]  /*2310*/  F2FP.F16.E4M3.UNPACK_B R92, R3.reuse ;  /* 0x00000003ff5c723e */ /* 0x080fe400020006ff */
[----:B------:R-:W-:Y:S02]  /*2320*/  F2FP.F16.E4M3.UNPACK_B R93, R3.H1 ;  /* 0x00000003ff5d723e */ /* 0x000fe400030006ff */
[----:B--2---:R-:W-:-:S04]  /*2330*/  PRMT R7, R10, 0x5410, R7 ;  /* 0x000054100a077816 */ /* 0x004fc80000000007 */
[-C--:B------:R-:W-:Y:S02]  /*2340*/  F2FP.F16.E4M3.UNPACK_B R4, R7.reuse ;  /* 0x00000007ff04723e */ /* 0x080fe400020006ff */
[----:B------:R-:W-:Y:S01]  /*2350*/  F2FP.F16.E4M3.UNPACK_B R7, R7.H1 ;  /* 0x00000007ff07723e */ /* 0x000fe200030006ff */
[-CC-:B---3--:R-:W-:Y:S01]  /*2360*/  HFMA2 R92, R92, R94.reuse.H0_H0, R11.reuse.H0_H0 ;  /* 0x2000005e5c5c7231 */ /* 0x188fe2000004000b */
[----:B------:R-:W-:Y:S01]  /*2370*/  PRMT R0, R11, 0x5410, R94 ;  /* 0x000054100b007816 */ /* 0x000fe2000000005e */
[----:B------:R-:W-:Y:S01]  /*2380*/  HFMA2 R94, R4, R94.H0_H0, R11.H0_H0 ;  /* 0x2000005e045e7231 */ /* 0x000fe2000004000b */
[----:B----4-:R-:W-:Y:S01]  /*2390*/  PRMT R3, R95, 0x7610, R3 ;  /* 0x000076105f037816 */ /* 0x010fe20000000003 */
[-CC-:B------:R-:W-:Y:S01]  /*23a0*/  HFMA2 R93, R93, R95.reuse.H0_H0, R12.reuse.H0_H0 ;  /* 0x2000005f5d5d7231 */ /* 0x180fe2000004000c */
[----:B------:R-:W-:Y:S01]  /*23b0*/  PRMT R4, R12, 0x7610, R4 ;  /* 0x000076100c047816 */ /* 0x000fe20000000004 */
[----:B------:R-:W-:Y:S01]  /*23c0*/  HFMA2 R95, R7, R95.H0_H0, R12.H0_H0 ;  /* 0x2000005f075f7231 */ /* 0x000fe2000004000c */
[----:B------:R-:W-:-:S02]  /*23d0*/  PRMT R20, R13, 0x5410, R20 ;  /* 0x000054100d147816 */ /* 0x000fc40000000014 */
[----:B------:R-:W-:-:S07]  /*23e0*/  PRMT R10, R15, 0x5410, R14 ;  /* 0x000054100f0a7816 */ /* 0x000fce000000000e */
.L_x_70:
[----:B------:R-:W-:-:S13]  /*23f0*/  ISETP.NE.AND P1, PT, RZ, UR49, PT ;  /* 0x00000031ff007c0c */ /* 0x000fda000bf25270 */
[----:B------:R-:W-:Y:S05]  /*2400*/  @!P1 BRA `(.L_x_74) ;  /* 0x0000000c006c9947 */ /* 0x000fea0003800000 */
[----:B------:R-:W-:-:S13]  /*2410*/  ISETP.GT.AND P1, PT, R113, 0x80, PT ;  /* 0x000000807100780c */ /* 0x000fda0003f24270 */
[----:B------:R-:W-:Y:S02]  /*2420*/  @!P1 IMAD.SHL.U32 R8, R6, 0x2000, RZ ;  /* 0x0000200006089824 */ /* 0x000fe400078e00ff */
[----:B------:R-:W-:Y:S01]  /*2430*/  @!P1 IMAD.U32 R13, RZ, RZ, UR52 ;  /* 0x00000034ff0d9e24 */ /* 0x000fe2000f8e00ff */
[----:B------:R-:W-:Y:S06]  /*2440*/  @!P1 BRA `(.L_x_75) ;  /* 0x0000000800289947 */ /* 0x000fec0003800000 */
[----:B------:R-:W-:Y:S01]  /*2450*/  MOV R12, R6 ;  /* 0x00000006000c7202 */ /* 0x000fe20000000f00 */
[----:B------:R-:W-:Y:S02]  /*2460*/  IMAD.U32 R7, RZ, RZ, UR49 ;  /* 0x00000031ff077e24 */ /* 0x000fe4000f8e00ff */
[----:B------:R-:W-:-:S07]  /*2470*/  IMAD.U32 R13, RZ, RZ, UR52 ;  /* 0x00000034ff0d7e24 */ /* 0x000fce000f8e00ff */
.L_x_83:
[----:B------:R-:W-:Y:S01]  /*2480*/  IMAD.MOV.U32 R9, RZ, RZ, 0x40000040 ;  /* 0x40000040ff097424 */ /* 0x000fe200078e00ff */
[----:B------:R-:W-:Y:S01]  /*2490*/  LEA R8, R12, UR5, 0xa ;  /* 0x000000050c087c11 */ /* 0x000fe2000f8e50ff */
[----:B------:R-:W-:Y:S05]  /*24a0*/  YIELD ;  /* 0x0000000000007946 */ /* 0x000fea0003800000 */
[----:B------:R-:W-:Y:S05]  /*24b0*/  WARPSYNC.ALL ;  /* 0x0000000000007948 */ /* 0x000fea0003800000 */
[----:B------:R-:W-:Y:S01]  /*24c0*/  R2UR UR6, R8 ;  /* 0x00000000080672ca */ /* 0x000fe200000e0000 */
[----:B------:R-:W-:Y:S01]  /*24d0*/  WARPGROUP.ARRIVE ;  /* 0x00000000000079c5 */ /* 0x000fe20000000000 */
[----:B------:R-:W-:Y:S01]  /*24e0*/  R2UR UR7, R9 ;  /* 0x00000000090772ca */ /* 0x000fe200000e0000 */
[----:B------:R-:W-:-:S05]  /*24f0*/  VIADD R6, R12, 0x1 ;  /* 0x000000010c067836 */ /* 0x000fca0000000000 */
[----:B------:R-:W-:-:S04]  /*2500*/  ISETP.NE.AND P1, PT, R6, 0x7, PT ;  /* 0x000000070600780c */ /* 0x000fc80003f25270 */
[----:B------:R-:W-:Y:S02]  /*2510*/  SEL R14, RZ, 0x1, P1 ;  /* 0x00000001ff0e7807 */ /* 0x000fe40000800000 */
[----:B------:R-:W-:Y:S01]  /*2520*/  SEL R6, R6, RZ, P1 ;  /* 0x000000ff06067207 */ /* 0x000fe20000800000 */
[----:B------:R-:W-:Y:S01]  /*2530*/  HGMMA.64x128x16.F32 R24, R92, gdesc[UR4], R24, gsb0 ;  /* 0x01e000045c187df0 */ /* 0x000fe20008000818 */
[----:B------:R-:W-:Y:S02]  /*2540*/  LOP3.LUT R5, R5, R14, RZ, 0x3c, !PT ;  /* 0x0000000e05057212 */ /* 0x000fe400078e3cff */
[----:B------:R-:W-:Y:S02]  /*2550*/  WARPGROUP.DEPBAR.LE gsb0, 0x0 ;  /* 0x00008000000079c5 */ /* 0x000fe40000010000 */
[----:B------:R-:W-:Y:S05]  /*2560*/  @!P0 BRA `(.L_x_76) ;  /* 0x0000000000048947 */ /* 0x000fea0003800000 */
[----:B------:R-:W-:Y:S01]  /*2570*/  BPT.TRAP 0x1 ;  /* 0x000000040000795c */ /* 0x000fe20000300000 */
.L_x_76:
[----:B------:R-:W-:Y:S01]  /*2580*/  VIADD R14, R8, 0x2 ;  /* 0x00000002080e7836 */ /* 0x000fe20000000000 */
[-C--:B------:R-:W-:Y:S01]  /*2590*/  F2FP.F16.E4M3.UNPACK_B R96, R20.reuse ;  /* 0x00000014ff60723e */ /* 0x080fe200020006ff */
[----:B------:R-:W-:Y:S01]  /*25a0*/  IMAD.MOV.U32 R15, RZ, RZ, 0x40000040 ;  /* 0x40000040ff0f7424 */ /* 0x000fe200078e00ff */
[----:B------:R-:W-:Y:S01]  /*25b0*/  F2FP.F16.E4M3.UNPACK_B R97, R20.H1 ;  /* 0x00000014ff61723e */ /* 0x000fe200030006ff */
[----:B------:R-:W-:Y:S01]  /*25c0*/  IMAD R9, R12, 0x2000, R107 ;  /* 0x000020000c097824 */ /* 0x000fe200078e026b */
[-C--:B------:R-:W-:Y:S01]  /*25d0*/  F2FP.F16.E4M3.UNPACK_B R98, R10.reuse ;  /* 0x0000000aff62723e */ /* 0x080fe200020006ff */
[-C--:B------:R-:W-:Y:S01]  /*25e0*/  HFMA2 R96, R96, R0.reuse.H1_H1, R0.H0_H0 ;  /* 0x3000000060607231 */ /* 0x080fe20000040000 */
[----:B------:R-:W-:Y:S01]  /*25f0*/  F2FP.F16.E4M3.UNPACK_B R99, R10.H1 ;  /* 0x0000000aff63723e */ /* 0x000fe200030006ff */
[-C--:B------:R-:W-:Y:S01]  /*2600*/  HFMA2 R97, R97, R3.reuse.H0_H0, R4.H0_H0 ;  /* 0x2000000361617231 */ /* 0x080fe20000040004 */
[----:B------:R-:W-:Y:S01]  /*2610*/  R2UR UR6, R14 ;  /* 0x000000000e0672ca */ /* 0x000fe200000e0000 */
[----:B------:R-:W-:Y:S01]  /*2620*/  HFMA2 R98, R98, R0.H1_H1, R0.H0_H0 ;  /* 0x3000000062627231 */ /* 0x000fe20000040000 */
[----:B------:R-:W-:Y:S01]  /*2630*/  R2UR UR7, R15 ;  /* 0x000000000f0772ca */ /* 0x000fe200000e0000 */
[----:B------:R-:W-:Y:S01]  /*2640*/  HFMA2 R99, R99, R3.H0_H0, R4.H0_H0 ;  /* 0x2000000363637231 */ /* 0x000fe20000040004 */
[----:B------:R-:W-:Y:S01]  /*2650*/  LEA R21, R6, UR51, 0x3 ;  /* 0x0000003306157c11 */ /* 0x000fe2000f8e18ff */
[C---:B------:R-:W-:Y:S01]  /*2660*/  VIADD R10, R8.reuse, 0x4 ;  /* 0x00000004080a7836 */ /* 0x040fe20000000000 */
[----:B------:R-:W-:Y:S01]  /*2670*/  SHF.L.U32 R92, R5, 0x1f, RZ ;  /* 0x0000001f055c7819 */ /* 0x000fe200000006ff */
[----:B------:R-:W-:Y:S01]  /*2680*/  IMAD.MOV.U32 R11, RZ, RZ, 0x40000040 ;  /* 0x40000040ff0b7424 */ /* 0x000fe200078e00ff */
[----:B------:R-:W-:Y:S01]  /*2690*/  IADD3 R12, R9, UR51, R100 ;  /* 0x00000033090c7c10 */ /* 0x000fe2000fffe064 */
[----:B------:R-:W-:Y:S01]  /*26a0*/  VIADD R8, R8, 0x6 ;  /* 0x0000000608087836 */ /* 0x000fe20000000000 */
[----:B------:R1:W2:Y:S01]  /*26b0*/  SYNCS.PHASECHK.TRANS64.TRYWAIT P1, [R21+URZ], R92 ;  /* 0x0000005c150075a7 */ /* 0x0002a2000802017f */
[----:B------:R-:W-:-:S06]  /*26c0*/  WARPGROUP.ARRIVE ;  /* 0x00000000000079c5 */ /* 0x000fcc0000000000 */
[----:B------:R-:W-:Y:S01]  /*26d0*/  HGMMA.64x128x16.F32 R24, R96, gdesc[UR4], R24, gsb0 ;  /* 0x01e0000460187df0 */ /* 0x000fe20008000818 */
[----:B------:R-:W-:Y:S02]  /*26e0*/  R2UR UR6, R10 ;  /* 0x000000000a0672ca */ /* 0x000fe400000e0000 */
[----:B------:R-:W-:Y:S01]  /*26f0*/  R2UR UR7, R11 ;  /* 0x000000000b0772ca */ /* 0x000fe200000e0000 */
[----:B------:R-:W-:Y:S02]  /*2700*/  WARPGROUP.DEPBAR.LE gsb0, 0x0 ;  /* 0x00008000000079c5 */ /* 0x000fe40000010000 */
[----:B------:R-:W-:Y:S04]  /*2710*/  LDS.U16 R9, [R12+0x8a00] ;  /* 0x008a00000c097984 */ /* 0x000fe80000000400 */
[----:B------:R-:W3:Y:S04]  /*2720*/  LDS.U16 R14, [R12+0x8800] ;  /* 0x008800000c0e7984 */ /* 0x000ee80000000400 */
[----:B------:R-:W-:Y:S04]  /*2730*/  LDS.U16 R15, [R12+0x8a08] ;  /* 0x008a08000c0f7984 */ /* 0x000fe80000000400 */
[----:B------:R-:W4:Y:S01]  /*2740*/  LDS.U16 R20, [R12+0x8808] ;  /* 0x008808000c147984 */ /* 0x000f220000000400 */
[----:B---3--:R-:W-:Y:S01]  /*2750*/  PRMT R9, R14, 0x5410, R9 ;  /* 0x000054100e097816 */ /* 0x008fe20000000009 */
[----:B------:R-:W-:-:S03]  /*2760*/  IMAD.IADD R14, R105, 0x1, R12 ;  /* 0x00000001690e7824 */ /* 0x000fc600078e020c */
[-C--:B------:R-:W-:Y:S02]  /*2770*/  F2FP.F16.E4M3.UNPACK_B R96, R9.reuse ;  /* 0x00000009ff60723e */ /* 0x080fe400020006ff */
[----:B------:R-:W-:Y:S01]  /*2780*/  F2FP.F16.E4M3.UNPACK_B R97, R9.H1 ;  /* 0x00000009ff61723e */ /* 0x000fe200030006ff */
[----:B------:R-:W-:Y:S01]  /*2790*/  IMAD.MOV.U32 R9, RZ, RZ, 0x40000040 ;  /* 0x40000040ff097424 */ /* 0x000fe200078e00ff */
[----:B----4-:R-:W-:Y:S01]  /*27a0*/  PRMT R15, R20, 0x5410, R15 ;  /* 0x00005410140f7816 */ /* 0x010fe2000000000f */
[----:B------:R-:W-:Y:S02]  /*27b0*/  HFMA2 R96, R96, R0.H1_H1, R0.H0_H0 ;  /* 0x3000000060607231 */ /* 0x000fe40000040000 */
[----:B------:R-:W-:Y:S01]  /*27c0*/  HFMA2 R97, R97, R3.H0_H0, R4.H0_H0 ;  /* 0x2000000361617231 */ /* 0x000fe20000040004 */
[-C--:B------:R-:W-:Y:S02]  /*27d0*/  F2FP.F16.E4M3.UNPACK_B R98, R15.reuse ;  /* 0x0000000fff62723e */ /* 0x080fe400020006ff */
[----:B------:R-:W-:-:S03]  /*27e0*/  F2FP.F16.E4M3.UNPACK_B R99, R15.H1 ;  /* 0x0000000fff63723e */ /* 0x000fc600030006ff */
[----:B------:R-:W-:Y:S02]  /*27f0*/  HFMA2 R98, R98, R0.H1_H1, R0.H0_H0 ;  /* 0x3000000062627231 */ /* 0x000fe40000040000 */
[----:B------:R-:W-:-:S04]  /*2800*/  HFMA2 R99, R99, R3.H0_H0, R4.H0_H0 ;  /* 0x2000000363637231 */ /* 0x000fc80000040004 */
        /* <DEDUP_REMOVED lines=9> */
[----:B---3--:R-:W-:-:S04]  /*28a0*/  PRMT R10, R11, 0x5410, R10 ;  /* 0x000054100b0a7816 */ /* 0x008fc8000000000a */
[-C--:B------:R-:W-:Y:S02]  /*28b0*/  F2FP.F16.E4M3.UNPACK_B R96, R10.reuse ;  /* 0x0000000aff60723e */ /* 0x080fe400020006ff */
[----:B------:R-:W-:Y:S02]  /*28c0*/  F2FP.F16.E4M3.UNPACK_B R97, R10.H1 ;  /* 0x0000000aff61723e */ /* 0x000fe400030006ff */
        /* <DEDUP_REMOVED lines=8> */
[----:B------:R-:W-:Y:S03]  /*2950*/  HGMMA.64x128x16.F32 R24, R96, gdesc[UR4], R24, gsb0 ;  /* 0x01e0000460187df0 */ /* 0x000fe60008000818 */
[----:B------:R-:W-:Y:S02]  /*2960*/  WARPGROUP.DEPBAR.LE gsb0, 0x0 ;  /* 0x00008000000079c5 */ /* 0x000fe40000010000 */
[----:B-12---:R-:W-:Y:S05]  /*2970*/  @!P0 BRA `(.L_x_77) ;  /* 0x0000000000048947 */ /* 0x006fea0003800000 */
[----:B------:R-:W-:Y:S01]  /*2980*/  BPT.TRAP 0x1 ;  /* 0x000000040000795c */ /* 0x000fe20000300000 */
.L_x_77:
[----:B------:R-:W-:Y:S02]  /*2990*/  LEA R0, R13, UR51, 0x3 ;  /* 0x000000330d007c11 */ /* 0x000fe4000f8e18ff */
[----:B------:R-:W-:-:S03]  /*29a0*/  ISETP.GT.U32.AND P2, PT, R19, 0x1, PT ;  /* 0x000000011300780c */ /* 0x000fc60003f44070 */
[----:B------:R-:W-:-:S05]  /*29b0*/  VIADD R0, R0, 0x38 ;  /* 0x0000003800007836 */ /* 0x000fca0000000000 */
[----:B------:R-:W-:-:S04]  /*29c0*/  PRMT R0, RZ, 0x654, R0 ;  /* 0x00000654ff007816 */ /* 0x000fc80000000000 */
[----:B------:R1:W-:Y:S01]  /*29d0*/  SYNCS.ARRIVE.TRANS64.RED.A1T0 RZ, [R0+URZ], RZ ;  /* 0x000000ff00ff79a7 */ /* 0x0003e2000810043f */
[----:B------:R-:W-:Y:S05]  /*29e0*/  @P2 BRA `(.L_x_78) ;  /* 0x0000000000042947 */ /* 0x000fea0003800000 */
[----:B------:R-:W-:Y:S01]  /*29f0*/  BPT.TRAP 0x1 ;  /* 0x000000040000795c */ /* 0x000fe20000300000 */
.L_x_78:
[----:B------:R-:W-:-:S05]  /*2a00*/  VIADD R13, R13, 0x1 ;  /* 0x000000010d0d7836 */ /* 0x000fca0000000000 */
[----:B------:R-:W-:-:S04]  /*2a10*/  ISETP.NE.AND P2, PT, R13, 0x7, PT ;  /* 0x000000070d00780c */ /* 0x000fc80003f45270 */
[----:B------:R-:W-:Y:S01]  /*2a20*/  SEL R13, R13, RZ, P2 ;  /* 0x000000ff0d0d7207 */ /* 0x000fe20001000000 */
[----:B------:R-:W-:Y:S08]  /*2a30*/  @!P0 BRA `(.L_x_79) ;  /* 0x0000000000048947 */ /* 0x000ff00003800000 */
[----:B------:R-:W-:Y:S01]  /*2a40*/  BPT.TRAP 0x1 ;  /* 0x000000040000795c */ /* 0x000fe20000300000 */
.L_x_79:
[----:B------:R-:W-:Y:S04]  /*2a50*/  BSSY B0, `(.L_x_80) ;  /* 0x0000004000007945 */ /* 0x000fe80003800000 */
[----:B------:R-:W-:Y:S05]  /*2a60*/  @P1 BRA `(.L_x_81) ;  /* 0x0000000000081947 */ /* 0x000fea0003800000 */
[----:B------:R-:W2:Y:S02]  /*2a70*/  SYNCS.PHASECHK.TRANS64.TRYWAIT P1, [R21+URZ], R92 ;  /* 0x0000005c150075a7 */ /* 0x000ea4000802017f */
[----:B--2---:R-:W-:Y:S05]  /*2a80*/  @!P1 BRA `(.L_x_82) ;  /* 0x00000068002c9947 */ /* 0x004fea0003800000 */
.L_x_81:
[----:B------:R-:W-:Y:S05]  /*2a90*/  BSYNC B0 ;  /* 0x0000000000007941 */ /* 0x000fea0003800000 */
.L_x_80:
[C---:B------:R-:W-:Y:S01]  /*2aa0*/  IMAD.SHL.U32 R97, R6.reuse, 0x2000, RZ ;  /* 0x0000200006617824 */ /* 0x040fe200078e00ff */
[----:B------:R-:W-:Y:S02]  /*2ab0*/  LEA R3, R6, R91, 0x7 ;  /* 0x0000005b06037211 */ /* 0x000fe400078e38ff */
[C---:B------:R-:W-:Y:S01]  /*2ac0*/  ISETP.GT.AND P1, PT, R7.reuse, 0x2, PT ;  /* 0x000000020700780c */ /* 0x040fe20003f24270 */
[----:B------:R-:W-:Y:S01]  /*2ad0*/  VIADD R7, R7, 0xffffffff ;  /* 0xffffffff07077836 */ /* 0x000fe20000000000 */
[----:B-1----:R-:W-:Y:S02]  /*2ae0*/  IADD3 R0, R97, UR51, R100 ;  /* 0x0000003361007c10 */ /* 0x002fe4000fffe064 */
[----:B------:R-:W-:-:S03]  /*2af0*/  LEA R93, R3, UR51, 0x1 ;  /* 0x00000033035d7c11 */ /* 0x000fc6000f8e08ff */
[----:B------:R-:W-:Y:S01]  /*2b00*/  LDS.U16 R3, [R0+0x8a00] ;  /* 0x008a000000037984 */ /* 0x000fe20000000400 */
[----:B------:R-:W-:-:S03]  /*2b10*/  IMAD.IADD R12, R105, 0x1, R0 ;  /* 0x00000001690c7824 */ /* 0x000fc600078e0200 */
[----:B------:R-:W1:Y:S04]  /*2b20*/  LDS.U16 R4, [R0+0x8800] ;  /* 0x0088000000047984 */ /* 0x000e680000000400 */
[----:B------:R-:W-:Y:S04]  /*2b30*/  LDS.U16 R8, [R0+0x8a08] ;  /* 0x008a080000087984 */ /* 0x000fe80000000400 */
[----:B------:R-:W3:Y:S04]  /*2b40*/  LDS.U16 R9, [R0+0x8808] ;  /* 0x0088080000097984 */ /* 0x000ee80000000400 */
[----:B------:R-:W-:Y:S04]  /*2b50*/  LDS.U16 R94, [R93+0x32800] ;  /* 0x032800005d5e7984 */ /* 0x000fe80000000400 */
[----:B------:R-:W4:Y:S04]  /*2b60*/  LDS.U16 R11, [R93+0x32f00] ;  /* 0x032f00005d0b7984 */ /* 0x000f280000000400 */
[----:B------:R-:W4:Y:S04]  /*2b70*/  LDS.U16 R95, [R93+0x32810] ;  /* 0x032810005d5f7984 */ /* 0x000f280000000400 */
[----:B------:R1:W4:Y:S04]  /*2b80*/  LDS.U16 R10, [R93+0x32f10] ;  /* 0x032f10005d0a7984 */ /* 0x0003280000000400 */
[----:B------:R-:W-:Y:S04]  /*2b90*/  LDS.U16 R20, [R12+0x8a00] ;  /* 0x008a00000c147984 */ /* 0x000fe80000000400 */
[----:B------:R-:W4:Y:S04]  /*2ba0*/  LDS.U16 R15, [R12+0x8800] ;  /* 0x008800000c0f7984 */ /* 0x000f280000000400 */
[----:B------:R-:W-:Y:S04]  /*2bb0*/  LDS.U16 R14, [R12+0x8a08] ;  /* 0x008a08000c0e7984 */ /* 0x000fe80000000400 */
[----:B--2---:R2:W4:Y:S01]  /*2bc0*/  LDS.U16 R21, [R12+0x8808] ;  /* 0x008808000c157984 */ /* 0x0045220000000400 */
[----:B-1----:R-:W-:-:S04]  /*2bd0*/  PRMT R3, R4, 0x5410, R3 ;  /* 0x0000541004037816 */ /* 0x002fc80000000003 */
[-C--:B------:R-:W-:Y:S02]  /*2be0*/  F2FP.F16.E4M3.UNPACK_B R92, R3.reuse ;  /* 0x00000003ff5c723e */ /* 0x080fe400020006ff */
[----:B------:R-:W-:Y:S01]  /*2bf0*/  F2FP.F16.E4M3.UNPACK_B R93, R3.H1 ;  /* 0x00000003ff5d723e */ /* 0x000fe200030006ff */
[----:B--2---:R-:W-:Y:S01]  /*2c00*/  IMAD.MOV.U32 R12, RZ, RZ, R6 ;  /* 0x000000ffff0c7224 */ /* 0x004fe200078e0006 */
[----:B---3--:R-:W-:-:S04]  /*2c10*/  PRMT R8, R9, 0x5410, R8 ;  /* 0x0000541009087816 */ /* 0x008fc80000000008 */
[-C--:B------:R-:W-:Y:S02]  /*2c20*/  F2FP.F16.E4M3.UNPACK_B R4, R8.reuse ;  /* 0x00000008ff04723e */ /* 0x080fe400020006ff */
[----:B------:R-:W-:Y:S01]  /*2c30*/  F2FP.F16.E4M3.UNPACK_B R8, R8.H1 ;  /* 0x00000008ff08723e */ /* 0x000fe200030006ff */
[-CC-:B----4-:R-:W-:Y:S01]  /*2c40*/  HFMA2 R92, R92, R94.reuse.H0_H0, R11.reuse.H0_H0 ;  /* 0x2000005e5c5c7231 */ /* 0x190fe2000004000b */
[----:B------:R-:W-:Y:S01]  /*2c50*/  PRMT R0, R11, 0x5410, R94 ;  /* 0x000054100b007816 */ /* 0x000fe2000000005e */
[----:B------:R-:W-:Y:S01]  /*2c60*/  HFMA2 R94, R4, R94.H0_H0, R11.H0_H0 ;  /* 0x2000005e045e7231 */ /* 0x000fe2000004000b */
[----:B------:R-:W-:Y:S01]  /*2c70*/  PRMT R3, R95, 0x7610, R3 ;  /* 0x000076105f037816 */ /* 0x000fe20000000003 */
[-CC-:B------:R-:W-:Y:S01]  /*2c80*/  HFMA2 R93, R93, R95.reuse.H0_H0, R10.reuse.H0_H0 ;  /* 0x2000005f5d5d7231 */ /* 0x180fe2000004000a */
[----:B------:R-:W-:Y:S01]  /*2c90*/  PRMT R4, R10, 0x7610, R4 ;  /* 0x000076100a047816 */ /* 0x000fe20000000004 */
[----:B------:R-:W-:Y:S01]  /*2ca0*/  HFMA2 R95, R8, R95.H0_H0, R10.H0_H0 ;  /* 0x2000005f085f7231 */ /* 0x000fe2000004000a */
[----:B------:R-:W-:-:S02]  /*2cb0*/  PRMT R20, R15, 0x5410, R20 ;  /* 0x000054100f147816 */ /* 0x000fc40000000014 */
[----:B------:R-:W-:Y:S01]  /*2cc0*/  PRMT R10, R21, 0x5410, R14 ;  /* 0x00005410150a7816 */ /* 0x000fe2000000000e */
[----:B------:R-:W-:Y:S06]  /*2cd0*/  @P1 BRA `(.L_x_83) ;  /* 0xfffffff400e81947 */ /* 0x000fec000383ffff */
[----:B------:R-:W-:-:S07]  /*2ce0*/  IMAD.MOV.U32 R8, RZ, RZ, R97 ;  /* 0x000000ffff087224 */ /* 0x000fce00078e0061 */
.L_x_75:
[----:B------:R-:W-:Y:S01]  /*2cf0*/  IMAD.MOV.U32 R7, RZ, RZ, 0x40000040 ;  /* 0x40000040ff077424 */ /* 0x000fe200078e00ff */
[----:B------:R-:W-:Y:S01]  /*2d00*/  LEA R6, R6, UR5, 0xa ;  /* 0x0000000506067c11 */ /* 0x000fe2000f8e50ff */
[----:B------:R-:W-:Y:S05]  /*2d10*/  WARPSYNC.ALL ;  /* 0x0000000000007948 */ /* 0x000fea0003800000 */
[C---:B------:R-:W-:Y:S01]  /*2d20*/  R2UR UR6, R6.reuse ;  /* 0x00000000060672ca */ /* 0x040fe200000e0000 */
[----:B------:R-:W-:Y:S01]  /*2d30*/  WARPGROUP.ARRIVE ;  /* 0x00000000000079c5 */ /* 0x000fe20000000000 */
[----:B------:R-:W-:Y:S01]  /*2d40*/  R2UR UR7, R7 ;  /* 0x00000000070772ca */ /* 0x000fe200000e0000 */
[----:B------:R-:W-:Y:S01]  /*2d50*/  VIADD R14, R6, 0x2 ;  /* 0x00000002060e7836 */ /* 0x000fe20000000000 */
[-C--:B------:R-:W-:Y:S01]  /*2d60*/  F2FP.F16.E4M3.UNPACK_B R96, R20.reuse ;  /* 0x00000014ff60723e */ /* 0x080fe200020006ff */
[----:B------:R-:W-:Y:S01]  /*2d70*/  IMAD.MOV.U32 R15, RZ, RZ, 0x40000040 ;  /* 0x40000040ff0f7424 */ /* 0x000fe200078e00ff */
[----:B------:R-:W-:Y:S01]  /*2d80*/  F2FP.F16.E4M3.UNPACK_B R97, R20.H1 ;  /* 0x00000014ff61723e */ /* 0x000fe200030006ff */
[----:B------:R-:W-:Y:S01]  /*2d90*/  IMAD.MOV.U32 R9, RZ, RZ, 0x40000040 ;  /* 0x40000040ff097424 */ /* 0x000fe200078e00ff */
[-C--:B------:R-:W-:Y:S01]  /*2da0*/  F2FP.F16.E4M3.UNPACK_B R98, R10.reuse ;  /* 0x0000000aff62723e */ /* 0x080fe200020006ff */
[-C--:B------:R-:W-:Y:S01]  /*2db0*/  HFMA2 R96, R96, R0.reuse.H1_H1, R0.H0_H0 ;  /* 0x3000000060607231 */ /* 0x080fe20000040000 */
[----:B------:R-:W-:Y:S01]  /*2dc0*/  F2FP.F16.E4M3.UNPACK_B R99, R10.H1 ;  /* 0x0000000aff63723e */ /* 0x000fe200030006ff */
[----:B------:R-:W-:Y:S01]  /*2dd0*/  HFMA2 R97, R97, R3.H0_H0, R4.H0_H0 ;  /* 0x2000000361617231 */ /* 0x000fe20000040004 */
[----:B------:R-:W-:Y:S01]  /*2de0*/  IADD3 R5, R100, R107, R8 ;  /* 0x0000006b64057210 */ /* 0x000fe20007ffe008 */
[----:B------:R-:W-:-:S02]  /*2df0*/  HFMA2 R98, R98, R0.H1_H1, R0.H0_H0 ;  /* 0x3000000062627231 */ /* 0x000fc40000040000 */
[----:B------:R-:W-:Y:S01]  /*2e00*/  VIADD R8, R6, 0x4 ;  /* 0x0000000406087836 */ /* 0x000fe20000000000 */
[----:B------:R-:W-:Y:S01]  /*2e10*/  HGMMA.64x128x16.F32 R24, R92, gdesc[UR4], R24, gsb0 ;  /* 0x01e000045c187df0 */ /* 0x000fe20008000818 */
[----:B------:R-:W-:Y:S01]  /*2e20*/  R2UR UR6, R14 ;  /* 0x000000000e0672ca */ /* 0x000fe200000e0000 */
[----:B------:R-:W-:Y:S01]  /*2e30*/  HFMA2 R99, R99, R3.H0_H0, R4.H0_H0 ;  /* 0x2000000363637231 */ /* 0x000fe20000040004 */
[----:B------:R-:W-:Y:S01]  /*2e40*/  R2UR UR7, R15 ;  /* 0x000000000f0772ca */ /* 0x000fe200000e0000 */
[----:B------:R-:W-:Y:S01]  /*2e50*/  VIADD R6, R6, 0x6 ;  /* 0x0000000606067836 */ /* 0x000fe20000000000 */
[----:B------:R-:W-:Y:S02]  /*2e60*/  WARPGROUP.DEPBAR.LE gsb0, 0x0 ;  /* 0x00008000000079c5 */ /* 0x000fe40000010000 */
[----:B------:R-:W-:-:S09]  /*2e70*/  WARPGROUP.ARRIVE ;  /* 0x00000000000079c5 */ /* 0x000fd20000000000 */
[----:B------:R-:W-:Y:S01]  /*2e80*/  HGMMA.64x128x16.F32 R24, R96, gdesc[UR4], R24, gsb0 ;  /* 0x01e0000460187df0 */ /* 0x000fe20008000818 */
[----:B------:R-:W-:Y:S01]  /*2e90*/  R2UR UR6, R8 ;  /* 0x00000000080672ca */ /* 0x000fe200000e0000 */
[----:B------:R-:W-:Y:S01]  /*2ea0*/  VIADD R8, R5, UR51 ;  /* 0x0000003305087c36 */ /* 0x000fe20008000000 */
[----:B------:R-:W-:Y:S01]  /*2eb0*/  R2UR UR7, R9 ;  /* 0x00000000090772ca */ /* 0x000fe200000e0000 */
[----:B------:R-:W-:Y:S02]  /*2ec0*/  WARPGROUP.DEPBAR.LE gsb0, 0x0 ;  /* 0x00008000000079c5 */ /* 0x000fe40000010000 */
[----:B------:R-:W-:Y:S04]  /*2ed0*/  LDS.U16 R7, [R5+UR51+0x8a00] ;  /* 0x008a003305077984 */ /* 0x000fe80008000400 */
[----:B------:R-:W1:Y:S04]  /*2ee0*/  LDS.U16 R10, [R5+UR51+0x8800] ;  /* 0x00880033050a7984 */ /* 0x000e680008000400 */
[----:B------:R-:W-:Y:S04]  /*2ef0*/  LDS.U16 R11, [R5+UR51+0x8a08] ;  /* 0x008a0833050b7984 */ /* 0x000fe80008000400 */
[----:B------:R-:W2:Y:S01]  /*2f00*/  LDS.U16 R12, [R5+UR51+0x8808] ;  /* 0x00880833050c7984 */ /* 0x000ea20008000400 */
[----:B-1----:R-:W-:-:S04]  /*2f10*/  PRMT R7, R10, 0x5410, R7 ;  /* 0x000054100a077816 */ /* 0x002fc80000000007 */
[-C--:B------:R-:W-:Y:S02]  /*2f20*/  F2FP.F16.E4M3.UNPACK_B R96, R7.reuse ;  /* 0x00000007ff60723e */ /* 0x080fe400020006ff */
[----:B------:R-:W-:Y:S01]  /*2f30*/  F2FP.F16.E4M3.UNPACK_B R97, R7.H1 ;  /* 0x00000007ff61723e */ /* 0x000fe200030006ff */
[----:B------:R-:W-:Y:S01]  /*2f40*/  IMAD.MOV.U32 R7, RZ, RZ, 0x40000040 ;  /* 0x40000040ff077424 */ /* 0x000fe200078e00ff */
[----:B--2---:R-:W-:Y:S01]  /*2f50*/  PRMT R11, R12, 0x5410, R11 ;  /* 0x000054100c0b7816 */ /* 0x004fe2000000000b */
[----:B------:R-:W-:Y:S02]  /*2f60*/  HFMA2 R96, R96, R0.H1_H1, R0.H0_H0 ;  /* 0x3000000060607231 */ /* 0x000fe40000040000 */
[----:B------:R-:W-:Y:S01]  /*2f70*/  HFMA2 R97, R97, R3.H0_H0, R4.H0_H0 ;  /* 0x2000000361617231 */ /* 0x000fe20000040004 */
[-C--:B------:R-:W-:Y:S02]  /*2f80*/  F2FP.F16.E4M3.UNPACK_B R98, R11.reuse ;  /* 0x0000000bff62723e */ /* 0x080fe400020006ff */
[----:B------:R-:W-:Y:S01]  /*2f90*/  F2FP.F16.E4M3.UNPACK_B R99, R11.H1 ;  /* 0x0000000bff63723e */ /* 0x000fe200030006ff */
[----:B------:R-:W-:-:S02]  /*2fa0*/  IMAD.IADD R11, R105, 0x1, R8 ;  /* 0x00000001690b7824 */ /* 0x000fc400078e0208 */
        /* <DEDUP_REMOVED lines=8> */
[----:B------:R-:W1:Y:S04]  /*3030*/  LDS.U16 R8, [R11+0x8800] ;  /* 0x008800000b087984 */ /* 0x000e680000000400 */
[----:B------:R-:W-:Y:S04]  /*3040*/  LDS.U16 R9, [R11+0x8a08] ;  /* 0x008a08000b097984 */ /* 0x000fe80000000400 */
[----:B------:R-:W2:Y:S01]  /*3050*/  LDS.U16 R10, [R11+0x8808] ;  /* 0x008808000b0a7984 */ /* 0x000ea20000000400 */
[----:B-1----:R-:W-:-:S04]  /*3060*/  PRMT R5, R8, 0x5410, R5 ;  /* 0x0000541008057816 */ /* 0x002fc80000000005 */
[-C--:B------:R-:W-:Y:S02]  /*3070*/  F2FP.F16.E4M3.UNPACK_B R96, R5.reuse ;  /* 0x00000005ff60723e */ /* 0x080fe400020006ff */
[----:B------:R-:W-:Y:S02]  /*3080*/  F2FP.F16.E4M3.UNPACK_B R97, R5.H1 ;  /* 0x00000005ff61723e */ /* 0x000fe400030006ff */
[----:B--2---:R-:W-:Y:S01]  /*3090*/  PRMT R9, R10, 0x5410, R9 ;  /* 0x000054100a097816 */ /* 0x004fe20000000009 */
        /* <DEDUP_REMOVED lines=9> */
[----:B------:R-:W-:Y:S05]  /*3130*/  @!P0 BRA `(.L_x_84) ;  /* 0x0000000000048947 */ /* 0x000fea0003800000 */
[----:B------:R-:W-:Y:S01]  /*3140*/  BPT.TRAP 0x1 ;  /* 0x000000040000795c */ /* 0x000fe20000300000 */
.L_x_84:
[----:B------:R-:W-:Y:S02]  /*3150*/  LEA R13, R13, UR51, 0x3 ;  /* 0x000000330d0d7c11 */ /* 0x000fe4000f8e18ff */
[----:B------:R-:W-:-:S03]  /*3160*/  ISETP.GT.U32.AND P1, PT, R19, 0x1, PT ;  /* 0x000000011300780c */ /* 0x000fc60003f24070 */
[----:B------:R-:W-:-:S05]  /*3170*/  VIADD R13, R13, 0x38 ;  /* 0x000000380d0d7836 */ /* 0x000fca0000000000 */
[----:B------:R-:W-:-:S04]  /*3180*/  PRMT R13, RZ, 0x654, R13 ;  /* 0x00000654ff0d7816 */ /* 0x000fc8000000000d */
[----:B------:R1:W-:Y:S01]  /*3190*/  SYNCS.ARRIVE.TRANS64.RED.A1T0 RZ, [R13+URZ], RZ ;  /* 0x000000ff0dff79a7 */ /* 0x0003e2000810043f */
[----:B------:R-:W-:Y:S05]  /*31a0*/  @P1 BRA `(.L_x_74) ;  /* 0x0000000000041947 */ /* 0x000fea0003800000 */
[----:B------:R-:W-:Y:S01]  /*31b0*/  BPT.TRAP 0x1 ;  /* 0x000000040000795c */ /* 0x000fe20000300000 */
.L_x_74:
[----:B------:R-:W-:Y:S05]  /*31c0*/  @!P0 BRA `(.L_x_85) ;  /* 0x0000000000048947 */ /* 0x000fea0003800000 */
[----:B------:R-:W-:Y:S01]  /*31d0*/  BPT.TRAP 0x1 ;  /* 0x000000040000795c */ /* 0x000fe20000300000 */
.L_x_85:
[----:B------:R-:W-:Y:S01]  /*31e0*/  UIADD3 UR6, UR49, UR52, URZ ;  /* 0x0000003431067290 */ /* 0x000fe2000fffe03f */
[----:B------:R-:W-:-:S03]  /*31f0*/  ISETP.GT.U32.AND P0, PT, R19, 0x1, PT ;  /* 0x000000011300780c */ /* 0x000fc60003f04070 */
[----:B------:R-:W-:-:S04]  /*3200*/  UIMAD.WIDE.U32 UR4, UR6, 0x24924925, URZ ;  /* 0x24924925060478a5 */ /* 0x000fc8000f8e003f */
[----:B------:R-:W-:-:S04]  /*3210*/  UIADD3 UR4, UR6, -UR5, URZ ;  /* 0x8000000506047290 */ /* 0x000fc8000fffe03f */
[----:B------:R-:W-:-:S04]  /*3220*/  ULEA.HI UR4, UR4, UR5, URZ, 0x1f ;  /* 0x0000000504047291 */ /* 0x000fc8000f8ff83f */
[----:B------:R-:W-:-:S04]  /*3230*/  USHF.R.U32.HI UR4, URZ, 0x2, UR4 ;  /* 0x000000023f047899 */ /* 0x000fc80008011604 */
[----:B------:R-:W-:-:S04]  /*3240*/  UIMAD UR4, UR4, -0x7, UR6 ;  /* 0xfffffff9040478a4 */ /* 0x000fc8000f8e0206 */
[----:B------:R-:W-:-:S04]  /*3250*/  ULEA UR4, UR4, UR51, 0x3 ;  /* 0x0000003304047291 */ /* 0x000fc8000f8e183f */
[----:B------:R-:W-:-:S04]  /*3260*/  UIADD3 UR4, UR4, 0x38, URZ ;  /* 0x0000003804047890 */ /* 0x000fc8000fffe03f */
[----:B------:R-:W-:-:S09]  /*3270*/  UPRMT UR4, URZ, 0x654, UR4 ;  /* 0x000006543f047896 */ /* 0x000fd20008000004 */
[----:B------:R-:W-:Y:S01]  /*3280*/  SYNCS.ARRIVE.TRANS64.RED.A1T0 RZ, [UR4], RZ ;  /* 0x000000ffffff79a7 */ /* 0x000fe20008100404 */
[----:B------:R-:W-:Y:S05]  /*3290*/  @P0 BRA `(.L_x_86) ;  /* 0x0000000000040947 */ /* 0x000fea0003800000 */
[----:B------:R-:W-:Y:S01]  /*32a0*/  BPT.TRAP 0x1 ;  /* 0x000000040000795c */ /* 0x000fe20000300000 */
.L_x_86:
[----:B------:R-:W-:Y:S01]  /*32b0*/  UISETP.GE.U32.AND UP1, UPT, UR53, 0x7, UPT ;  /* 0x000000073500788c */ /* 0x000fe2000bf26070 */
[----:B------:R-:W-:Y:S01]  /*32c0*/  R2UR UR45, R23 ;  /* 0x00000000172d72ca */ /* 0x000fe200000e0000 */
[----:B------:R-:W-:Y:S01]  /*32d0*/  UIADD3 UR6, UR51, 0x400, URZ ;  /* 0x0000040033067890 */ /* 0x000fe2000fffe03f */
[----:B------:R-:W-:Y:S01]  /*32e0*/  R2UR UR46, R109 ;  /* 0x000000006d2e72ca */ /* 0x000fe200000e0000 */
[----:B------:R-:W-:Y:S02]  /*32f0*/  UIADD3 UR52, UR53, UR52, URZ ;  /* 0x0000003435347290 */ /* 0x000fe4000fffe03f */
[----:B------:R-:W-:Y:S02]  /*3300*/  ULOP3.LUT UP2, URZ, UR6, 0x3ff, URZ, 0xc0, !UPT ;  /* 0x000003ff063f7892 */ /* 0x000fe4000f84c03f */
[----:B------:R-:W-:-:S03]  /*3310*/  UISETP.GT.U32.AND UP0, UPT, UR52, 0x6, UPT ;  /* 0x000000063400788c */ /* 0x000fc6000bf04070 */
[----:B------:R-:W-:Y:S01]  /*3320*/  @UP1 UIMAD.WIDE.U32 UR4, UR52, 0x24924925, URZ ;  /* 0x24924925340418a5 */ /* 0x000fe2000f8e003f */
[----:B------:R-:W-:Y:S01]  /*3330*/  PLOP3.LUT P0, PT, PT, PT, UP2, 0x80, 0x0 ;  /* 0x000000000000781c */ /* 0x000fe20003f0f028 */
[----:B------:R-:W-:Y:S02]  /*3340*/  UISETP.LT.U32.AND UP0, UPT, UR53, 0x7, UP0 ;  /* 0x000000073500788c */ /* 0x000fe40008701070 */
[----:B------:R-:W-:Y:S02]  /*3350*/  @UP1 UIADD3 UR4, UR52, -UR5, URZ ;  /* 0x8000000534041290 */ /* 0x000fe4000fffe03f */
[----:B------:R-:W-:Y:S02]  /*3360*/  USEL UR6, URZ, 0x1, !UP0 ;  /* 0x000000013f067887 */ /* 0x000fe4000c000000 */
[----:B------:R-:W-:Y:S02]  /*3370*/  @UP1 ULEA.HI UR4, UR4, UR5, URZ, 0x1f ;  /* 0x0000000504041291 */ /* 0x000fe4000f8ff83f */
[----:B------:R-:W-:-:S02]  /*3380*/  ULOP3.LUT UR48, UR48, UR6, URZ, 0x3c, !UPT ;  /* 0x0000000630307292 */ /* 0x000fc4000f8e3c3f */
[----:B------:R-:W-:Y:S02]  /*3390*/  @UP1 USHF.R.U32.HI UR4, URZ, 0x2, UR4 ;  /* 0x000000023f041899 */ /* 0x000fe40008011604 */
[----:B------:R-:W-:Y:S02]  /*33a0*/  USHF.L.U32 UR45, UR45, 0x7, URZ ;  /* 0x000000072d2d7899 */ /* 0x000fe4000800063f */
[----:B------:R-:W-:Y:S02]  /*33b0*/  USHF.L.U32 UR46, UR46, 0x7, URZ ;  /* 0x000000072e2e7899 */ /* 0x000fe4000800063f */
[----:B------:R-:W-:Y:S01]  /*33c0*/  @UP1 ULOP3.LUT UR48, UR48, 0x1, UR4, 0x78, !UPT ;  /* 0x0000000130301892 */ /* 0x000fe2000f8e7804 */
[----:B------:R-:W-:Y:S11]  /*33d0*/  @!P0 BRA `(.L_x_87) ;  /* 0x00000000007c8947 */ /* 0x000ff60003800000 */
[----:B------:R-:W-:Y:S01]  /*33e0*/  MOV R23, 0xe8 ;  /* 0x000000e800177802 */ /* 0x000fe20000000f00 */
[----:B------:R-:W-:Y:S01]  /*33f0*/  ULDC.64 UR4, c[0x4][0xd8] ;  /* 0x0100360000047ab9 */ /* 0x000fe20000000a00 */
[----:B------:R-:W-:Y:S01]  /*3400*/  ULDC.64 UR6, c[0x4][0xe0] ;  /* 0x0100380000067ab9 */ /* 0x000fe20000000a00 */
[----:B------:R-:W-:Y:S01]  /*3410*/  IMAD.U32 R4, RZ, RZ, UR4 ;  /* 0x00000004ff047e24 */ /* 0x000fe2000f8e00ff */
[----:B------:R2:W3:Y:S01]  /*3420*/  LDC.64 R14, c[0x4][R23] ;  /* 0x01000000170e7b82 */ /* 0x0004e20000000a00 */
[----:B------:R-:W-:Y:S01]  /*3430*/  MOV R5, UR5 ;  /* 0x0000000500057c02 */ /* 0x000fe20008000f00 */
[----:B------:R-:W-:Y:S01]  /*3440*/  ULDC.64 UR4, c[0x4][0x58] ;  /* 0x0100160000047ab9 */ /* 0x000fe20000000a00 */
[----:B------:R-:W-:Y:S02]  /*3450*/  IMAD.U32 R6, RZ, RZ, UR6 ;  /* 0x00000006ff067e24 */ /* 0x000fe4000f8e00ff */
[----:B------:R-:W-:Y:S02]  /*3460*/  IMAD.U32 R7, RZ, RZ, UR7 ;  /* 0x00000007ff077e24 */ /* 0x000fe4000f8e00ff */
[----:B------:R-:W-:-:S02]  /*3470*/  IMAD.U32 R10, RZ, RZ, UR4 ;  /* 0x00000004ff0a7e24 */ /* 0x000fc4000f8e00ff */
[----:B------:R-:W-:Y:S02]  /*3480*/  IMAD.U32 R11, RZ, RZ, UR5 ;  /* 0x00000005ff0b7e24 */ /* 0x000fe4000f8e00ff */
[----:B------:R-:W-:Y:S02]  /*3490*/  IMAD.MOV.U32 R8, RZ, RZ, 0x70 ;  /* 0x00000070ff087424 */ /* 0x000fe400078e00ff */
[----:B------:R-:W-:Y:S02]  /*34a0*/  IMAD.MOV.U32 R12, RZ, RZ, 0x1 ;  /* 0x00000001ff0c7424 */ /* 0x000fe400078e00ff */
[----:B-12---:R-:W-:-:S07]  /*34b0*/  IMAD.MOV.U32 R13, RZ, RZ, RZ ;  /* 0x000000ffff0d7224 */ /* 0x006fce00078e00ff */
[----:B------:R-:W-:-:S07]  /*34c0*/  LEPC R20, `(.L_x_88) ;  /* 0x000000001014794e */ /* 0x000fce0000000000 */
[----:B---3-5:R-:W-:Y:S05]  /*34d0*/  CALL.ABS.NOINC R14 ;  /* 0x000000000e007343 */ /* 0x028fea0003c00000 */
.L_x_88:
[----:B------:R1:W2:Y:S01]  /*34e0*/  LDC.64 R14, c[0x4][R23] ;  /* 0x01000000170e7b82 */ /* 0x0002a20000000a00 */
[----:B------:R-:W-:Y:S01]  /*34f0*/  ULDC.64 UR4, c[0x4][0xd8] ;  /* 0x0100360000047ab9 */ /* 0x000fe20000000a00 */
[----:B------:R-:W-:Y:S01]  /*3500*/  ULDC.64 UR6, c[0x4][0x58] ;  /* 0x0100160000067ab9 */ /* 0x000fe20000000a00 */
[----:B------:R-:W-:Y:S01]  /*3510*/  IMAD.U32 R4, RZ, RZ, UR4 ;  /* 0x00000004ff047e24 */ /* 0x000fe2000f8e00ff */
[----:B------:R-:W-:Y:S01]  /*3520*/  MOV R13, RZ ;  /* 0x000000ff000d7202 */ /* 0x000fe20000000f00 */
[----:B------:R-:W-:Y:S01]  /*3530*/  IMAD.U32 R5, RZ, RZ, UR5 ;  /* 0x00000005ff057e24 */ /* 0x000fe2000f8e00ff */
[----:B------:R-:W-:Y:S01]  /*3540*/  ULDC.64 UR4, c[0x4][0xe0] ;  /* 0x0100380000047ab9 */ /* 0x000fe20000000a00 */
[----:B------:R-:W-:Y:S02]  /*3550*/  IMAD.U32 R10, RZ, RZ, UR6 ;  /* 0x00000006ff0a7e24 */ /* 0x000fe4000f8e00ff */
[----:B------:R-:W-:Y:S02]  /*3560*/  IMAD.U32 R6, RZ, RZ, UR4 ;  /* 0x00000004ff067e24 */ /* 0x000fe4000f8e00ff */
[----:B------:R-:W-:-:S02]  /*3570*/  IMAD.U32 R7, RZ, RZ, UR5 ;  /* 0x00000005ff077e24 */ /* 0x000fc4000f8e00ff */
[----:B------:R-:W-:Y:S02]  /*3580*/  IMAD.U32 R11, RZ, RZ, UR7 ;  /* 0x00000007ff0b7e24 */ /* 0x000fe4000f8e00ff */
[----:B------:R-:W-:Y:S02]  /*3590*/  IMAD.MOV.U32 R8, RZ, RZ, 0x70 ;  /* 0x00000070ff087424 */ /* 0x000fe400078e00ff */
[----:B-1----:R-:W-:-:S07]  /*35a0*/  IMAD.MOV.U32 R12, RZ, RZ, 0x1 ;  /* 0x00000001ff0c7424 */ /* 0x002fce00078e00ff */
[----:B------:R-:W-:-:S07]  /*35b0*/  LEPC R20, `(.L_x_87) ;  /* 0x000000001014794e */ /* 0x000fce0000000000 */
[----:B--2---:R-:W-:Y:S05]  /*35c0*/  CALL.ABS.NOINC R14 ;  /* 0x000000000e007343 */ /* 0x004fea0003c00000 */
.L_x_87:
[----:B------:R-:W-:Y:S02]  /*35d0*/  ULDC.64 UR4, c[0x0][0x790] ;  /* 0x0001e40000047ab9 */ /* 0x000fe40000000a00 */
[----:B------:R-:W-:Y:S02]  /*35e0*/  IMAD.U32 R96, RZ, RZ, UR4 ;  /* 0x00000004ff607e24 */ /* 0x000fe4000f8e00ff */
[----:B------:R-:W-:-:S03]  /*35f0*/  IMAD.U32 R97, RZ, RZ, UR5 ;  /* 0x00000005ff617e24 */ /* 0x000fc6000f8e00ff */
[----:B------:R-:W-:-:S04]  /*3600*/  ISETP.NE.U32.AND P0, PT, R96, RZ, PT ;  /* 0x000000ff6000720c */ /* 0x000fc80003f05070 */
[----:B------:R-:W-:-:S13]  /*3610*/  ISETP.NE.AND.EX P0, PT, R97, RZ, PT, P0 ;  /* 0x000000ff6100720c */ /* 0x000fda0003f05300 */
[----:B------:R-:W-:Y:S05]  /*3620*/  @!P0 BRA `(.L_x_89) ;  /* 0x0000000000348947 */ /* 0x000fea0003800000 */
[----:B------:R-:W-:Y:S02]  /*3630*/  ULDC.64 UR4, c[0x0][0x788] ;  /* 0x0001e20000047ab9 */ /* 0x000fe40000000a00 */
[----:B------:R-:W-:-:S04]  /*3640*/  ISETP.NE.U32.AND P1, PT, RZ, UR4, PT ;  /* 0x00000004ff007c0c */ /* 0x000fc8000bf25070 */
[----:B------:R-:W-:-:S13]  /*3650*/  ISETP.NE.AND.EX P1, PT, RZ, UR5, PT, P1 ;  /* 0x00000005ff007c0c */ /* 0x000fda000bf25310 */
[----:B------:R-:W-:Y:S05]  /*3660*/  @!P1 BRA `(.L_x_90) ;  /* 0x0000000000189947 */ /* 0x000fea0003800000 */
[----:B------:R-:W2:Y:S01]  /*3670*/  LDC.64 R4, c[0x0][0x788] ;  /* 0x0001e200ff047b82 */ /* 0x000ea20000000a00 */
[----:B------:R-:W-:-:S04]  /*3680*/  IMAD R3, R96, UR47, RZ ;  /* 0x0000002f60037c24 */ /* 0x000fc8000f8e02ff */
[----:B--2---:R-:W-:-:S05]  /*3690*/  IMAD.WIDE R4, R3, 0x4, R4 ;  /* 0x0000000403047825 */ /* 0x004fca00078e0204 */
[----:B-----5:R2:W5:Y:S01]  /*36a0*/  LDG.E R89, desc[UR42][R4.64] ;  /* 0x0000002a04597981 */ /* 0x020562000c1e1900 */
[----:B------:R-:W-:Y:S01]  /*36b0*/  IMAD.MOV.U32 R88, RZ, RZ, 0x1 ;  /* 0x00000001ff587424 */ /* 0x000fe200078e00ff */
[----:B------:R-:W-:Y:S06]  /*36c0*/  BRA `(.L_x_89) ;  /* 0x00000000000c7947 */ /* 0x000fec0003800000 */
.L_x_90:
[----:B------:R-:W-:Y:S01]  /*36d0*/  ULDC UR4, c[0x0][0x780] ;  /* 0x0001e00000047ab9 */ /* 0x000fe20000000800 */
[----:B------:R-:W-:Y:S02]  /*36e0*/  IMAD.MOV.U32 R88, RZ, RZ, 0x1 ;  /* 0x00000001ff587424 */ /* 0x000fe400078e00ff */
[----:B-----5:R-:W-:-:S07]  /*36f0*/  IMAD.U32 R89, RZ, RZ, UR4 ;  /* 0x00000004ff597e24 */ /* 0x020fce000f8e00ff */
.L_x_89:
[----:B------:R-:W3:Y:S02]  /*3700*/  LDC.64 R6, c[0x0][0x7b0] ;  /* 0x0001ec00ff067b82 */ /* 0x000ee40000000a00 */
[----:B---3--:R-:W-:-:S04]  /*3710*/  ISETP.NE.U32.AND P1, PT, R6, RZ, PT ;  /* 0x000000ff0600720c */ /* 0x008fc80003f25070 */
[----:B------:R-:W-:-:S13]  /*3720*/  ISETP.NE.AND.EX P1, PT, R7, RZ, PT, P1 ;  /* 0x000000ff0700720c */ /* 0x000fda0003f25310 */
[----:B------:R-:W-:Y:S05]  /*3730*/  @!P1 BRA `(.L_x_91) ;  /* 0x00000000002c9947 */ /* 0x000fea0003800000 */
[----:B------:R-:W-:Y:S02]  /*3740*/  ULDC.64 UR4, c[0x0][0x7a8] ;  /* 0x0001ea0000047ab9 */ /* 0x000fe40000000a00 */
[----:B------:R-:W-:-:S04]  /*3750*/  ISETP.NE.U32.AND P1, PT, RZ, UR4, PT ;  /* 0x00000004ff007c0c */ /* 0x000fc8000bf25070 */
[----:B------:R-:W-:-:S13]  /*3760*/  ISETP.NE.AND.EX P1, PT, RZ, UR5, PT, P1 ;  /* 0x00000005ff007c0c */ /* 0x000fda000bf25310 */
[----:B------:R-:W-:Y:S05]  /*3770*/  @!P1 BRA `(.L_x_92) ;  /* 0x0000000000149947 */ /* 0x000fea0003800000 */
[----:B--2---:R-:W2:Y:S01]  /*3780*/  LDC.64 R4, c[0x0][0x7a8] ;  /* 0x0001ea00ff047b82 */ /* 0x004ea20000000a00 */
[----:B------:R-:W-:-:S04]  /*3790*/  IMAD R3, R6, UR47, RZ ;  /* 0x0000002f06037c24 */ /* 0x000fc8000f8e02ff */
[----:B--2---:R-:W-:-:S05]  /*37a0*/  IMAD.WIDE R4, R3, 0x4, R4 ;  /* 0x0000000403047825 */ /* 0x004fca00078e0204 */
[----:B-----5:R3:W5:Y:S01]  /*37b0*/  LDG.E R90, desc[UR42][R4.64] ;  /* 0x0000002a045a7981 */ /* 0x020762000c1e1900 */
[----:B------:R-:W-:Y:S05]  /*37c0*/  BRA `(.L_x_91) ;  /* 0x0000000000087947 */ /* 0x000fea0003800000 */
.L_x_92:
[----:B------:R-:W-:Y:S02]  /*37d0*/  ULDC UR4, c[0x0][0x7a0] ;  /* 0x0001e80000047ab9 */ /* 0x000fe40000000800 */
[----:B-----5:R-:W-:-:S07]  /*37e0*/  IMAD.U32 R90, RZ, RZ, UR4 ;  /* 0x00000004ff5a7e24 */ /* 0x020fce000f8e00ff */
.L_x_91:
[----:B------:R-:W-:Y:S01]  /*37f0*/  ULDC.64 UR4, c[0x0][0x788] ;  /* 0x0001e20000047ab9 */ /* 0x000fe20000000a00 */
[----:B------:R-:W-:Y:S01]  /*3800*/  ISETP.NE.U32.AND P1, PT, R96, RZ, PT ;  /* 0x000000ff6000720c */ /* 0x000fe20003f25070 */
[----:B------:R-:W-:Y:S02]  /*3810*/  UISETP.NE.U32.AND UP0, UPT, UR4, URZ, UPT ;  /* 0x0000003f0400728c */ /* 0x000fe4000bf05070 */
[----:B------:R-:W-:Y:S01]  /*3820*/  ISETP.NE.U32.AND P3, PT, RZ, UR4, PT ;  /* 0x00000004ff007c0c */ /* 0x000fe2000bf65070 */
[----:B------:R-:W-:Y:S01]  /*3830*/  IMAD.MOV.U32 R0, RZ, RZ, 0x1 ;  /* 0x00000001ff007424 */ /* 0x000fe200078e00ff */
[----:B------:R-:W-:Y:S01]  /*3840*/  ISETP.NE.AND.EX P4, PT, R97, RZ, PT, P1 ;  /* 0x000000ff6100720c */ /* 0x000fe20003f85310 */
[----:B------:R-:W-:Y:S02]  /*3850*/  UISETP.NE.AND.EX UP0, UPT, UR5, URZ, UPT, UP0 ;  /* 0x0000003f0500728c */ /* 0x000fe4000bf05300 */
[----:B------:R-:W-:-:S04]  /*3860*/  ISETP.NE.AND.EX P3, PT, RZ, UR5, PT, P3 ;  /* 0x00000005ff007c0c */ /* 0x000fc8000bf65330 */
[----:B------:R-:W-:-:S04]  /*3870*/  PLOP3.LUT P2, PT, PT, PT, UP0, 0x80, 0x0 ;  /* 0x000000000000781c */ /* 0x000fc80003f4f008 */
[----:B------:R-:W-:-:S05]  /*3880*/  PLOP3.LUT P2, PT, P2, PT, PT, 0x8, 0x0 ;  /* 0x000000000000781c */ /* 0x000fca000174e170 */
[----:B------:R-:W-:Y:S08]  /*3890*/  @P3 BRA P4, `(.L_x_93) ;  /* 0x0000000000283947 */ /* 0x000ff00002000000 */
[----:B------:R-:W-:Y:S04]  /*38a0*/  BSSY B0, `(.L_x_94) ;  /* 0x0000008000007945 */ /* 0x000fe80003800000 */
[----:B------:R-:W-:Y:S05]  /*38b0*/  @!P0 BRA `(.L_x_95) ;  /* 0x0000000000148947 */ /* 0x000fea0003800000 */
[----:B------:R-:W-:Y:S02]  /*38c0*/  LOP3.LUT P4, RZ, R88, 0xff, RZ, 0xc0, !PT ;  /* 0x000000ff58ff7812 */ /* 0x000fe4000788c0ff */
[----:B------:R-:W-:-:S11]  /*38d0*/  PLOP3.LUT P3, PT, P2, PT, PT, 0x80, 0x0 ;  /* 0x000000000000781c */ /* 0x000fd6000176f070 */
[----:B------:R-:W-:Y:S05]  /*38e0*/  @!P4 BRA `(.L_x_96) ;  /* 0x00000000000cc947 */ /* 0x000fea0003800000 */
[----:B-----5:R-:W-:Y:S01]  /*38f0*/  FSETP.EQ.AND P3, PT, R89, RZ, PT ;  /* 0x000000ff5900720b */ /* 0x020fe20003f62000 */
[----:B------:R-:W-:-:S12]  /*3900*/  BRA `(.L_x_96) ;  /* 0x0000000000047947 */ /* 0x000fd80003800000 */
.L_x_95:
[----:B-----5:R-:W-:-:S13]  /*3910*/  FSETP.EQ.AND P3, PT, R89, RZ, PT ;  /* 0x000000ff5900720b */ /* 0x020fda0003f62000 */
.L_x_96:
[----:B------:R-:W-:Y:S05]  /*3920*/  BSYNC B0 ;  /* 0x0000000000007941 */ /* 0x000fea0003800000 */
.L_x_94:
[----:B------:R-:W-:-:S07]  /*3930*/  SEL R0, RZ, 0x1, P3 ;  /* 0x00000001ff007807 */ /* 0x000fce0001800000 */
.L_x_93:
[----:B------:R-:W-:Y:S04]  /*3940*/  BSSY B0, `(.L_x_97) ;  /* 0x0000007000007945 */ /* 0x000fe80003800000 */
[----:B------:R-:W-:Y:S05]  /*3950*/  @!P0 BRA `(.L_x_98) ;  /* 0x0000000000108947 */ /* 0x000fea0003800000 */
[----:B------:R-:W-:-:S13]  /*3960*/  LOP3.LUT P0, RZ, R88, 0xff, RZ, 0xc0, !PT ;  /* 0x000000ff58ff7812 */ /* 0x000fda000780c0ff */
[----:B------:R-:W-:Y:S05]  /*3970*/  @!P0 BRA `(.L_x_99) ;  /* 0x00000000000c8947 */ /* 0x000fea0003800000 */
[----:B-----5:R-:W-:Y:S01]  /*3980*/  FSETP.EQ.AND P2, PT, R89, RZ, PT ;  /* 0x000000ff5900720b */ /* 0x020fe20003f42000 */
[----:B------:R-:W-:-:S12]  /*3990*/  BRA `(.L_x_99) ;  /* 0x0000000000047947 */ /* 0x000fd80003800000 */
.L_x_98:
[----:B-----5:R-:W-:-:S13]  /*39a0*/  FSETP.EQ.AND P2, PT, R89, RZ, PT ;  /* 0x000000ff5900720b */ /* 0x020fda0003f42000 */
.L_x_99:
[----:B------:R-:W-:Y:S05]  /*39b0*/  BSYNC B0 ;  /* 0x0000000000007941 */ /* 0x000fea0003800000 */
.L_x_97:
[----:B------:R-:W-:Y:S01]  /*39c0*/  PRMT R3, R0, 0x9910, RZ ;  /* 0x0000991000037816 */ /* 0x000fe200000000ff */
[----:B------:R-:W-:Y:S01]  /*39d0*/  BSSY B0, `(.L_x_100) ;  /* 0x000001b000007945 */ /* 0x000fe20003800000 */
[----:B------:R-:W-:Y:S01]  /*39e0*/  LOP3.LUT R103, R103, 0x1, RZ, 0x3c, !PT ;  /* 0x0000000167677812 */ /* 0x000fe200078e3cff */
[----:B------:R-:W-:Y:S01]  /*39f0*/  IMAD.MOV.U32 R0, RZ, RZ, RZ ;  /* 0x000000ffff007224 */ /* 0x000fe200078e00ff */
[----:B------:R-:W-:Y:S02]  /*3a00*/  ISETP.NE.AND P0, PT, R3, RZ, PT ;  /* 0x000000ff0300720c */ /* 0x000fe40003f05270 */
[----:B------:R-:W-:Y:S02]  /*3a10*/  CS2R R6, SRZ ;  /* 0x0000000000067805 */ /* 0x000fe4000001ff00 */
[----:B--23--:R-:W-:Y:S02]  /*3a20*/  CS2R R4, SRZ ;  /* 0x0000000000047805 */ /* 0x00cfe4000001ff00 */
[----:B------:R-:W-:-:S02]  /*3a30*/  CS2R R10, SRZ ;  /* 0x00000000000a7805 */ /* 0x000fc4000001ff00 */
[----:B------:R-:W-:-:S05]  /*3a40*/  CS2R R8, SRZ ;  /* 0x0000000000087805 */ /* 0x000fca000001ff00 */
[----:B------:R-:W-:Y:S05]  /*3a50*/  @!P0 BRA `(.L_x_101) ;  /* 0x0000000000488947 */ /* 0x000fea0003800000 */
[----:B------:R-:W-:-:S13]  /*3a60*/  ISETP.NE.AND P3, PT, R111, 0x3, PT ;  /* 0x000000036f00780c */ /* 0x000fda0003f65270 */
[----:B------:R-:W-:Y:S05]  /*3a70*/  @!P3 BRA `(.L_x_102) ;  /* 0x000000000004b947 */ /* 0x000fea0003800000 */
[----:B------:R-:W-:Y:S01]  /*3a80*/  BPT.TRAP 0x1 ;  /* 0x000000040000795c */ /* 0x000fe20000300000 */
.L_x_102:
[----:B------:R-:W-:Y:S01]  /*3a90*/  SHF.L.U32 R0, R103, 0x1f, RZ ;  /* 0x0000001f67007819 */ /* 0x000fe200000006ff */
[----:B------:R-:W-:Y:S01]  /*3aa0*/  BSSY B1, `(.L_x_103) ;  /* 0x0000005000017945 */ /* 0x000fe20003800000 */
[----:B------:R-:W-:Y:S01]  /*3ab0*/  @!P2 LEA R3, R101, UR51, 0x1 ;  /* 0x000000336503ac11 */ /* 0x000fe2000f8e08ff */
[----:B------:R-:W-:Y:S01]  /*3ac0*/  IMAD.MOV.U32 R11, RZ, RZ, RZ ;  /* 0x000000ffff0b7224 */ /* 0x000fe200078e00ff */
[----:B------:R-:W2:Y:S02]  /*3ad0*/  SYNCS.PHASECHK.TRANS64.TRYWAIT P3, [UR51+0x70], R0 ;  /* 0x00007000ff0075a7 */ /* 0x000ea40008060173 */
[----:B--2---:R-:W-:Y:S05]  /*3ae0*/  @!P3 BRA `(.L_x_104) ;  /* 0x000000580028b947 */ /* 0x004fea0003800000 */
.L_x_229:
[----:B------:R-:W-:Y:S05]  /*3af0*/  BSYNC B1 ;  /* 0x0000000000017941 */ /* 0x000fea0003800000 */
.L_x_103:
[----:B------:R-:W-:Y:S01]  /*3b00*/  IMAD.MOV.U32 R10, RZ, RZ, RZ ;  /* 0x000000ffff0a7224 */ /* 0x000fe200078e00ff */
[----:B------:R-:W-:Y:S01]  /*3b10*/  CS2R R8, SRZ ;  /* 0x0000000000087805 */ /* 0x000fe2000001ff00 */
[----:B------:R-:W-:Y:S01]  /*3b20*/  IMAD.MOV.U32 R6, RZ, RZ, RZ ;  /* 0x000000ffff067224 */ /* 0x000fe200078e00ff */
[----:B--2---:R-:W-:Y:S01]  /*3b30*/  CS2R R4, SRZ ;  /* 0x0000000000047805 */ /* 0x004fe2000001ff00 */
[----:B------:R-:W-:Y:S05]  /*3b40*/  @!P2 WARPSYNC.ALL ;  /* 0x000000000000a948 */ /* 0x000fea0003800000 */
[----:B------:R2:W3:Y:S01]  /*3b50*/  @!P2 LDSM.16.MT88.4 R8, [R3+0x400] ;  /* 0x000400000308a83b */ /* 0x0004e20000004200 */
[----:B------:R-:W-:-:S03]  /*3b60*/  IMAD.MOV.U32 R0, RZ, RZ, 0x1 ;  /* 0x00000001ff007424 */ /* 0x000fc600078e00ff */
[----:B------:R2:W4:Y:S04]  /*3b70*/  @!P2 LDSM.16.MT88.4 R4, [R3+0xc00] ;  /* 0x000c00000304a83b */ /* 0x0005280000004200 */
.L_x_101:
[----:B------:R-:W-:Y:S05]  /*3b80*/  BSYNC B0 ;  /* 0x0000000000007941 */ /* 0x000fea0003800000 */
.L_x_100:
[C---:B-----5:R-:W-:Y:S01]  /*3b90*/  FMUL R92, R90.reuse, R24 ;  /* 0x000000185a5c7220 */ /* 0x060fe20000400000 */
[--C-:B---3--:R-:W-:Y:S02]  /*3ba0*/  HADD2.F32 R12, -RZ, R8.reuse.H0_H0 ;  /* 0x20000008ff0c7230 */ /* 0x108fe40000004100 */
[C---:B------:R-:W-:Y:S01]  /*3bb0*/  FMUL R25, R90.reuse, R25 ;  /* 0x000000195a197220 */ /* 0x040fe20000400000 */
[----:B------:R-:W-:Y:S02]  /*3bc0*/  HADD2.F32 R14, -RZ, R8.H1_H1 ;  /* 0x30000008ff0e7230 */ /* 0x000fe40000004100 */
[C---:B--2---:R-:W-:Y:S01]  /*3bd0*/  FMUL R3, R90.reuse, R26 ;  /* 0x0000001a5a037220 */ /* 0x044fe20000400000 */
[--C-:B------:R-:W-:Y:S02]  /*3be0*/  HADD2.F32 R20, -RZ, R9.reuse.H0_H0 ;  /* 0x20000009ff147230 */ /* 0x100fe40000004100 */
[----:B------:R-:W-:Y:S01]  /*3bf0*/  FMUL R27, R90, R27 ;  /* 0x0000001b5a1b7220 */ /* 0x000fe20000400000 */
[----:B------:R-:W-:-:S02]  /*3c00*/  HADD2.F32 R24, -RZ, R9.H1_H1 ;  /* 0x30000009ff187230 */ /* 0x000fc40000004100 */
[C---:B------:R-:W-:Y:S01]  /*3c10*/  FFMA R92, R89.reuse, R12, R92 ;  /* 0x0000000c595c7223 */ /* 0x040fe2000000005c */
[C---:B------:R-:W-:Y:S01]  /*3c20*/  FFMA R25, R89.reuse, R14, R25 ;  /* 0x0000000e59197223 */ /* 0x040fe20000000019 */
[C---:B------:R-:W-:Y:S01]  /*3c30*/  FFMA R3, R89.reuse, R20, R3 ;  /* 0x0000001459037223 */ /* 0x040fe20000000003 */
[--C-:B------:R-:W-:Y:S02]  /*3c40*/  HADD2.F32 R12, -RZ, R10.reuse.H0_H0 ;  /* 0x2000000aff0c7230 */ /* 0x100fe40000004100 */
[----:B------:R-:W-:Y:S01]  /*3c50*/  FFMA R26, R89, R24, R27 ;  /* 0x00000018591a7223 */ /* 0x000fe2000000001b */
[----:B------:R-:W-:Y:S02]  /*3c60*/  HADD2.F32 R14, -RZ, R10.H1_H1 ;  /* 0x3000000aff0e7230 */ /* 0x000fe40000004100 */
[C---:B------:R-:W-:Y:S01]  /*3c70*/  FMUL R28, R90.reuse, R28 ;  /* 0x0000001c5a1c7220 */ /* 0x040fe20000400000 */
[--C-:B------:R-:W-:Y:S02]  /*3c80*/  HADD2.F32 R20, -RZ, R11.reuse.H0_H0 ;  /* 0x2000000bff147230 */ /* 0x100fe40000004100 */
[----:B------:R-:W-:Y:S01]  /*3c90*/  FMUL R29, R90, R29 ;  /* 0x0000001d5a1d7220 */ /* 0x000fe20000400000 */
[----:B------:R-:W-:-:S02]  /*3ca0*/  HADD2.F32 R24, -RZ, R11.H1_H1 ;  /* 0x3000000bff187230 */ /* 0x000fc40000004100 */
[C---:B-1----:R-:W-:Y:S01]  /*3cb0*/  FMUL R13, R90.reuse, R30 ;  /* 0x0000001e5a0d7220 */ /* 0x042fe20000400000 */
[C---:B------:R-:W-:Y:S01]  /*3cc0*/  FMUL R31, R90.reuse, R31 ;  /* 0x0000001f5a1f7220 */ /* 0x040fe20000400000 */
[C---:B------:R-:W-:Y:S01]  /*3cd0*/  FFMA R28, R89.reuse, R12, R28 ;  /* 0x0000000c591c7223 */ /* 0x040fe2000000001c */
[C---:B------:R-:W-:Y:S01]  /*3ce0*/  FFMA R29, R89.reuse, R14, R29 ;  /* 0x0000000e591d7223 */ /* 0x040fe2000000001d */
[C---:B------:R-:W-:Y:S01]  /*3cf0*/  FFMA R13, R89.reuse, R20, R13 ;  /* 0x00000014590d7223 */ /* 0x040fe2000000000d */
[----:B------:R-:W-:Y:S01]  /*3d00*/  FFMA R30, R89, R24, R31 ;  /* 0x00000018591e7223 */ /* 0x000fe2000000001f */
[--C-:B----4-:R-:W-:Y:S02]  /*3d10*/  HADD2.F32 R12, -RZ, R4.reuse.H0_H0 ;  /* 0x20000004ff0c7230 */ /* 0x110fe40000004100 */
[C---:B------:R-:W-:Y:S01]  /*3d20*/  FMUL R32, R90.reuse, R32 ;  /* 0x000000205a207220 */ /* 0x040fe20000400000 */
[----:B------:R-:W-:Y:S02]  /*3d30*/  HADD2.F32 R14, -RZ, R4.H1_H1 ;  /* 0x30000004ff0e7230 */ /* 0x000fe40000004100 */
[----:B------:R-:W-:Y:S01]  /*3d40*/  FMUL R33, R90, R33 ;  /* 0x000000215a217220 */ /* 0x000fe20000400000 */
[----:B------:R-:W-:-:S02]  /*3d50*/  HADD2.F32 R20, -RZ, R5.H0_H0 ;  /* 0x20000005ff147230 */ /* 0x000fc40000004100 */
[C---:B------:R-:W-:Y:S01]  /*3d60*/  FMUL R15, R90.reuse, R34 ;  /* 0x000000225a0f7220 */ /* 0x040fe20000400000 */
[----:B------:R-:W-:Y:S02]  /*3d70*/  HADD2.F32 R24, -RZ, R5.H1_H1 ;  /* 0x30000005ff187230 */ /* 0x000fe40000004100 */
[C---:B------:R-:W-:Y:S01]  /*3d80*/  FMUL R35, R90.reuse, R35 ;  /* 0x000000235a237220 */ /* 0x040fe20000400000 */
[C---:B------:R-:W-:Y:S01]  /*3d90*/  FFMA R32, R89.reuse, R12, R32 ;  /* 0x0000000c59207223 */ /* 0x040fe20000000020 */
[C---:B------:R-:W-:Y:S01]  /*3da0*/  FFMA R33, R89.reuse, R14, R33 ;  /* 0x0000000e59217223 */ /* 0x040fe20000000021 */
[C---:B------:R-:W-:Y:S01]  /*3db0*/  FFMA R15, R89.reuse, R20, R15 ;  /* 0x00000014590f7223 */ /* 0x040fe2000000000f */
[----:B------:R-:W-:Y:S01]  /*3dc0*/  FFMA R34, R89, R24, R35 ;  /* 0x0000001859227223 */ /* 0x000fe20000000023 */
[--C-:B------:R-:W-:Y:S02]  /*3dd0*/  HADD2.F32 R12, -RZ, R6.reuse.H0_H0 ;  /* 0x20000006ff0c7230 */ /* 0x100fe40000004100 */
[----:B------:R-:W-:Y:S01]  /*3de0*/  FMUL R36, R90, R36 ;  /* 0x000000245a247220 */ /* 0x000fe20000400000 */
[----:B------:R-:W-:-:S02]  /*3df0*/  HADD2.F32 R14, -RZ, R6.H1_H1 ;  /* 0x30000006ff0e7230 */ /* 0x000fc40000004100 */
[C---:B------:R-:W-:Y:S01]  /*3e00*/  FMUL R37, R90.reuse, R37 ;  /* 0x000000255a257220 */ /* 0x040fe20000400000 */
[--C-:B------:R-:W-:Y:S02]  /*3e10*/  HADD2.F32 R20, -RZ, R7.reuse.H0_H0 ;  /* 0x20000007ff147230 */ /* 0x100fe40000004100 */
[C---:B------:R-:W-:Y:S01]  /*3e20*/  FMUL R21, R90.reuse, R38 ;  /* 0x000000265a157220 */ /* 0x040fe20000400000 */
[----:B------:R-:W-:Y:S02]  /*3e30*/  HADD2.F32 R24, -RZ, R7.H1_H1 ;  /* 0x30000007ff187230 */ /* 0x000fe40000004100 */
[----:B------:R-:W-:Y:S01]  /*3e40*/  FMUL R39, R90, R39 ;  /* 0x000000275a277220 */ /* 0x000fe20000400000 */
[C---:B------:R-:W-:Y:S01]  /*3e50*/  FFMA R12, R89.reuse, R12, R36 ;  /* 0x0000000c590c7223 */ /* 0x040fe20000000024 */
[C---:B------:R-:W-:Y:S01]  /*3e60*/  FFMA R37, R89.reuse, R14, R37 ;  /* 0x0000000e59257223 */ /* 0x040fe20000000025 */
[C---:B------:R-:W-:Y:S01]  /*3e70*/  FFMA R20, R89.reuse, R20, R21 ;  /* 0x0000001459147223 */ /* 0x040fe20000000015 */
[----:B------:R-:W-:Y:S01]  /*3e80*/  FFMA R39, R89, R24, R39 ;  /* 0x0000001859277223 */ /* 0x000fe20000000027 */
[----:B------:R-:W-:Y:S01]  /*3e90*/  F2FP.F16.F32.PACK_AB R93, R26, R3 ;  /* 0x000000031a5d723e */ /* 0x000fe200000000ff */
[----:B------:R-:W-:Y:S05]  /*3ea0*/  WARPSYNC.ALL ;  /* 0x0000000000007948 */ /* 0x000fea0003800000 */
[----:B------:R-:W-:Y:S01]  /*3eb0*/  F2FP.F16.F32.PACK_AB R32, R33, R32 ;  /* 0x000000202120723e */ /* 0x000fe200000000ff */
[----:B------:R-:W-:Y:S01]  /*3ec0*/  BSSY B0, `(.L_x_105) ;  /* 0x000001e000007945 */ /* 0x000fe20003800000 */
[----:B------:R-:W-:-:S02]  /*3ed0*/  F2FP.F16.F32.PACK_AB R92, R25, R92 ;  /* 0x0000005c195c723e */ /* 0x000fc400000000ff */
[----:B------:R-:W-:Y:S02]  /*3ee0*/  F2FP.F16.F32.PACK_AB R94, R29, R28 ;  /* 0x0000001c1d5e723e */ /* 0x000fe400000000ff */
[----:B------:R-:W-:Y:S02]  /*3ef0*/  F2FP.F16.F32.PACK_AB R95, R30, R13 ;  /* 0x0000000d1e5f723e */ /* 0x000fe400000000ff */
[----:B------:R-:W-:Y:S02]  /*3f00*/  F2FP.F16.F32.PACK_AB R33, R34, R15 ;  /* 0x0000000f2221723e */ /* 0x000fe400000000ff */
[----:B------:R-:W-:Y:S02]  /*3f10*/  LEA R3, R101, UR51, 0x1 ;  /* 0x0000003365037c11 */ /* 0x000fe4000f8e08ff */
[----:B------:R-:W-:Y:S02]  /*3f20*/  F2FP.F16.F32.PACK_AB R34, R37, R12 ;  /* 0x0000000c2522723e */ /* 0x000fe400000000ff */
[----:B------:R-:W-:Y:S01]  /*3f30*/  F2FP.F16.F32.PACK_AB R35, R39, R20 ;  /* 0x000000142723723e */ /* 0x000fe200000000ff */
[----:B------:R1:W-:Y:S01]  /*3f40*/  STSM.16.MT88.4 [R3+0x400], R92 ;  /* 0x0004005c03007844 */ /* 0x0003e20000004200 */
[----:B------:R-:W-:-:S03]  /*3f50*/  ISETP.GT.U32.AND P3, PT, R104, 0x3e, PT ;  /* 0x0000003e6800780c */ /* 0x000fc60003f64070 */
[----:B------:R1:W-:Y:S01]  /*3f60*/  STSM.16.MT88.4 [R3+0xc00], R32 ;  /* 0x000c002003007844 */ /* 0x0003e20000004200 */
[----:B------:R-:W-:Y:S01]  /*3f70*/  @!PT LDS RZ, [RZ] ;  /* 0x00000000fffff984 */ /* 0x000fe20000000800 */
[----:B------:R-:W-:Y:S01]  /*3f80*/  @!PT LDS RZ, [RZ] ;  /* 0x00000000fffff984 */ /* 0x000fe20000000800 */
[----:B------:R-:W-:Y:S01]  /*3f90*/  @!PT LDS RZ, [RZ] ;  /* 0x00000000fffff984 */ /* 0x000fe20000000800 */
[----:B------:R-:W-:Y:S01]  /*3fa0*/  @!PT LDS RZ, [RZ] ;  /* 0x00000000fffff984 */ /* 0x000fe20000000800 */
[----:B------:R2:W-:Y:S06]  /*3fb0*/  MEMBAR.ALL.CTA ;  /* 0x0000000000007992 */ /* 0x0005ec0000008000 */
[----:B--2---:R-:W2:Y:S02]  /*3fc0*/  FENCE.VIEW.ASYNC.S ;  /* 0x00000000000073c6 */ /* 0x004ea40000000000 */
[----:B--2---:R-:W-:Y:S06]  /*3fd0*/  BAR.SYNC.DEFER_BLOCKING 0x1, 0x100 ;  /* 0x0044000000007b1d */ /* 0x004fec0000010000 */
[----:B------:R-:W-:Y:S05]  /*3fe0*/  @P3 BRA `(.L_x_106) ;  /* 0x00000000002c3947 */ /* 0x000fea0003800000 */
[----:B------:R-:W-:Y:S02]  /*3ff0*/  UIADD3 UR8, UP0, UR56, 0x6f0, URZ ;  /* 0x000006f038087890 */ /* 0x000fe4000ff1e03f */
[----:B------:R-:W-:Y:S02]  /*4000*/  UIADD3 UR44, UR51, 0x400, URZ ;  /* 0x00000400332c7890 */ /* 0x000fe4000fffe03f */
[----:B------:R-:W-:Y:S02]  /*4010*/  UIADD3.X UR9, URZ, UR57, URZ, UP0, !UPT ;  /* 0x000000393f097290 */ /* 0x000fe400087fe43f */
[----:B------:R-:W-:Y:S02]  /*4020*/  UIADD3 UR5, UR45, 0x40, URZ ;  /* 0x000000402d057890 */ /* 0x000fe4000fffe03f */
[----:B------:R-:W-:Y:S01]  /*4030*/  UIADD3 UR4, UR51, 0x1400, URZ ;  /* 0x0000140033047890 */ /* 0x000fe2000fffe03f */
[----:B------:R-:W-:Y:S01]  /*4040*/  UMOV UR6, UR46 ;  /* 0x0000002e00067c82 */ /* 0x000fe20008000000 */
[----:B------:R-:W-:-:S03]  /*4050*/  UMOV UR7, UR47 ;  /* 0x0000002f00077c82 */ /* 0x000fc60008000000 */
[----:B------:R2:W-:Y:S04]  /*4060*/  UTMASTG.3D [UR44], [UR8] ;  /* 0x0000002c080073b5 */ /* 0x0005e80008010000 */
[----:B------:R2:W-:Y:S01]  /*4070*/  UTMASTG.3D [UR4], [UR8] ;  /* 0x00000004080073b5 */ /* 0x0005e20008010000 */
[----:B------:R0:W-:Y:S01]  /*4080*/  UTMACMDFLUSH ;  /* 0x00000000000079b7 */ /* 0x0001e20000000000 */
[----:B--2---:R-:W-:-:S04]  /*4090*/  DEPBAR.LE SB0, 0x1 ;  /* 0x000080400000791a */ /* 0x004fc80000000000 */
.L_x_106:
[----:B------:R-:W-:Y:S05]  /*40a0*/  BSYNC B0 ;  /* 0x0000000000007941 */ /* 0x000fea0003800000 */
.L_x_105:
[----:B------:R-:W-:Y:S01]  /*40b0*/  BAR.SYNC.DEFER_BLOCKING 0x1, 0x100 ;  /* 0x0044000000007b1d */ /* 0x000fe20000010000 */
[----:B------:R-:W-:Y:S01]  /*40c0*/  ISETP.NE.AND P4, PT, RZ, UR39, PT ;  /* 0x00000027ff007c0c */ /* 0x000fe2000bf85270 */
[----:B------:R-:W-:-:S12]  /*40d0*/  VIADD R13, R3, 0x400 ;  /* 0x00000400030d7836 */ /* 0x000fd80000000000 */
[----:B------:R-:W-:Y:S05]  /*40e0*/  @!P4 BRA `(.L_x_107) ;  /* 0x000000000034c947 */ /* 0x000fea0003800000 */
[----:B------:R-:W-:Y:S04]  /*40f0*/  BSSY B0, `(.L_x_108) ;  /* 0x0000009000007945 */ /* 0x000fe80003800000 */
[----:B------:R-:W-:Y:S05]  /*4100*/  @!P0 BRA `(.L_x_109) ;  /* 0x00000000001c8947 */ /* 0x000fea0003800000 */
[----:B------:R-:W-:-:S13]  /*4110*/  ISETP.NE.AND P4, PT, R111, 0x3, PT ;  /* 0x000000036f00780c */ /* 0x000fda0003f85270 */
[----:B------:R-:W-:Y:S05]  /*4120*/  @!P4 BRA `(.L_x_110) ;  /* 0x000000000004c947 */ /* 0x000fea0003800000 */
[----:B------:R-:W-:Y:S01]  /*4130*/  BPT.TRAP 0x1 ;  /* 0x000000040000795c */ /* 0x000fe20000300000 */
.L_x_110:
[----:B------:R-:W-:-:S04]  /*4140*/  ULEA UR4, UR54, UR51, 0x3 ;  /* 0x0000003336047291 */ /* 0x000fc8000f8e183f */
[----:B------:R-:W-:-:S04]  /*4150*/  UIADD3 UR4, UR4, 0x90, URZ ;  /* 0x0000009004047890 */ /* 0x000fc8000fffe03f */
[----:B------:R-:W-:-:S09]  /*4160*/  UPRMT UR4, UR50, 0x654, UR4 ;  /* 0x0000065432047896 */ /* 0x000fd20008000004 */
[----:B------:R-:W-:Y:S03]  /*4170*/  SYNCS.ARRIVE.TRANS64.RED.A1T0 RZ, [UR4], RZ ;  /* 0x000000ffffff79a7 */ /* 0x000fe60008100404 */
.L_x_109:
[----:B------:R-:W-:Y:S05]  /*4180*/  BSYNC B0 ;  /* 0x0000000000007941 */ /* 0x000fea0003800000 */
.L_x_108:
[----:B------:R-:W-:-:S04]  /*4190*/  UIADD3 UR54, UR54, 0x1, URZ ;  /* 0x0000000136367890 */ /* 0x000fc8000fffe03f */
[----:B------:R-:W-:-:S04]  /*41a0*/  UISETP.NE.AND UP0, UPT, UR54, 0x4, UPT ;  /* 0x000000043600788c */ /* 0x000fc8000bf05270 */
[----:B------:R-:W-:-:S12]  /*41b0*/  USEL UR54, UR54, URZ, UP0 ;  /* 0x0000003f36367287 */ /* 0x000fd80008000000 */
.L_x_107:
[----:B------:R-:W-:Y:S04]  /*41c0*/  BSSY B0, `(.L_x_111) ;  /* 0x0000010000007945 */ /* 0x000fe80003800000 */
[----:B------:R-:W-:Y:S05]  /*41d0*/  @!P0 BRA `(.L_x_112) ;  /* 0x0000000000388947 */ /* 0x000fea0003800000 */
[----:B------:R-:W-:-:S13]  /*41e0*/  ISETP.NE.AND P4, PT, R111, 0x3, PT ;  /* 0x000000036f00780c */ /* 0x000fda0003f85270 */
[----:B------:R-:W-:Y:S05]  /*41f0*/  @!P4 BRA `(.L_x_113) ;  /* 0x000000000004c947 */ /* 0x000fea0003800000 */
[----:B------:R-:W-:Y:S01]  /*4200*/  BPT.TRAP 0x1 ;  /* 0x000000040000795c */ /* 0x000fe20000300000 */
.L_x_113:
[C---:B------:R-:W-:Y:S01]  /*4210*/  LEA R14, R0.reuse, UR51, 0x3 ;  /* 0x00000033000e7c11 */ /* 0x040fe2000f8e18ff */
[----:B------:R-:W-:Y:S01]  /*4220*/  BSSY B1, `(.L_x_114) ;  /* 0x0000005000017945 */ /* 0x000fe20003800000 */
[----:B------:R-:W-:Y:S01]  /*4230*/  SHF.L.U32 R15, R103, 0x1f, RZ ;  /* 0x0000001f670f7819 */ /* 0x000fe200000006ff */
[----:B------:R-:W-:-:S03]  /*4240*/  @!P2 IMAD R12, R0, 0x2000, R13 ;  /* 0x00002000000ca824 */ /* 0x000fc600078e020d */
[----:B------:R-:W2:Y:S02]  /*4250*/  SYNCS.PHASECHK.TRANS64.TRYWAIT P4, [R14+URZ+0x70], R15 ;  /* 0x0000700f0e0075a7 */ /* 0x000ea4000808017f */
[----:B--2---:R-:W-:Y:S05]  /*4260*/  @!P4 BRA `(.L_x_115) ;  /* 0x000000500060c947 */ /* 0x004fea0003800000 */
.L_x_230:
[----:B------:R-:W-:Y:S05]  /*4270*/  BSYNC B1 ;  /* 0x0000000000017941 */ /* 0x000fea0003800000 */
.L_x_114:
[----:B------:R-:W-:Y:S05]  /*4280*/  @!P2 WARPSYNC.ALL ;  /* 0x000000000000a948 */ /* 0x000fea0003800000 */
[----:B------:R3:W4:Y:S01]  /*4290*/  @!P2 LDSM.16.MT88.4 R8, [R12] ;  /* 0x000000000c08a83b */ /* 0x0007220000004200 */
[----:B------:R-:W-:-:S03]  /*42a0*/  VIADD R0, R0, 0x1 ;  /* 0x0000000100007836 */ /* 0x000fc60000000000 */
[----:B------:R3:W1:Y:S04]  /*42b0*/  @!P2 LDSM.16.MT88.4 R4, [R12+0x800] ;  /* 0x000800000c04a83b */ /* 0x0006680000004200 */
.L_x_112:
[----:B------:R-:W-:Y:S05]  /*42c0*/  BSYNC B0 ;  /* 0x0000000000007941 */ /* 0x000fea0003800000 */
.L_x_111:
[--C-:B--2-4-:R-:W-:Y:S02]  /*42d0*/  HADD2.F32 R15, -RZ, R8.reuse.H0_H0 ;  /* 0x20000008ff0f7230 */ /* 0x114fe40000004100 */
[C---:B------:R-:W-:Y:S01]  /*42e0*/  FMUL R40, R90.reuse, R40 ;  /* 0x000000285a287220 */ /* 0x040fe20000400000 */
[----:B------:R-:W-:Y:S02]  /*42f0*/  HADD2.F32 R21, -RZ, R8.H1_H1 ;  /* 0x30000008ff157230 */ /* 0x000fe40000004100 */
[C---:B---3--:R-:W-:Y:S01]  /*4300*/  FMUL R12, R90.reuse, R41 ;  /* 0x000000295a0c7220 */ /* 0x048fe20000400000 */
[--C-:B------:R-:W-:Y:S02]  /*4310*/  HADD2.F32 R25, -RZ, R9.reuse.H1_H1 ;  /* 0x30000009ff197230 */ /* 0x100fe40000004100 */
[C---:B------:R-:W-:Y:S01]  /*4320*/  FMUL R14, R90.reuse, R43 ;  /* 0x0000002b5a0e7220 */ /* 0x040fe20000400000 */
[----:B------:R-:W-:Y:S02]  /*4330*/  HADD2.F32 R23, -RZ, R9.H0_H0 ;  /* 0x20000009ff177230 */ /* 0x000fe40000004100 */
[----:B------:R-:W-:Y:S01]  /*4340*/  FMUL R42, R90, R42 ;  /* 0x0000002a5a2a7220 */ /* 0x000fe20000400000 */
[C---:B------:R-:W-:Y:S01]  /*4350*/  FFMA R40, R89.reuse, R15, R40 ;  /* 0x0000000f59287223 */ /* 0x040fe20000000028 */
[C---:B------:R-:W-:Y:S01]  /*4360*/  FFMA R15, R89.reuse, R21, R12 ;  /* 0x00000015590f7223 */ /* 0x040fe2000000000c */
[----:B------:R-:W-:Y:S01]  /*4370*/  FFMA R21, R89, R25, R14 ;  /* 0x0000001959157223 */ /* 0x000fe2000000000e */
[----:B------:R-:W-:-:S02]  /*4380*/  HADD2.F32 R20, -RZ, R10.H0_H0 ;  /* 0x2000000aff147230 */ /* 0x000fc40000004100 */
[C---:B------:R-:W-:Y:S01]  /*4390*/  FFMA R42, R89.reuse, R23, R42 ;  /* 0x00000017592a7223 */ /* 0x040fe2000000002a */
[--C-:B------:R-:W-:Y:S02]  /*43a0*/  HADD2.F32 R25, -RZ, R11.reuse.H0_H0 ;  /* 0x2000000bff197230 */ /* 0x100fe40000004100 */
[C---:B------:R-:W-:Y:S01]  /*43b0*/  FMUL R44, R90.reuse, R44 ;  /* 0x0000002c5a2c7220 */ /* 0x040fe20000400000 */
[C---:B------:R-:W-:Y:S01]  /*43c0*/  FMUL R46, R90.reuse, R46 ;  /* 0x0000002e5a2e7220 */ /* 0x040fe20000400000 */
[----:B------:R-:W-:Y:S02]  /*43d0*/  HADD2.F32 R27, -RZ, R11.H1_H1 ;  /* 0x3000000bff1b7230 */ /* 0x000fe40000004100 */
[C---:B------:R-:W-:Y:S01]  /*43e0*/  FMUL R14, R90.reuse, R47 ;  /* 0x0000002f5a0e7220 */ /* 0x040fe20000400000 */
[----:B------:R-:W-:Y:S02]  /*43f0*/  HADD2.F32 R23, -RZ, R10.H1_H1 ;  /* 0x3000000aff177230 */ /* 0x000fe40000004100 */
[----:B------:R-:W-:Y:S01]  /*4400*/  FMUL R12, R90, R45 ;  /* 0x0000002d5a0c7220 */ /* 0x000fe20000400000 */
[C---:B------:R-:W-:Y:S01]  /*4410*/  FFMA R44, R89.reuse, R20, R44 ;  /* 0x00000014592c7223 */ /* 0x040fe2000000002c */
[----:B------:R-:W-:Y:S01]  /*4420*/  FFMA R46, R89, R25, R46 ;  /* 0x00000019592e7223 */ /* 0x000fe2000000002e */
[----:B-1----:R-:W-:-:S02]  /*4430*/  HADD2.F32 R29, -RZ, R5.H0_H0 ;  /* 0x20000005ff1d7230 */ /* 0x002fc40000004100 */
[C---:B------:R-:W-:Y:S01]  /*4440*/  FFMA R25, R89.reuse, R27, R14 ;  /* 0x0000001b59197223 */ /* 0x040fe2000000000e */
[C---:B------:R-:W-:Y:S01]  /*4450*/  FMUL R50, R90.reuse, R50 ;  /* 0x000000325a327220 */ /* 0x040fe20000400000 */
[--C-:B------:R-:W-:Y:S02]  /*4460*/  HADD2.F32 R20, -RZ, R4.reuse.H0_H0 ;  /* 0x20000004ff147230 */ /* 0x100fe40000004100 */
[C---:B------:R-:W-:Y:S01]  /*4470*/  FFMA R23, R89.reuse, R23, R12 ;  /* 0x0000001759177223 */ /* 0x040fe2000000000c */
[----:B------:R-:W-:Y:S02]  /*4480*/  HADD2.F32 R31, -RZ, R5.H1_H1 ;  /* 0x30000005ff1f7230 */ /* 0x000fe40000004100 */
[C---:B------:R-:W-:Y:S01]  /*4490*/  FMUL R48, R90.reuse, R48 ;  /* 0x000000305a307220 */ /* 0x040fe20000400000 */
[----:B------:R-:W-:Y:S02]  /*44a0*/  HADD2.F32 R27, -RZ, R4.H1_H1 ;  /* 0x30000004ff1b7230 */ /* 0x000fe40000004100 */
[C---:B------:R-:W-:Y:S01]  /*44b0*/  FMUL R14, R90.reuse, R51 ;  /* 0x000000335a0e7220 */ /* 0x040fe20000400000 */
[----:B------:R-:W-:Y:S01]  /*44c0*/  FMUL R12, R90, R49 ;  /* 0x000000315a0c7220 */ /* 0x000fe20000400000 */
[C---:B------:R-:W-:Y:S01]  /*44d0*/  FFMA R50, R89.reuse, R29, R50 ;  /* 0x0000001d59327223 */ /* 0x040fe20000000032 */
[C---:B------:R-:W-:Y:S01]  /*44e0*/  FFMA R48, R89.reuse, R20, R48 ;  /* 0x0000001459307223 */ /* 0x040fe20000000030 */
[C---:B------:R-:W-:Y:S01]  /*44f0*/  FFMA R29, R89.reuse, R31, R14 ;  /* 0x0000001f591d7223 */ /* 0x040fe2000000000e */
[----:B------:R-:W-:Y:S01]  /*4500*/  FFMA R27, R89, R27, R12 ;  /* 0x0000001b591b7223 */ /* 0x000fe2000000000c */
[----:B------:R-:W-:-:S02]  /*4510*/  HADD2.F32 R20, -RZ, R6.H0_H0 ;  /* 0x20000006ff147230 */ /* 0x000fc40000004100 */
[C---:B------:R-:W-:Y:S01]  /*4520*/  FMUL R52, R90.reuse, R52 ;  /* 0x000000345a347220 */ /* 0x040fe20000400000 */
[----:B------:R-:W-:Y:S02]  /*4530*/  HADD2.F32 R31, -RZ, R6.H1_H1 ;  /* 0x30000006ff1f7230 */ /* 0x000fe40000004100 */
        /* <DEDUP_REMOVED lines=16> */
[----:B------:R-:W-:Y:S01]  /*4640*/  F2FP.F16.F32.PACK_AB R28, R27, R48 ;  /* 0x000000301b1c723e */ /* 0x000fe200000000ff */
[----:B------:R1:W-:Y:S01]  /*4650*/  STSM.16.MT88.4 [R3+0x2400], R40 ;  /* 0x0024002803007844 */ /* 0x0003e20000004200 */
[----:B------:R-:W-:Y:S02]  /*4660*/  F2FP.F16.F32.PACK_AB R29, R29, R50 ;  /* 0x000000321d1d723e */ /* 0x000fe400000000ff */
[----:B------:R-:W-:-:S05]  /*4670*/  F2FP.F16.F32.PACK_AB R31, R33, R54 ;  /* 0x00000036211f723e */ /* 0x000fca00000000ff */
        /* <DEDUP_REMOVED lines=11> */
[----:B------:R-:W-:Y:S02]  /*4730*/  UIADD3 UR4, UR51, 0x2400, URZ ;  /* 0x0000240033047890 */ /* 0x000fe4000fffe03f */
[----:B------:R-:W-:Y:S02]  /*4740*/  UIADD3.X UR13, URZ, UR57, URZ, UP0, !UPT ;  /* 0x000000393f0d7290 */ /* 0x000fe400087fe43f */
[----:B------:R-:W-:Y:S02]  /*4750*/  UIADD3 UR9, UR45, 0x40, URZ ;  /* 0x000000402d097890 */ /* 0x000fe4000fffe03f */
[----:B------:R-:W-:Y:S01]  /*4760*/  UIADD3 UR8, UR51, 0x3400, URZ ;  /* 0x0000340033087890 */ /* 0x000fe2000fffe03f */
[----:B------:R-:W-:Y:S01]  /*4770*/  UMOV UR5, UR45 ;  /* 0x0000002d00057c82 */ /* 0x000fe20008000000 */
[----:B------:R-:W-:Y:S01]  /*4780*/  UMOV UR7, UR47 ;  /* 0x0000002f00077c82 */ /* 0x000fe20008000000 */
[----:B------:R-:W-:Y:S01]  /*4790*/  UMOV UR11, UR47 ;  /* 0x0000002f000b7c82 */ /* 0x000fe20008000000 */
[----:B------:R-:W-:Y:S01]  /*47a0*/  UMOV UR10, UR6 ;  /* 0x00000006000a7c82 */ /* 0x000fe20008000000 */
[----:B------:R2:W-:Y:S04]  /*47b0*/  UTMASTG.3D [UR4], [UR12] ;  /* 0x000000040c0073b5 */ /* 0x0005e80008010000 */
[----:B------:R2:W-:Y:S01]  /*47c0*/  UTMASTG.3D [UR8], [UR12] ;  /* 0x000000080c0073b5 */ /* 0x0005e20008010000 */
[----:B------:R0:W-:Y:S01]  /*47d0*/  UTMACMDFLUSH ;  /* 0x00000000000079b7 */ /* 0x0001e20000000000 */
[----:B--2---:R-:W-:-:S04]  /*47e0*/  DEPBAR.LE SB0, 0x1 ;  /* 0x000080400000791a */ /* 0x004fc80000000000 */
.L_x_117:
[----:B------:R-:W-:Y:S05]  /*47f0*/  BSYNC B0 ;  /* 0x0000000000007941 */ /* 0x000fea0003800000 */
.L_x_116:
[----:B------:R-:W-:Y:S06]  /*4800*/  BAR.SYNC.DEFER_BLOCKING 0x1, 0x100 ;  /* 0x0044000000007b1d */ /* 0x000fec0000010000 */
[----:B------:R-:W-:Y:S04]  /*4810*/  BSSY B0, `(.L_x_118) ;  /* 0x0000009000007945 */ /* 0x000fe80003800000 */
[----:B------:R-:W-:Y:S05]  /*4820*/  @!P0 BRA `(.L_x_119) ;  /* 0x00000000001c8947 */ /* 0x000fea0003800000 */
[----:B------:R-:W-:-:S13]  /*4830*/  ISETP.NE.AND P4, PT, R111, 0x3, PT ;  /* 0x000000036f00780c */ /* 0x000fda0003f85270 */
[----:B------:R-:W-:Y:S05]  /*4840*/  @!P4 BRA `(.L_x_120) ;  /* 0x000000000004c947 */ /* 0x000fea0003800000 */
[----:B------:R-:W-:Y:S01]  /*4850*/  BPT.TRAP 0x1 ;  /* 0x000000040000795c */ /* 0x000fe20000300000 */
.L_x_120:
[----:B------:R-:W-:-:S04]  /*4860*/  ULEA UR4, UR54, UR51, 0x3 ;  /* 0x0000003336047291 */ /* 0x000fc8000f8e183f */
[----:B------:R-:W-:-:S04]  /*4870*/  UIADD3 UR4, UR4, 0x90, URZ ;  /* 0x0000009004047890 */ /* 0x000fc8000fffe03f */
[----:B------:R-:W-:-:S09]  /*4880*/  UPRMT UR4, UR50, 0x654, UR4 ;  /* 0x0000065432047896 */ /* 0x000fd20008000004 */
[----:B------:R-:W-:Y:S03]  /*4890*/  SYNCS.ARRIVE.TRANS64.RED.A1T0 RZ, [UR4], RZ ;  /* 0x000000ffffff79a7 */ /* 0x000fe60008100404 */
.L_x_119:
[----:B------:R-:W-:Y:S05]  /*48a0*/  BSYNC B0 ;  /* 0x0000000000007941 */ /* 0x000fea0003800000 */
.L_x_118:
[----:B------:R-:W-:Y:S01]  /*48b0*/  UIADD3 UR54, UR54, 0x1, URZ ;  /* 0x0000000136367890 */ /* 0x000fe2000fffe03f */
[----:B------:R-:W-:Y:S01]  /*48c0*/  BSSY B0, `(.L_x_121) ;  /* 0x0000017000007945 */ /* 0x000fe20003800000 */
[----:B------:R-:W-:Y:S02]  /*48d0*/  MOV R12, R103 ;  /* 0x00000067000c7202 */ /* 0x000fe40000000f00 */
[----:B------:R-:W-:-:S04]  /*48e0*/  UISETP.NE.AND UP0, UPT, UR54, 0x4, UPT ;  /* 0x000000043600788c */ /* 0x000fc8000bf05270 */
[----:B------:R-:W-:Y:S01]  /*48f0*/  USEL UR54, UR54, URZ, UP0 ;  /* 0x0000003f36367287 */ /* 0x000fe20008000000 */
[----:B------:R-:W-:Y:S11]  /*4900*/  @!P0 BRA `(.L_x_122) ;  /* 0x0000000000488947 */ /* 0x000ff60003800000 */
[----:B------:R-:W-:-:S13]  /*4910*/  ISETP.NE.AND P4, PT, R111, 0x3, PT ;  /* 0x000000036f00780c */ /* 0x000fda0003f85270 */
[----:B------:R-:W-:Y:S05]  /*4920*/  @!P4 BRA `(.L_x_123) ;  /* 0x000000000004c947 */ /* 0x000fea0003800000 */
[----:B------:R-:W-:Y:S01]  /*4930*/  BPT.TRAP 0x1 ;  /* 0x000000040000795c */ /* 0x000fe20000300000 */
.L_x_123:
[C---:B------:R-:W-:Y:S01]  /*4940*/  LEA R12, R0.reuse, UR51, 0x3 ;  /* 0x00000033000c7c11 */ /* 0x040fe2000f8e18ff */
[----:B------:R-:W-:Y:S01]  /*4950*/  BSSY B1, `(.L_x_124) ;  /* 0x0000005000017945 */ /* 0x000fe20003800000 */
[----:B------:R-:W-:Y:S01]  /*4960*/  SHF.L.U32 R15, R103, 0x1f, RZ ;  /* 0x0000001f670f7819 */ /* 0x000fe200000006ff */
[----:B------:R-:W-:-:S03]  /*4970*/  @!P2 IMAD R14, R0, 0x2000, R13 ;  /* 0x00002000000ea824 */ /* 0x000fc600078e020d */
[----:B------:R-:W2:Y:S02]  /*4980*/  SYNCS.PHASECHK.TRANS64.TRYWAIT P4, [R12+URZ+0x70], R15 ;  /* 0x0000700f0c0075a7 */ /* 0x000ea4000808017f */
[----:B--2---:R-:W-:Y:S05]  /*4990*/  @!P4 BRA `(.L_x_125) ;  /* 0x0000004800a8c947 */ /* 0x004fea0003800000 */
.L_x_231:
[----:B------:R-:W-:Y:S05]  /*49a0*/  BSYNC B1 ;  /* 0x0000000000017941 */ /* 0x000fea0003800000 */
.L_x_124:
[----:B------:R-:W-:Y:S05]  /*49b0*/  @!P2 WARPSYNC.ALL ;  /* 0x000000000000a948 */ /* 0x000fea0003800000 */
[----:B------:R3:W4:Y:S01]  /*49c0*/  @!P2 LDSM.16.MT88.4 R8, [R14] ;  /* 0x000000000e08a83b */ /* 0x0007220000004200 */
[----:B------:R-:W-:-:S03]  /*49d0*/  VIADD R0, R0, 0x1 ;  /* 0x0000000100007836 */ /* 0x000fc60000000000 */
[----:B------:R3:W1:Y:S02]  /*49e0*/  @!P2 LDSM.16.MT88.4 R4, [R14+0x800] ;  /* 0x000800000e04a83b */ /* 0x0006640000004200 */
[----:B------:R-:W-:-:S04]  /*49f0*/  ISETP.NE.AND P4, PT, R0, 0x4, PT ;  /* 0x000000040000780c */ /* 0x000fc80003f85270 */
[----:B--2---:R-:W-:Y:S02]  /*4a00*/  SEL R12, RZ, 0x1, P4 ;  /* 0x00000001ff0c7807 */ /* 0x004fe40002000000 */
[----:B------:R-:W-:Y:S02]  /*4a10*/  SEL R0, R0, RZ, P4 ;  /* 0x000000ff00007207 */ /* 0x000fe40002000000 */
[----:B---3--:R-:W-:-:S07]  /*4a20*/  LOP3.LUT R12, R103, R12, RZ, 0x3c, !PT ;  /* 0x0000000c670c7212 */ /* 0x008fce00078e3cff */
.L_x_122:
[----:B------:R-:W-:Y:S05]  /*4a30*/  BSYNC B0 ;  /* 0x0000000000007941 */ /* 0x000fea0003800000 */
.L_x_121:
[--C-:B----4-:R-:W-:Y:S02]  /*4a40*/  HADD2.F32 R15, -RZ, R8.reuse.H0_H0 ;  /* 0x20000008ff0f7230 */ /* 0x110fe40000004100 */
        /* <DEDUP_REMOVED lines=15> */
[--C-:B-1----:R-:W-:Y:S02]  /*4b40*/  HADD2.F32 R29, -RZ, R11.reuse.H1_H1 ;  /* 0x3000000bff1d7230 */ /* 0x102fe40000004100 */
        /* <DEDUP_REMOVED lines=8> */
[C---:B------:R-:W-:Y:S01]  /*4bd0*/  FMUL R66, R90.reuse, R66 ;  /* 0x000000425a427220 */ /* 0x040fe20000400000 */
[--C-:B------:R-:W-:Y:S02]  /*4be0*/  HADD2.F32 R24, -RZ, R4.reuse.H0_H0 ;  /* 0x20000004ff187230 */ /* 0x100fe40000004100 */
[C---:B------:R-:W-:Y:S01]  /*4bf0*/  FMUL R64, R90.reuse, R64 ;  /* 0x000000405a407220 */ /* 0x040fe20000400000 */
[----:B------:R-:W-:Y:S02]  /*4c00*/  HADD2.F32 R31, -RZ, R5.H1_H1 ;  /* 0x30000005ff1f7230 */ /* 0x000fe40000004100 */
        /* <DEDUP_REMOVED lines=53> */
.L_x_127:
[----:B------:R-:W-:Y:S05]  /*4f60*/  BSYNC B0 ;  /* 0x0000000000007941 */ /* 0x000fea0003800000 */
.L_x_126:
[----:B------:R-:W-:Y:S06]  /*4f70*/  BAR.SYNC.DEFER_BLOCKING 0x1, 0x100 ;  /* 0x0044000000007b1d */ /* 0x000fec0000010000 */
[----:B------:R-:W-:Y:S04]  /*4f80*/  BSSY B0, `(.L_x_128) ;  /* 0x0000009000007945 */ /* 0x000fe80003800000 */
[----:B------:R-:W-:Y:S05]  /*4f90*/  @!P0 BRA `(.L_x_129) ;  /* 0x00000000001c8947 */ /* 0x000fea0003800000 */
[----:B------:R-:W-:-:S13]  /*4fa0*/  ISETP.NE.AND P4, PT, R111, 0x3, PT ;  /* 0x000000036f00780c */ /* 0x000fda0003f85270 */
[----:B------:R-:W-:Y:S05]  /*4fb0*/  @!P4 BRA `(.L_x_130) ;  /* 0x000000000004c947 */ /* 0x000fea0003800000 */
[----:B------:R-:W-:Y:S01]  /*4fc0*/  BPT.TRAP 0x1 ;  /* 0x000000040000795c */ /* 0x000fe20000300000 */
.L_x_130:
[----:B------:R-:W-:-:S04]  /*4fd0*/  ULEA UR4, UR54, UR51, 0x3 ;  /* 0x0000003336047291 */ /* 0x000fc8000f8e183f */
[----:B------:R-:W-:-:S04]  /*4fe0*/  UIADD3 UR4, UR4, 0x90, URZ ;  /* 0x0000009004047890 */ /* 0x000fc8000fffe03f */
[----:B------:R-:W-:-:S09]  /*4ff0*/  UPRMT UR4, UR50, 0x654, UR4 ;  /* 0x0000065432047896 */ /* 0x000fd20008000004 */
[----:B------:R-:W-:Y:S03]  /*5000*/  SYNCS.ARRIVE.TRANS64.RED.A1T0 RZ, [UR4], RZ ;  /* 0x000000ffffff79a7 */ /* 0x000fe60008100404 */
.L_x_129:
[----:B------:R-:W-:Y:S05]  /*5010*/  BSYNC B0 ;  /* 0x0000000000007941 */ /* 0x000fea0003800000 */
.L_x_128:
[----:B------:R-:W-:Y:S01]  /*5020*/  UIADD3 UR4, UR54, 0x1, URZ ;  /* 0x0000000136047890 */ /* 0x000fe2000fffe03f */
[----:B------:R-:W-:Y:S03]  /*5030*/  BSSY B0, `(.L_x_131) ;  /* 0x0000011000007945 */ /* 0x000fe60003800000 */
[----:B------:R-:W-:-:S04]  /*5040*/  UISETP.NE.AND UP0, UPT, UR4, 0x4, UPT ;  /* 0x000000040400788c */ /* 0x000fc8000bf05270 */
[----:B------:R-:W-:Y:S01]  /*5050*/  USEL UR54, UR4, URZ, UP0 ;  /* 0x0000003f04367287 */ /* 0x000fe20008000000 */
[----:B------:R-:W-:Y:S11]  /*5060*/  @!P0 BRA `(.L_x_132) ;  /* 0x0000000000348947 */ /* 0x000ff60003800000 */
[----:B------:R-:W-:-:S13]  /*5070*/  ISETP.NE.AND P4, PT, R111, 0x3, PT ;  /* 0x000000036f00780c */ /* 0x000fda0003f85270 */
[----:B------:R-:W-:Y:S05]  /*5080*/  @!P4 BRA `(.L_x_133) ;  /* 0x000000000004c947 */ /* 0x000fea0003800000 */
[----:B------:R-:W-:Y:S01]  /*5090*/  BPT.TRAP 0x1 ;  /* 0x000000040000795c */ /* 0x000fe20000300000 */
.L_x_133:
[----:B------:R-:W-:Y:S01]  /*50a0*/  SHF.L.U32 R12, R12, 0x1f, RZ ;  /* 0x0000001f0c0c7819 */ /* 0x000fe200000006ff */
[----:B------:R-:W-:Y:S01]  /*50b0*/  BSSY B1, `(.L_x_134) ;  /* 0x0000005000017945 */ /* 0x000fe20003800000 */
[C---:B------:R-:W-:Y:S01]  /*50c0*/  LEA R15, R0.reuse, UR51, 0x3 ;  /* 0x00000033000f7c11 */ /* 0x040fe2000f8e18ff */
[----:B------:R-:W-:-:S03]  /*50d0*/  @!P2 IMAD R0, R0, 0x2000, R13 ;  /* 0x000020000000a824 */ /* 0x000fc600078e020d */
[----:B------:R-:W2:Y:S02]  /*50e0*/  SYNCS.PHASECHK.TRANS64.TRYWAIT P4, [R15+URZ+0x70], R12 ;  /* 0x0000700c0f0075a7 */ /* 0x000ea4000808017f */
[----:B--2---:R-:W-:Y:S05]  /*50f0*/  @!P4 BRA `(.L_x_135) ;  /* 0x0000004000e4c947 */ /* 0x004fea0003800000 */
.L_x_232:
[----:B------:R-:W-:Y:S05]  /*5100*/  BSYNC B1 ;  /* 0x0000000000017941 */ /* 0x000fea0003800000 */
.L_x_134:
[----:B------:R-:W-:Y:S05]  /*5110*/  @!P2 WARPSYNC.ALL ;  /* 0x000000000000a948 */ /* 0x000fea0003800000 */
[----:B------:R3:W4:Y:S04]  /*5120*/  @!P2 LDSM.16.MT88.4 R8, [R0] ;  /* 0x000000000008a83b */ /* 0x0007280000004200 */
[----:B------:R3:W1:Y:S02]  /*5130*/  @!P2 LDSM.16.MT88.4 R4, [R0+0x800] ;  /* 0x000800000004a83b */ /* 0x0006640000004200 */
.L_x_132:
[----:B------:R-:W-:Y:S05]  /*5140*/  BSYNC B0 ;  /* 0x0000000000007941 */ /* 0x000fea0003800000 */
.L_x_131:
[----:B----4-:R-:W-:Y:S02]  /*5150*/  HADD2.F32 R20, -RZ, R10.H0_H0 ;  /* 0x2000000aff147230 */ /* 0x010fe40000004100 */
[C---:B------:R-:W-:Y:S01]  /*5160*/  FMUL R77, R90.reuse, R77 ;  /* 0x0000004d5a4d7220 */ /* 0x040fe20000400000 */
[----:B---3--:R-:W-:Y:S02]  /*5170*/  HADD2.F32 R0, -RZ, R8.H0_H0 ;  /* 0x20000008ff007230 */ /* 0x008fe40000004100 */
[C---:B------:R-:W-:Y:S01]  /*5180*/  FMUL R72, R90.reuse, R72 ;  /* 0x000000485a487220 */ /* 0x040fe20000400000 */
[----:B------:R-:W-:Y:S02]  /*5190*/  HADD2.F32 R10, -RZ, R10.H1_H1 ;  /* 0x3000000aff0a7230 */ /* 0x000fe40000004100 */
[C---:B------:R-:W-:Y:S01]  /*51a0*/  FMUL R73, R90.reuse, R73 ;  /* 0x000000495a497220 */ /* 0x040fe20000400000 */
[--C-:B------:R-:W-:Y:S02]  /*51b0*/  HADD2.F32 R24, -RZ, R11.reuse.H0_H0 ;  /* 0x2000000bff187230 */ /* 0x100fe40000004100 */
[----:B------:R-:W-:Y:S01]  /*51c0*/  FMUL R75, R90, R75 ;  /* 0x0000004b5a4b7220 */ /* 0x000fe20000400000 */
[----:B------:R-:W-:-:S02]  /*51d0*/  HADD2.F32 R26, -RZ, R11.H1_H1 ;  /* 0x3000000bff1a7230 */ /* 0x000fc40000004100 */
[C---:B------:R-:W-:Y:S01]  /*51e0*/  FMUL R11, R90.reuse, R76 ;  /* 0x0000004c5a0b7220 */ /* 0x040fe20000400000 */
[----:B------:R-:W-:Y:S02]  /*51f0*/  HADD2.F32 R8, -RZ, R8.H1_H1 ;  /* 0x30000008ff087230 */ /* 0x000fe40000004100 */
[C---:B------:R-:W-:Y:S01]  /*5200*/  FMUL R13, R90.reuse, R78 ;  /* 0x0000004e5a0d7220 */ /* 0x040fe20000400000 */
[--C-:B--2---:R-:W-:Y:S02]  /*5210*/  HADD2.F32 R12, -RZ, R9.reuse.H0_H0 ;  /* 0x20000009ff0c7230 */ /* 0x104fe40000004100 */
[C---:B------:R-:W-:Y:S01]  /*5220*/  FMUL R79, R90.reuse, R79 ;  /* 0x0000004f5a4f7220 */ /* 0x040fe20000400000 */
[----:B------:R-:W-:Y:S02]  /*5230*/  HADD2.F32 R14, -RZ, R9.H1_H1 ;  /* 0x30000009ff0e7230 */ /* 0x000fe40000004100 */
[----:B------:R-:W-:Y:S01]  /*5240*/  FMUL R9, R90, R74 ;  /* 0x0000004a5a097220 */ /* 0x000fe20000400000 */
[----:B-1----:R-:W-:-:S02]  /*5250*/  HADD2.F32 R28, -RZ, R4.H0_H0 ;  /* 0x20000004ff1c7230 */ /* 0x002fc40000004100 */
[C---:B------:R-:W-:Y:S01]  /*5260*/  FMUL R15, R90.reuse, R80 ;  /* 0x000000505a0f7220 */ /* 0x040fe20000400000 */
[----:B------:R-:W-:Y:S02]  /*5270*/  HADD2.F32 R34, -RZ, R6.H0_H0 ;  /* 0x20000006ff227230 */ /* 0x000fe40000004100 */
        /* <DEDUP_REMOVED lines=63> */
.L_x_137:
[----:B------:R-:W-:Y:S05]  /*5670*/  BSYNC B0 ;  /* 0x0000000000007941 */ /* 0x000fea0003800000 */
.L_x_136:
[----:B------:R-:W-:Y:S06]  /*5680*/  BAR.SYNC.DEFER_BLOCKING 0x1, 0x100 ;  /* 0x0044000000007b1d */ /* 0x000fec0000010000 */
[----:B------:R-:W-:Y:S04]  /*5690*/  BSSY B0, `(.L_x_138) ;  /* 0x0000009000007945 */ /* 0x000fe80003800000 */
[----:B------:R-:W-:Y:S05]  /*56a0*/  @!P0 BRA `(.L_x_139) ;  /* 0x00000000001c8947 */ /* 0x000fea0003800000 */
[----:B------:R-:W-:-:S13]  /*56b0*/  ISETP.NE.AND P0, PT, R111, 0x3, PT ;  /* 0x000000036f00780c */ /* 0x000fda0003f05270 */
[----:B------:R-:W-:Y:S05]  /*56c0*/  @!P0 BRA `(.L_x_140) ;  /* 0x0000000000048947 */ /* 0x000fea0003800000 */
[----:B------:R-:W-:Y:S01]  /*56d0*/  BPT.TRAP 0x1 ;  /* 0x000000040000795c */ /* 0x000fe20000300000 */
.L_x_140:
[----:B------:R-:W-:-:S04]  /*56e0*/  ULEA UR4, UR54, UR51, 0x3 ;  /* 0x0000003336047291 */ /* 0x000fc8000f8e183f */
[----:B------:R-:W-:-:S04]  /*56f0*/  UIADD3 UR4, UR4, 0x90, URZ ;  /* 0x0000009004047890 */ /* 0x000fc8000fffe03f */
[----:B------:R-:W-:-:S09]  /*5700*/  UPRMT UR4, UR50, 0x654, UR4 ;  /* 0x0000065432047896 */ /* 0x000fd20008000004 */
[----:B------:R-:W-:Y:S03]  /*5710*/  SYNCS.ARRIVE.TRANS64.RED.A1T0 RZ, [UR4], RZ ;  /* 0x000000ffffff79a7 */ /* 0x000fe60008100404 */
.L_x_139:
[----:B------:R-:W-:Y:S05]  /*5720*/  BSYNC B0 ;  /* 0x0000000000007941 */ /* 0x000fea0003800000 */
.L_x_138:
[----:B------:R-:W-:Y:S01]  /*5730*/  IADD3 R16, P0, R16, UR40, RZ ;  /* 0x0000002810107c10 */ /* 0x000fe2000ff1e0ff */
[----:B------:R-:W-:Y:S01]  /*5740*/  ULDC.64 UR4, c[0x0][0xaf8] ;  /* 0x0002be0000047ab9 */ /* 0x000fe20000000a00 */
[----:B------:R-:W-:Y:S01]  /*5750*/  UIADD3 UR54, UR54, 0x1, URZ ;  /* 0x0000000136367890 */ /* 0x000fe2000fffe03f */
[----:B------:R-:W-:Y:S01]  /*5760*/  PRMT R0, RZ, 0x7610, R0 ;  /* 0x00007610ff007816 */ /* 0x000fe20000000000 */
[----:B------:R-:W-:Y:S01]  /*5770*/  UMOV UR47, 0xffffffff ;  /* 0xffffffff002f7882 */ /* 0x000fe20000000000 */
[----:B------:R-:W-:Y:S01]  /*5780*/  IADD3.X R17, R17, UR38, RZ, P0, !PT ;  /* 0x0000002611117c10 */ /* 0x000fe200087fe4ff */
[----:B------:R-:W-:Y:S01]  /*5790*/  UISETP.NE.AND UP0, UPT, UR54, 0x4, UPT ;  /* 0x000000043600788c */ /* 0x000fe2000bf05270 */
[----:B------:R-:W-:Y:S01]  /*57a0*/  ISETP.GE.U32.AND P0, PT, R16, UR4, PT ;  /* 0x0000000410007c0c */ /* 0x000fe2000bf06070 */
[----:B------:R-:W-:Y:S02]  /*57b0*/  IMAD.MOV.U32 R23, RZ, RZ, -0x1 ;  /* 0xffffffffff177424 */ /* 0x000fe400078e00ff */
[----:B------:R-:W-:Y:S01]  /*57c0*/  USEL UR54, UR54, URZ, UP0 ;  /* 0x0000003f36367287 */ /* 0x000fe20008000000 */
[----:B------:R-:W-:Y:S01]  /*57d0*/  ISETP.GE.U32.AND.EX P0, PT, R17, UR5, PT, P0 ;  /* 0x0000000511007c0c */ /* 0x000fe2000bf06100 */
[----:B------:R-:W-:-:S12]  /*57e0*/  IMAD.MOV.U32 R109, RZ, RZ, -0x1 ;  /* 0xffffffffff6d7424 */ /* 0x000fd800078e00ff */
[----:B------:R-:W-:Y:S05]  /*57f0*/  @P0 BRA `(.L_x_141) ;  /* 0x0000000400500947 */ /* 0x000fea0003800000 */
[----:B-1----:R-:W1:Y:S01]  /*5800*/  LDC.64 R10, c[0x0][0xad0] ;  /* 0x0002b400ff0a7b82 */ /* 0x002e620000000a00 */
[----:B------:R-:W2:Y:S01]  /*5810*/  S2R R12, SR_CTAID.X ;  /* 0x00000000000c7919 */ /* 0x000ea20000002500 */
[----:B------:R-:W-:Y:S02]  /*5820*/  IMAD.MOV.U32 R8, RZ, RZ, R16 ;  /* 0x000000ffff087224 */ /* 0x000fe400078e0010 */
[----:B------:R-:W-:Y:S01]  /*5830*/  IMAD.MOV.U32 R9, RZ, RZ, R17 ;  /* 0x000000ffff097224 */ /* 0x000fe200078e0011 */
[----:B------:R-:W3:Y:S03]  /*5840*/  S2R R20, SR_CTAID.Y ;  /* 0x0000000000147919 */ /* 0x000ee60000002600 */
[----:B------:R-:W4:Y:S08]  /*5850*/  LDC R0, c[0x0][0xad8] ;  /* 0x0002b600ff007b82 */ /* 0x000f300000000800 */
[----:B------:R-:W2:Y:S01]  /*5860*/  LDC.64 R14, c[0x0][0xac8] ;  /* 0x0002b200ff0e7b82 */ /* 0x000ea20000000a00 */
[----:B-1----:R-:W-:-:S04]  /*5870*/  ISETP.NE.U32.AND P0, PT, R10, RZ, PT ;  /* 0x000000ff0a00720c */ /* 0x002fc80003f05070 */
[----:B------:R-:W-:-:S13]  /*5880*/  ISETP.NE.AND.EX P0, PT, R11, RZ, PT, P0 ;  /* 0x000000ff0b00720c */ /* 0x000fda0003f05300 */
[----:B--234-:R-:W-:Y:S05]  /*5890*/  @!P0 BRA `(.L_x_142) ;  /* 0x0000000000288947 */ /* 0x01cfea0003800000 */
        /* <DEDUP_REMOVED lines=10> */
.L_x_142:
[-CC-:B------:R-:W-:Y:S01]  /*5940*/  SHF.R.U64 R30, R8, R0.reuse, R9.reuse ;  /* 0x00000000081e7219 */ /* 0x180fe20000001209 */
[----:B------:R-:W1:Y:S01]  /*5950*/  LDC.64 R26, c[0x0][0xae8] ;  /* 0x0002ba00ff1a7b82 */ /* 0x000e620000000a00 */
[----:B------:R-:W-:Y:S01]  /*5960*/  SHF.R.U32.HI R0, RZ, R0, R9 ;  /* 0x00000000ff007219 */ /* 0x000fe20000011609 */
[----:B------:R-:W-:Y:S01]  /*5970*/  ULDC UR4, c[0x0][0x150] ;  /* 0x0000540000047ab9 */ /* 0x000fe20000000800 */
[----:B------:R-:W-:Y:S02]  /*5980*/  IADD3 R3, P0, RZ, -R30, RZ ;  /* 0x8000001eff037210 */ /* 0x000fe40007f1e0ff */
[----:B------:R-:W-:-:S03]  /*5990*/  I2FP.F32.U32 R7, R12 ;  /* 0x0000000c00077245 */ /* 0x000fc60000201000 */
[----:B------:R-:W2:Y:S01]  /*59a0*/  LDC R6, c[0x0][0xac0] ;  /* 0x0002b000ff067b82 */ /* 0x000ea20000000800 */
[----:B------:R-:W-:Y:S02]  /*59b0*/  IMAD.X R5, RZ, RZ, ~R0, P0 ;  /* 0x000000ffff057224 */ /* 0x000fe400000e0e00 */
[----:B------:R-:W-:Y:S01]  /*59c0*/  FMUL R7, R7, UR4 ;  /* 0x0000000407077c20 */ /* 0x000fe20008400000 */
[----:B------:R-:W-:Y:S01]  /*59d0*/  ULDC UR4, c[0x0][0x154] ;  /* 0x0000550000047ab9 */ /* 0x000fe20000000800 */
[-C--:B------:R-:W-:Y:S02]  /*59e0*/  IMAD R0, R5, R14.reuse, RZ ;  /* 0x0000000e05007224 */ /* 0x080fe400078e02ff */
[C---:B------:R-:W-:Y:S01]  /*59f0*/  IMAD.WIDE.U32 R4, R3.reuse, R14, R16 ;  /* 0x0000000e03047225 */ /* 0x040fe200078e0010 */
[----:B------:R-:W3:Y:S01]  /*5a00*/  LDC R11, c[0x0][0xab0] ;  /* 0x0002ac00ff0b7b82 */ /* 0x000ee20000000800 */
[----:B------:R-:W4:Y:S02]  /*5a10*/  F2I.U32.TRUNC.NTZ R7, R7 ;  /* 0x0000000700077305 */ /* 0x000f24000020f000 */
[----:B------:R-:W-:-:S04]  /*5a20*/  IMAD R3, R3, R15, R0 ;  /* 0x0000000f03037224 */ /* 0x000fc800078e0200 */
[----:B------:R-:W-:Y:S01]  /*5a30*/  IMAD.IADD R3, R5, 0x1, R3 ;  /* 0x0000000105037824 */ /* 0x000fe200078e0203 */
[----:B------:R-:W5:Y:S01]  /*5a40*/  LDC R25, c[0x0][0xb00] ;  /* 0x0002c000ff197b82 */ /* 0x000f620000000800 */
[----:B------:R-:W-:Y:S02]  /*5a50*/  I2FP.F32.U32 R5, R20 ;  /* 0x0000001400057245 */ /* 0x000fe40000201000 */
[----:B-1----:R-:W-:-:S04]  /*5a60*/  ISETP.NE.U32.AND P0, PT, R26, RZ, PT ;  /* 0x000000ff1a00720c */ /* 0x002fc80003f05070 */
[----:B------:R-:W-:Y:S01]  /*5a70*/  ISETP.NE.AND.EX P0, PT, R27, RZ, PT, P0 ;  /* 0x000000ff1b00720c */ /* 0x000fe20003f05300 */
[----:B------:R-:W1:Y:S01]  /*5a80*/  LDC R9, c[0x0][0x144] ;  /* 0x00005100ff097b82 */ /* 0x000e620000000800 */
[-C--:B--2---:R-:W-:Y:S01]  /*5a90*/  SHF.R.U64 R13, R4, R6.reuse, R3 ;  /* 0x00000006040d7219 */ /* 0x084fe20000001203 */
[----:B----4-:R-:W-:Y:S01]  /*5aa0*/  IMAD.MOV R7, RZ, RZ, -R7 ;  /* 0x000000ffff077224 */ /* 0x010fe200078e0a07 */
[----:B------:R-:W-:Y:S01]  /*5ab0*/  SHF.R.U32.HI R0, RZ, R6, R3 ;  /* 0x00000006ff007219 */ /* 0x000fe20000011603 */
[----:B------:R-:W-:-:S04]  /*5ac0*/  FMUL R3, R5, UR4 ;  /* 0x0000000405037c20 */ /* 0x000fc80008400000 */
[----:B------:R-:W2:Y:S01]  /*5ad0*/  LDC R23, c[0x0][0x148] ;  /* 0x00005200ff177b82 */ /* 0x000ea20000000800 */
[----:B------:R4:W1:Y:S01]  /*5ae0*/  F2I.U32.TRUNC.NTZ R10, R3 ;  /* 0x00000003000a7305 */ /* 0x000862000020f000 */
[-CC-:B---3--:R-:W-:Y:S02]  /*5af0*/  SHF.R.U64 R15, R13, R11.reuse, R0.reuse ;  /* 0x0000000b0d0f7219 */ /* 0x188fe40000001200 */
[----:B------:R-:W-:-:S04]  /*5b00*/  SHF.R.U32.HI R0, RZ, R11, R0 ;  /* 0x0000000bff007219 */ /* 0x000fc80000011600 */
[----:B------:R-:W3:Y:S01]  /*5b10*/  LDC R14, c[0x0][0xaf0] ;  /* 0x0002bc00ff0e7b82 */ /* 0x000ee20000000800 */
[-CC-:B-----5:R-:W-:Y:S02]  /*5b20*/  SHF.R.U64 R21, R15, R25.reuse, R0.reuse ;  /* 0x000000190f157219 */ /* 0x1a0fe40000001200 */
[----:B------:R-:W-:-:S03]  /*5b30*/  SHF.R.U32.HI R5, RZ, R25, R0 ;  /* 0x00000019ff057219 */ /* 0x000fc60000011600 */
[----:B------:R-:W-:Y:S02]  /*5b40*/  IMAD.MOV.U32 R4, RZ, RZ, R21 ;  /* 0x000000ffff047224 */ /* 0x000fe400078e0015 */
[----:B------:R-:W2:Y:S01]  /*5b50*/  LDC R24, c[0x0][0xae0] ;  /* 0x0002b800ff187b82 */ /* 0x000ea20000000800 */
[----:B-1----:R-:W-:-:S07]  /*5b60*/  IMAD R12, R9, R7, R12 ;  /* 0x00000007090c7224 */ /* 0x002fce00078e020c */
[----:B------:R-:W1:Y:S08]  /*5b70*/  LDC R28, c[0x0][0xab8] ;  /* 0x0002ae00ff1c7b82 */ /* 0x000e700000000800 */
[----:B------:R-:W1:Y:S01]  /*5b80*/  LDC R29, c[0x0][0xaa8] ;  /* 0x0002aa00ff1d7b82 */ /* 0x000e620000000800 */
[----:B----4-:R-:W-:Y:S05]  /*5b90*/  @!P0 BRA `(.L_x_143) ;  /* 0x0000000000288947 */ /* 0x010fea0003800000 */
[----:B------:R-:W4:Y:S02]  /*5ba0*/  LDC R0, c[0x0][0xaf4] ;  /* 0x0002bd00ff007b82 */ /* 0x000f240000000800 */
[----:B----4-:R-:W-:-:S05]  /*5bb0*/  IADD3 R3, P0, R21, R0, RZ ;  /* 0x0000000015037210 */ /* 0x010fca0007f1e0ff */
[----:B------:R-:W-:-:S04]  /*5bc0*/  IMAD.X R11, RZ, RZ, R5, P0 ;  /* 0x000000ffff0b7224 */ /* 0x000fc800000e0605 */
[----:B------:R-:W-:-:S04]  /*5bd0*/  IMAD.WIDE.U32 R4, R11, R26, RZ ;  /* 0x0000001a0b047225 */ /* 0x000fc800078e00ff */
[----:B------:R-:W-:-:S04]  /*5be0*/  IMAD.WIDE.U32 R6, P0, R3, R27, R4 ;  /* 0x0000001b03067225 */ /* 0x000fc80007800004 */
[----:B------:R-:W-:Y:S01]  /*5bf0*/  IMAD.WIDE.U32 R4, R3, R26, RZ ;  /* 0x0000001a03047225 */ /* 0x000fe200078e00ff */
[----:B------:R-:W-:-:S03]  /*5c00*/  IADD3.X R9, RZ, RZ, RZ, P0, !PT ;  /* 0x000000ffff097210 */ /* 0x000fc600007fe4ff */
[----:B------:R-:W-:Y:S01]  /*5c10*/  IMAD.MOV.U32 R8, RZ, RZ, R7 ;  /* 0x000000ffff087224 */ /* 0x000fe200078e0007 */
[----:B------:R-:W-:-:S05]  /*5c20*/  IADD3 RZ, P0, R5, R6, RZ ;  /* 0x0000000605ff7210 */ /* 0x000fca0007f1e0ff */
[----:B------:R-:W-:-:S08]  /*5c30*/  IMAD.WIDE.U32.X R4, R11, R27, R8, P0 ;  /* 0x0000001b0b047225 */ /* 0x000fd000000e0408 */
.L_x_143:
[----:B------:R-:W-:Y:S01]  /*5c40*/  ISETP.NE.AND P0, PT, R2, 0x1, PT ;  /* 0x000000010200780c */ /* 0x000fe20003f05270 */
[----:B------:R-:W-:Y:S01]  /*5c50*/  IMAD.MOV R10, RZ, RZ, -R10 ;  /* 0x000000ffff0a7224 */ /* 0x000fe200078e0a0a */
[----:B---3--:R-:W-:Y:S02]  /*5c60*/  SHF.R.U64 R0, R4, R14, R5 ;  /* 0x0000000e04007219 */ /* 0x008fe40000001205 */
[----:B------:R-:W-:Y:S02]  /*5c70*/  LOP3.LUT R3, R15, R108, RZ, 0xc0, !PT ;  /* 0x0000006c0f037212 */ /* 0x000fe400078ec0ff */
[----:B------:R-:W-:Y:S01]  /*5c80*/  LOP3.LUT R13, R13, R106, RZ, 0xc0, !PT ;  /* 0x0000006a0d0d7212 */ /* 0x000fe200078ec0ff */
[----:B------:R-:W-:Y:S01]  /*5c90*/  IMAD.MOV R4, RZ, RZ, -R0 ;  /* 0x000000ffff047224 */ /* 0x000fe200078e0a00 */
[----:B------:R-:W-:Y:S01]  /*5ca0*/  R2UR UR47, R30 ;  /* 0x000000001e2f72ca */ /* 0x000fe200000e0000 */
[----:B------:R-:W-:Y:S02]  /*5cb0*/  IMAD R3, R102, R0, R3 ;  /* 0x0000000066037224 */ /* 0x000fe400078e0203 */
[----:B--2---:R-:W-:-:S02]  /*5cc0*/  IMAD R0, R4, R24, R21 ;  /* 0x0000001804007224 */ /* 0x004fc400078e0215 */
[----:B------:R-:W-:Y:S02]  /*5cd0*/  @P0 IMAD R12, R23, R10, R20 ;  /* 0x0000000a170c0224 */ /* 0x000fe400078e0214 */
[----:B-1----:R-:W-:Y:S02]  /*5ce0*/  IMAD R0, R0, R29, R13 ;  /* 0x0000001d00007224 */ /* 0x002fe400078e020d */
[----:B------:R-:W-:Y:S02]  /*5cf0*/  IMAD R23, R3, R28, R12 ;  /* 0x0000001c03177224 */ /* 0x000fe400078e020c */
[----:B------:R-:W-:-:S03]  /*5d00*/  IMAD.MOV.U32 R3, RZ, RZ, 0x1 ;  /* 0x00000001ff037424 */ /* 0x000fc600078e00ff */
[----:B------:R-:W-:Y:S02]  /*5d10*/  SEL R109, R0, R23, !P0 ;  /* 0x00000017006d7207 */ /* 0x000fe40004000000 */
[----:B------:R-:W-:Y:S02]  /*5d20*/  SEL R23, R23, R0, !P0 ;  /* 0x0000000017177207 */ /* 0x000fe40004000000 */
[----:B------:R-:W-:-:S07]  /*5d30*/  PRMT R0, R3, 0x7610, R0 ;  /* 0x0000761003007816 */ /* 0x000fce0000000000 */
.L_x_141:
[----:B------:R-:W-:Y:S01]  /*5d40*/  UIMAD.WIDE.U32 UR4, UR52, 0x24924925, URZ ;  /* 0x24924925340478a5 */ /* 0x000fe2000f8e003f */
[----:B------:R-:W-:Y:S01]  /*5d50*/  LOP3.LUT P0, RZ, R0, 0xff, RZ, 0xc0, !PT ;  /* 0x000000ff00ff7812 */ /* 0x000fe2000780c0ff */
[----:B------:R-:W-:Y:S02]  /*5d60*/  UIADD3 UR39, UR39, 0x4, URZ ;  /* 0x0000000427277890 */ /* 0x000fe4000fffe03f */
[----:B------:R-:W-:-:S04]  /*5d70*/  UIADD3 UR4, UR52, -UR5, URZ ;  /* 0x8000000534047290 */ /* 0x000fc8000fffe03f */
[----:B------:R-:W-:-:S04]  /*5d80*/  ULEA.HI UR4, UR4, UR5, URZ, 0x1f ;  /* 0x0000000504047291 */ /* 0x000fc8000f8ff83f */
[----:B------:R-:W-:-:S04]  /*5d90*/  USHF.R.U32.HI UR4, URZ, 0x2, UR4 ;  /* 0x000000023f047899 */ /* 0x000fc80008011604 */
[----:B------:R-:W-:Y:S01]  /*5da0*/  UIMAD UR52, UR4, -0x7, UR52 ;  /* 0xfffffff9043478a4 */ /* 0x000fe2000f8e0234 */
[----:B------:R-:W-:Y:S11]  /*5db0*/  @P0 BRA `(.L_x_144) ;  /* 0xffffffb800940947 */ /* 0x000ff6000383ffff */
[----:B------:R-:W-:-:S13]  /*5dc0*/  PLOP3.LUT P0, PT, PT, PT, PT, 0x8, 0x0 ;  /* 0x000000000000781c */ /* 0x000fda0003f0e170 */
.L_x_62:
[----:B------:R-:W-:Y:S05]  /*5dd0*/  @P0 BRA `(.L_x_54) ;  /* 0x0000003400080947 */ /* 0x000fea0003800000 */
[----:B------:R-:W-:Y:S01]  /*5de0*/  ULDC.64 UR6, c[0x0][0x788] ;  /* 0x0001e20000067ab9 */ /* 0x000fe20000000a00 */
[----:B------:R-:W-:Y:S01]  /*5df0*/  ISETP.NE.AND.EX P1, PT, R97, RZ, PT, P1 ;  /* 0x000000ff6100720c */ /* 0x000fe20003f25310 */
[----:B------:R-:W-:-:S04]  /*5e00*/  DEPBAR.LE SB0, 0x0 ;  /* 0x000080000000791a */ /* 0x000fc80000000000 */
[----:B------:R-:W-:Y:S01]  /*5e10*/  ISETP.NE.U32.AND P0, PT, RZ, UR6, PT ;  /* 0x00000006ff007c0c */ /* 0x000fe2000bf05070 */
[----:B------:R-:W-:Y:S03]  /*5e20*/  BSSY B0, `(.L_x_145) ;  /* 0x0000014000007945 */ /* 0x000fe60003800000 */
[----:B------:R-:W-:-:S13]  /*5e30*/  ISETP.NE.AND.EX P0, PT, RZ, UR7, PT, P0 ;  /* 0x00000007ff007c0c */ /* 0x000fda000bf05300 */
[----:B------:R-:W-:Y:S05]  /*5e40*/  @P0 BRA P1, `(.L_x_146) ;  /* 0x0000000000440947 */ /* 0x000fea0000800000 */
[----:B------:R-:W-:-:S04]  /*5e50*/  ISETP.NE.U32.AND P0, PT, R96, RZ, PT ;  /* 0x000000ff6000720c */ /* 0x000fc80003f05070 */
[----:B------:R-:W-:-:S13]  /*5e60*/  ISETP.NE.AND.EX P0, PT, R97, RZ, PT, P0 ;  /* 0x000000ff6100720c */ /* 0x000fda0003f05300 */
[----:B------:R-:W-:Y:S05]  /*5e70*/  @!P0 BRA `(.L_x_147) ;  /* 0x00000000002c8947 */ /* 0x000fea0003800000 */
[----:B------:R-:W-:-:S13]  /*5e80*/  LOP3.LUT P0, RZ, R88, 0xff, RZ, 0xc0, !PT ;  /* 0x000000ff58ff7812 */ /* 0x000fda000780c0ff */
[----:B------:R-:W-:Y:S05]  /*5e90*/  @!P0 BRA `(.L_x_148) ;  /* 0x0000000000108947 */ /* 0x000fea0003800000 */
[----:B-----5:R-:W-:-:S13]  /*5ea0*/  FSETP.NEU.AND P0, PT, R89, RZ, PT ;  /* 0x000000ff5900720b */ /* 0x020fda0003f0d000 */
[----:B------:R-:W-:Y:S05]  /*5eb0*/  @!P0 BREAK B0 ;  /* 0x0000000000008942 */ /* 0x000fea0003800000 */
[----:B------:R-:W-:Y:S05]  /*5ec0*/  @P0 BRA `(.L_x_146) ;  /* 0x0000000000240947 */ /* 0x000fea0003800000 */
[----:B------:R-:W-:Y:S05]  /*5ed0*/  BRA `(.L_x_54) ;  /* 0x0000003000c87947 */ /* 0x000fea0003800000 */
.L_x_148:
[----:B------:R-:W-:-:S04]  /*5ee0*/  ISETP.NE.U32.AND P0, PT, RZ, UR6, PT ;  /* 0x00000006ff007c0c */ /* 0x000fc8000bf05070 */
[----:B------:R-:W-:-:S13]  /*5ef0*/  ISETP.NE.AND.EX P0, PT, RZ, UR7, PT, P0 ;  /* 0x00000007ff007c0c */ /* 0x000fda000bf05300 */
[----:B------:R-:W-:Y:S05]  /*5f00*/  @!P0 BREAK B0 ;  /* 0x0000000000008942 */ /* 0x000fea0003800000 */
[----:B------:R-:W-:Y:S05]  /*5f10*/  @P0 BRA `(.L_x_146) ;  /* 0x0000000000100947 */ /* 0x000fea0003800000 */
[----:B------:R-:W-:Y:S05]  /*5f20*/  BRA `(.L_x_54) ;  /* 0x0000003000b47947 */ /* 0x000fea0003800000 */
.L_x_147:
[----:B-----5:R-:W-:-:S13]  /*5f30*/  FSETP.NEU.AND P0, PT, R89, RZ, PT ;  /* 0x000000ff5900720b */ /* 0x020fda0003f0d000 */
[----:B------:R-:W-:Y:S05]  /*5f40*/  @!P0 BREAK B0 ;  /* 0x0000000000008942 */ /* 0x000fea0003800000 */
[----:B------:R-:W-:Y:S05]  /*5f50*/  @!P0 BRA `(.L_x_54) ;  /* 0x0000003000a88947 */ /* 0x000fea0003800000 */
.L_x_146:
[----:B------:R-:W-:Y:S05]  /*5f60*/  BSYNC B0 ;  /* 0x0000000000007941 */ /* 0x000fea0003800000 */
.L_x_145:
[----:B------:R-:W-:-:S04]  /*5f70*/  LOP3.LUT R18, R18, 0x1, RZ, 0xfc, !PT ;  /* 0x0000000112127812 */ /* 0x000fc800078efcff */
[----:B------:R-:W-:-:S13]  /*5f80*/  ISETP.NE.AND P0, PT, R18, 0x3, PT ;  /* 0x000000031200780c */ /* 0x000fda0003f05270 */
[----:B------:R-:W-:Y:S05]  /*5f90*/  @!P0 BRA `(.L_x_149) ;  /* 0x0000000000048947 */ /* 0x000fea0003800000 */
[----:B------:R-:W-:Y:S01]  /*5fa0*/  BPT.TRAP 0x1 ;  /* 0x000000040000795c */ /* 0x000fe20000300000 */
.L_x_149:
[----:B------:R-:W3:Y:S01]  /*5fb0*/  S2UR UR5, SR_CgaCtaId ;  /* 0x00000000000579c3 */ /* 0x000ee20000008800 */
[----:B------:R-:W-:Y:S02]  /*5fc0*/  UMOV UR4, 0x400 ;  /* 0x0000040000047882 */ /* 0x000fe40000000000 */
[----:B---3--:R-:W-:-:S04]  /*5fd0*/  ULEA UR4, UR5, UR4, 0x18 ;  /* 0x0000000405047291 */ /* 0x008fc8000f8ec03f */
[----:B------:R-:W-:-:S04]  /*5fe0*/  ULEA UR4, UR54, UR4, 0x3 ;  /* 0x0000000436047291 */ /* 0x000fc8000f8e183f */
[----:B------:R-:W-:-:S04]  /*5ff0*/  UIADD3 UR4, UR4, 0x90, URZ ;  /* 0x0000009004047890 */ /* 0x000fc8000fffe03f */
[----:B------:R-:W-:-:S09]  /*6000*/  UPRMT UR4, UR5, 0x654, UR4 ;  /* 0x0000065405047896 */ /* 0x000fd20008000004 */
[----:B------:R-:W-:Y:S01]  /*6010*/  SYNCS.ARRIVE.TRANS64.RED.A1T0 RZ, [UR4], RZ ;  /* 0x000000ffffff79a7 */ /* 0x000fe20008100404 */
[----:B------:R-:W-:Y:S05]  /*6020*/  BRA `(.L_x_54) ;  /* 0x0000003000747947 */ /* 0x000fea0003800000 */
.L_x_53:
[----:B------:R-:W-:Y:S01]  /*6030*/  ULDC.64 UR4, c[0x0][0xaf8] ;  /* 0x0002be0000047ab9 */ /* 0x000fe20000000a00 */
[----:B------:R-:W-:Y:S01]  /*6040*/  PRMT R10, RZ, 0x7610, R10 ;  /* 0x00007610ff0a7816 */ /* 0x000fe2000000000a */
[----:B------:R-:W-:Y:S01]  /*6050*/  IMAD.MOV.U32 R24, RZ, RZ, -0x1 ;  /* 0xffffffffff187424 */ /* 0x000fe200078e00ff */
[----:B------:R-:W-:Y:S01]  /*6060*/  ISETP.GE.U32.AND P0, PT, R16, UR4, PT ;  /* 0x0000000410007c0c */ /* 0x000fe2000bf06070 */
[----:B------:R-:W-:Y:S02]  /*6070*/  IMAD.MOV.U32 R23, RZ, RZ, -0x1 ;  /* 0xffffffffff177424 */ /* 0x000fe400078e00ff */
[----:B------:R-:W-:Y:S01]  /*6080*/  IMAD.MOV.U32 R22, RZ, RZ, -0x1 ;  /* 0xffffffffff167424 */ /* 0x000fe200078e00ff */
[----:B------:R-:W-:-:S13]  /*6090*/  ISETP.GE.U32.AND.EX P0, PT, R17, UR5, PT, P0 ;  /* 0x0000000511007c0c */ /* 0x000fda000bf06100 */
[----:B------:R-:W-:Y:S05]  /*60a0*/  @P0 BRA `(.L_x_150) ;  /* 0x0000000400540947 */ /* 0x000fea0003800000 */
[----:B------:R-:W1:Y:S01]  /*60b0*/  LDC.64 R20, c[0x0][0xad0] ;  /* 0x0002b400ff147b82 */ /* 0x000e620000000a00 */
[----:B------:R-:W-:Y:S02]  /*60c0*/  IMAD.MOV.U32 R14, RZ, RZ, R16 ;  /* 0x000000ffff0e7224 */ /* 0x000fe400078e0010 */
[----:B------:R-:W-:-:S05]  /*60d0*/  IMAD.MOV.U32 R15, RZ, RZ, R17 ;  /* 0x000000ffff0f7224 */ /* 0x000fca00078e0011 */
        /* <DEDUP_REMOVED lines=15> */
.L_x_151:
[-CC-:B------:R-:W-:Y:S01]  /*61d0*/  SHF.R.U64 R22, R14, R24.reuse, R15.reuse ;  /* 0x000000180e167219 */ /* 0x180fe2000000120f */
[----:B------:R-:W1:Y:S01]  /*61e0*/  LDC R20, c[0x0][0xac0] ;  /* 0x0002b000ff147b82 */ /* 0x000e620000000800 */
[----:B------:R-:W-:Y:S01]  /*61f0*/  SHF.R.U32.HI R9, RZ, R24, R15 ;  /* 0x00000018ff097219 */ /* 0x000fe2000001160f */
[----:B------:R-:W-:Y:S01]  /*6200*/  ULDC UR4, c[0x0][0x150] ;  /* 0x0000540000047ab9 */ /* 0x000fe20000000800 */
[----:B------:R-:W-:-:S05]  /*6210*/  IADD3 R13, P0, RZ, -R22, RZ ;  /* 0x80000016ff0d7210 */ /* 0x000fca0007f1e0ff */
[----:B------:R-:W2:Y:S01]  /*6220*/  LDC.64 R30, c[0x0][0xae8] ;  /* 0x0002ba00ff1e7b82 */ /* 0x000ea20000000a00 */
[----:B------:R-:W-:Y:S02]  /*6230*/  IMAD.X R9, RZ, RZ, ~R9, P0 ;  /* 0x000000ffff097224 */ /* 0x000fe400000e0e09 */
[----:B------:R-:W-:-:S04]  /*6240*/  IMAD.WIDE.U32 R10, R13, R26, R16 ;  /* 0x0000001a0d0a7225 */ /* 0x000fc800078e0010 */
[----:B------:R-:W-:Y:S01]  /*6250*/  IMAD R12, R9, R26, RZ ;  /* 0x0000001a090c7224 */ /* 0x000fe200078e02ff */
[----:B------:R-:W3:Y:S03]  /*6260*/  LDC R28, c[0x0][0xab0] ;  /* 0x0002ac00ff1c7b82 */ /* 0x000ee60000000800 */
[----:B------:R-:W-:Y:S01]  /*6270*/  IMAD R9, R13, R27, R12 ;  /* 0x0000001b0d097224 */ /* 0x000fe200078e020c */
[----:B------:R-:W-:Y:S02]  /*6280*/  I2FP.F32.U32 R12, R8 ;  /* 0x00000008000c7245 */ /* 0x000fe40000201000 */
[----:B------:R-:W-:Y:S01]  /*6290*/  MOV R13, 0xffffffff ;  /* 0xffffffff000d7802 */ /* 0x000fe20000000f00 */
[----:B------:R-:W-:Y:S01]  /*62a0*/  IMAD.IADD R9, R11, 0x1, R9 ;  /* 0x000000010b097824 */ /* 0x000fe200078e0209 */
[----:B------:R-:W4:Y:S01]  /*62b0*/  LDC R24, c[0x0][0x148] ;  /* 0x00005200ff187b82 */ /* 0x000f220000000800 */
[----:B------:R-:W-:Y:S01]  /*62c0*/  FMUL R12, R12, UR4 ;  /* 0x000000040c0c7c20 */ /* 0x000fe20008400000 */
[----:B------:R-:W-:-:S02]  /*62d0*/  ULDC UR4, c[0x0][0x154] ;  /* 0x0000550000047ab9 */ /* 0x000fc40000000800 */
[-CC-:B-1----:R-:W-:Y:S02]  /*62e0*/  SHF.R.U64 R14, R10, R20.reuse, R9.reuse ;  /* 0x000000140a0e7219 */ /* 0x182fe40000001209 */
[----:B------:R-:W-:Y:S01]  /*62f0*/  I2FP.F32.U32 R10, R7 ;  /* 0x00000007000a7245 */ /* 0x000fe20000201000 */
[----:B------:R-:W1:Y:S01]  /*6300*/  F2I.U32.TRUNC.NTZ R12, R12 ;  /* 0x0000000c000c7305 */ /* 0x000e62000020f000 */
[----:B------:R-:W5:Y:S01]  /*6310*/  LDC R11, c[0x0][0x144] ;  /* 0x00005100ff0b7b82 */ /* 0x000f620000000800 */
[----:B--2---:R-:W-:Y:S02]  /*6320*/  ISETP.NE.U32.AND P0, PT, R30, RZ, PT ;  /* 0x000000ff1e00720c */ /* 0x004fe40003f05070 */
[----:B------:R-:W-:Y:S01]  /*6330*/  FMUL R10, R10, UR4 ;  /* 0x000000040a0a7c20 */ /* 0x000fe20008400000 */
[----:B------:R-:W-:Y:S01]  /*6340*/  SHF.R.U32.HI R9, RZ, R20, R9 ;  /* 0x00000014ff097219 */ /* 0x000fe20000011609 */
[----:B------:R-:W-:Y:S01]  /*6350*/  ULDC UR4, c[0x0][0xb00] ;  /* 0x0002c00000047ab9 */ /* 0x000fe20000000800 */
[----:B------:R-:W-:Y:S01]  /*6360*/  ISETP.NE.AND.EX P0, PT, R31, RZ, PT, P0 ;  /* 0x000000ff1f00720c */ /* 0x000fe20003f05300 */
[----:B------:R2:W2:Y:S01]  /*6370*/  F2I.U32.TRUNC.NTZ R23, R10 ;  /* 0x0000000a00177305 */ /* 0x0004a2000020f000 */
[----:B------:R-:W2:Y:S01]  /*6380*/  LDC R26, c[0x0][0xaa8] ;  /* 0x0002aa00ff1a7b82 */ /* 0x000ea20000000800 */
[----:B---3--:R-:W-:-:S02]  /*6390*/  SHF.R.U64 R20, R14, R28, R9 ;  /* 0x0000001c0e147219 */ /* 0x008fc40000001209 */
[----:B------:R-:W-:Y:S02]  /*63a0*/  SHF.R.U32.HI R9, RZ, R28, R9 ;  /* 0x0000001cff097219 */ /* 0x000fe40000011609 */
[----:B------:R-:W-:Y:S01]  /*63b0*/  SHF.L.U32 R28, R13, UR4, RZ ;  /* 0x000000040d1c7c19 */ /* 0x000fe200080006ff */
[----:B-1----:R-:W-:Y:S01]  /*63c0*/  IMAD.MOV R12, RZ, RZ, -R12 ;  /* 0x000000ffff0c7224 */ /* 0x002fe200078e0a0c */
[--C-:B------:R-:W-:Y:S01]  /*63d0*/  SHF.R.U64 R21, R20, UR4, R9.reuse ;  /* 0x0000000414157c19 */ /* 0x100fe20008001209 */
[----:B------:R-:W1:Y:S01]  /*63e0*/  LDC R29, c[0x0][0xaf0] ;  /* 0x0002bc00ff1d7b82 */ /* 0x000e620000000800 */
[----:B------:R-:W-:-:S07]  /*63f0*/  SHF.R.U32.HI R9, RZ, UR4, R9 ;  /* 0x00000004ff097c19 */ /* 0x000fce0008011609 */
[----:B------:R-:W3:Y:S01]  /*6400*/  LDC R32, c[0x0][0xae0] ;  /* 0x0002b800ff207b82 */ /* 0x000ee20000000800 */
[----:B-----5:R-:W-:Y:S02]  /*6410*/  IMAD R27, R11, R12, R8 ;  /* 0x0000000c0b1b7224 */ /* 0x020fe400078e0208 */
[----:B------:R-:W-:-:S05]  /*6420*/  IMAD.MOV.U32 R8, RZ, RZ, R21 ;  /* 0x000000ffff087224 */ /* 0x000fca00078e0015 */
[----:B------:R-:W1:Y:S01]  /*6430*/  LDC R33, c[0x0][0xab8] ;  /* 0x0002ae00ff217b82 */ /* 0x000e620000000800 */
[----:B----4-:R-:W-:Y:S05]  /*6440*/  @!P0 BRA `(.L_x_152) ;  /* 0x0000000000288947 */ /* 0x010fea0003800000 */
[----:B------:R-:W4:Y:S02]  /*6450*/  LDC R8, c[0x0][0xaf4] ;  /* 0x0002bd00ff087b82 */ /* 0x000f240000000800 */
[----:B----4-:R-:W-:-:S05]  /*6460*/  IADD3 R13, P0, R21, R8, RZ ;  /* 0x00000008150d7210 */ /* 0x010fca0007f1e0ff */
[----:B------:R-:W-:-:S04]  /*6470*/  IMAD.X R15, RZ, RZ, R9, P0 ;  /* 0x000000ffff0f7224 */ /* 0x000fc800000e0609 */
[----:B------:R-:W-:-:S04]  /*6480*/  IMAD.WIDE.U32 R8, R15, R30, RZ ;  /* 0x0000001e0f087225 */ /* 0x000fc800078e00ff */
[----:B--2---:R-:W-:-:S04]  /*6490*/  IMAD.WIDE.U32 R10, P0, R13, R31, R8 ;  /* 0x0000001f0d0a7225 */ /* 0x004fc80007800008 */
[----:B------:R-:W-:-:S04]  /*64a0*/  IMAD.WIDE.U32 R8, R13, R30, RZ ;  /* 0x0000001e0d087225 */ /* 0x000fc800078e00ff */
[----:B------:R-:W-:Y:S01]  /*64b0*/  IMAD.X R13, RZ, RZ, RZ, P0 ;  /* 0x000000ffff0d7224 */ /* 0x000fe200000e06ff */
[----:B------:R-:W-:Y:S01]  /*64c0*/  IADD3 RZ, P0, R9, R10, RZ ;  /* 0x0000000a09ff7210 */ /* 0x000fe20007f1e0ff */
[----:B------:R-:W-:-:S04]  /*64d0*/  IMAD.MOV.U32 R12, RZ, RZ, R11 ;  /* 0x000000ffff0c7224 */ /* 0x000fc800078e000b */
[----:B------:R-:W-:-:S08]  /*64e0*/  IMAD.WIDE.U32.X R8, R15, R31, R12, P0 ;  /* 0x0000001f0f087225 */ /* 0x000fd000000e040c */
.L_x_152:
[----:B------:R-:W-:Y:S01]  /*64f0*/  ISETP.NE.AND P0, PT, R2, 0x1, PT ;  /* 0x000000010200780c */ /* 0x000fe20003f05270 */
[----:B------:R-:W-:Y:S01]  /*6500*/  USHF.L.U32 UR4, UR37, UR4, URZ ;  /* 0x0000000425047299 */ /* 0x000fe2000800063f */
[----:B------:R-:W-:Y:S01]  /*6510*/  LOP3.LUT R11, RZ, R28, RZ, 0x33, !PT ;  /* 0x0000001cff0b7212 */ /* 0x000fe200078e33ff */
[----:B--2---:R-:W-:Y:S01]  /*6520*/  IMAD.MOV R23, RZ, RZ, -R23 ;  /* 0x000000ffff177224 */ /* 0x004fe200078e0a17 */
[----:B-1----:R-:W-:Y:S02]  /*6530*/  SHF.R.U64 R9, R8, R29, R9 ;  /* 0x0000001d08097219 */ /* 0x002fe40000001209 */
[----:B------:R-:W-:Y:S01]  /*6540*/  LOP3.LUT R8, R20, R11, RZ, 0xc0, !PT ;  /* 0x0000000b14087212 */ /* 0x000fe200078ec0ff */
[----:B------:R-:W-:Y:S02]  /*6550*/  VIADD R11, R26, 0xffffffff ;  /* 0xffffffff1a0b7836 */ /* 0x000fe40000000000 */
[----:B------:R-:W-:Y:S02]  /*6560*/  IMAD.MOV R10, RZ, RZ, -R9 ;  /* 0x000000ffff0a7224 */ /* 0x000fe400078e0a09 */
[----:B------:R-:W-:Y:S01]  /*6570*/  IMAD R8, R9, UR4, R8 ;  /* 0x0000000409087c24 */ /* 0x000fe2000f8e0208 */
[----:B------:R-:W-:Y:S01]  /*6580*/  LOP3.LUT R14, R14, R11, RZ, 0xc0, !PT ;  /* 0x0000000b0e0e7212 */ /* 0x000fe200078ec0ff */
[----:B------:R-:W-:-:S02]  /*6590*/  @P0 IMAD R27, R24, R23, R7 ;  /* 0x00000017181b0224 */ /* 0x000fc400078e0207 */
[----:B---3--:R-:W-:Y:S02]  /*65a0*/  IMAD R7, R10, R32, R21 ;  /* 0x000000200a077224 */ /* 0x008fe400078e0215 */
[----:B------:R-:W-:Y:S02]  /*65b0*/  IMAD R24, R8, R33, R27 ;  /* 0x0000002108187224 */ /* 0x000fe400078e021b */
[----:B------:R-:W-:Y:S02]  /*65c0*/  IMAD R7, R7, R26, R14 ;  /* 0x0000001a07077224 */ /* 0x000fe400078e020e */
[----:B------:R-:W-:-:S03]  /*65d0*/  IMAD.MOV.U32 R10, RZ, RZ, 0x1 ;  /* 0x00000001ff0a7424 */ /* 0x000fc600078e00ff */
[----:B------:R-:W-:Y:S02]  /*65e0*/  SEL R23, R7, R24, !P0 ;  /* 0x0000001807177207 */ /* 0x000fe40004000000 */
[----:B------:R-:W-:-:S07]  /*65f0*/  SEL R24, R24, R7, !P0 ;  /* 0x0000000718187207 */ /* 0x000fce0004000000 */
.L_x_150:
[----:B------:R-:W-:-:S08]  /*6600*/  NOP ;  /* 0x0000000000007918 */ /* 0x000fd00000000000 */
[----:B------:R-:W1:-:S00]  /*6610*/  USETMAXREG.DEALLOC.CTAPOOL 0x28 ;  /* 0x00000028000079c8 */ /* 0x000e4000080e0500 */
[----:B-1----:R-:W-:-:S13]  /*6620*/  ISETP.NE.AND P0, PT, R3, 0x1, PT ;  /* 0x000000010300780c */ /* 0x002fda0003f05270 */
[----:B------:R-:W-:Y:S05]  /*6630*/  @!P0 BRA `(.L_x_54) ;  /* 0x0000002800f08947 */ /* 0x000fea0003800000 */
[----:B------:R-:W-:Y:S05]  /*6640*/  @!P3 BRA `(.L_x_153) ;  /* 0x00000014000cb947 */ /* 0x000fea0003800000 */
[----:B------:R-:W-:-:S04]  /*6650*/  PRMT R0, R6, 0x9910, RZ ;  /* 0x0000991006007816 */ /* 0x000fc800000000ff */
[----:B------:R-:W-:-:S04]  /*6660*/  ISETP.NE.AND P0, PT, R0, RZ, PT ;  /* 0x000000ff0000720c */ /* 0x000fc80003f05270 */
[----:B------:R-:W-:-:S13]  /*6670*/  ISETP.NE.OR P0, PT, R3, 0x2, !P0 ;  /* 0x000000020300780c */ /* 0x000fda0004705670 */
[----:B------:R-:W-:Y:S05]  /*6680*/  @P0 BRA `(.L_x_54) ;  /* 0x0000002800dc0947 */ /* 0x000fea0003800000 */
[----:B------:R-:W-:-:S13]  /*6690*/  LOP3.LUT P1, RZ, R10, 0xff, RZ, 0xc0, !PT ;  /* 0x000000ff0aff7812 */ /* 0x000fda000782c0ff */
[----:B------:R-:W-:Y:S05]  /*66a0*/  @!P1 BRA `(.L_x_154) ;  /* 0x0000000000189947 */ /* 0x000fea0003800000 */
[----:B------:R-:W-:Y:S01]  /*66b0*/  UMOV UR4, 0x400 ;  /* 0x0000040000047882 */ /* 0x000fe20000000000 */
[----:B------:R-:W-:Y:S01]  /*66c0*/  IMAD.MOV.U32 R0, RZ, RZ, RZ ;  /* 0x000000ffff007224 */ /* 0x000fe200078e00ff */
[----:B------:R-:W-:-:S04]  /*66d0*/  ULEA UR4, UR36, UR4, 0x18 ;  /* 0x0000000424047291 */ /* 0x000fc8000f8ec03f */
[----:B------:R-:W-:-:S05]  /*66e0*/  SHF.L.U32 R0, R0, 0x1f, RZ ;  /* 0x0000001f00007819 */ /* 0x000fca00000006ff */
[----:B------:R-:W1:Y:S02]  /*66f0*/  SYNCS.PHASECHK.TRANS64.TRYWAIT P0, [UR4+0xb8], R0 ;  /* 0x0000b800ff0075a7 */ /* 0x000e640008000144 */
[----:B-1----:R-:W-:Y:S05]  /*6700*/  @!P0 BRA `(.L_x_155) ;  /* 0x0000002c00748947 */ /* 0x002fea0003800000 */
.L_x_154:
[----:B-1----:R-:W-:Y:S01]  /*6710*/  PRMT R0, RZ, 0x7610, R0 ;  /* 0x00007610ff007816 */ /* 0x002fe20000000000 */
[----:B------:R-:W-:Y:S06]  /*6720*/  @P2 BRA `(.L_x_156) ;  /* 0x0000000000242947 */ /* 0x000fec0003800000 */
[----:B------:R-:W-:Y:S02]  /*6730*/  ULDC.64 UR4, c[0x0][0x788] ;  /* 0x0001e20000047ab9 */ /* 0x000fe40000000a00 */
[----:B------:R-:W-:-:S04]  /*6740*/  ISETP.NE.U32.AND P0, PT, RZ, UR4, PT ;  /* 0x00000004ff007c0c */ /* 0x000fc8000bf05070 */
[----:B------:R-:W-:-:S13]  /*6750*/  ISETP.NE.AND.EX P0, PT, RZ, UR5, PT, P0 ;  /* 0x00000005ff007c0c */ /* 0x000fda000bf05300 */
[----:B------:R-:W-:Y:S05]  /*6760*/  @!P0 BRA `(.L_x_157) ;  /* 0x00000000000c8947 */ /* 0x000fea0003800000 */
[----:B------:R2:W5:Y:S01]  /*6770*/  LDG.E R11, desc[UR42][R4.64] ;  /* 0x0000002a040b7981 */ /* 0x000562000c1e1900 */
[----:B------:R-:W-:Y:S01]  /*6780*/  IMAD.MOV.U32 R0, RZ, RZ, 0x1 ;  /* 0x00000001ff007424 */ /* 0x000fe200078e00ff */
[----:B------:R-:W-:Y:S06]  /*6790*/  BRA `(.L_x_156) ;  /* 0x0000000000087947 */ /* 0x000fec0003800000 */
.L_x_157:
[----:B------:R-:W1:Y:S01]  /*67a0*/  LDC R11, c[0x0][0x780] ;  /* 0x0001e000ff0b7b82 */ /* 0x000e620000000800 */
[----:B------:R-:W-:-:S07]  /*67b0*/  IMAD.MOV.U32 R0, RZ, RZ, 0x1 ;  /* 0x00000001ff007424 */ /* 0x000fce00078e00ff */
.L_x_156:
[----:B------:R-:W-:Y:S01]  /*67c0*/  IMAD.MOV.U32 R3, RZ, RZ, 0x1 ;  /* 0x00000001ff037424 */ /* 0x000fe200078e00ff */
[----:B------:R-:W-:Y:S06]  /*67d0*/  @!P1 BRA `(.L_x_158) ;  /* 0x0000001000389947 */ /* 0x000fec0003800000 */
[----:B------:R-:W3:Y:S01]  /*67e0*/  LDC R9, c[0x0][0xaa8] ;  /* 0x0002aa00ff097b82 */ /* 0x000ee20000000800 */
[----:B------:R-:W-:Y:S01]  /*67f0*/  IMAD.MOV.U32 R3, RZ, RZ, -0x1 ;  /* 0xffffffffff037424 */ /* 0x000fe200078e00ff */
[----:B------:R-:W-:Y:S01]  /*6800*/  ULDC UR4, c[0x0][0xb00] ;  /* 0x0002c00000047ab9 */ /* 0x000fe20000000800 */
[----:B------:R-:W-:Y:S01]  /*6810*/  LOP3.LUT R8, R18, 0x2, RZ, 0xfc, !PT ;  /* 0x0000000212087812 */ /* 0x000fe200078efcff */
[----:B------:R-:W-:Y:S02]  /*6820*/  USHF.L.U32 UR21, UR37, UR4, URZ ;  /* 0x0000000425157299 */ /* 0x000fe4000800063f */
[----:B------:R-:W-:Y:S01]  /*6830*/  SHF.L.U32 R10, R3, UR4, RZ ;  /* 0x00000004030a7c19 */ /* 0x000fe200080006ff */
[----:B------:R-:W-:Y:S01]  /*6840*/  IMAD.MOV.U32 R3, RZ, RZ, 0x1 ;  /* 0x00000001ff037424 */ /* 0x000fe200078e00ff */
[----:B------:R-:W-:Y:S01]  /*6850*/  ULDC.64 UR22, c[0x0][0x198] ;  /* 0x0000660000167ab9 */ /* 0x000fe20000000a00 */
[----:B------:R-:W-:Y:S01]  /*6860*/  ULDC.64 UR4, c[0x0][0x788] ;  /* 0x0001e20000047ab9 */ /* 0x000fe20000000a00 */
[----:B------:R-:W-:Y:S01]  /*6870*/  LOP3.LUT R10, RZ, R10, RZ, 0x33, !PT ;  /* 0x0000000aff0a7212 */ /* 0x000fe200078e33ff */
[----:B------:R-:W-:Y:S01]  /*6880*/  ULDC.64 UR6, c[0x0][0xaf8] ;  /* 0x0002be0000067ab9 */ /* 0x000fe20000000a00 */
[----:B------:R-:W-:Y:S01]  /*6890*/  ULDC.64 UR14, c[0x0][0x790] ;  /* 0x0001e400000e7ab9 */ /* 0x000fe20000000a00 */
[----:B---3--:R-:W-:-:S07]  /*68a0*/  VIADD R9, R9, 0xffffffff ;  /* 0xffffffff09097836 */ /* 0x008fce0000000000 */
.L_x_190:
[----:B------:R-:W-:Y:S02]  /*68b0*/  ISETP.NE.U32.AND P0, PT, RZ, UR14, PT ;  /* 0x0000000eff007c0c */ /* 0x000fe4000bf05070 */
[----:B------:R-:W-:Y:S02]  /*68c0*/  R2UR UR26, R24 ;  /* 0x00000000181a72ca */ /* 0x000fe400000e0000 */
[----:B------:R-:W-:Y:S02]  /*68d0*/  R2UR UR27, R23 ;  /* 0x00000000171b72ca */ /* 0x000fe400000e0000 */
[----:B------:R-:W-:-:S09]  /*68e0*/  ISETP.NE.AND.EX P0, PT, RZ, UR15, PT, P0 ;  /* 0x0000000fff007c0c */ /* 0x000fd2000bf05300 */
[----:B------:R-:W-:Y:S02]  /*68f0*/  USHF.L.U32 UR26, UR26, 0x7, URZ ;  /* 0x000000071a1a7899 */ /* 0x000fe4000800063f */
[----:B------:R-:W-:Y:S02]  /*6900*/  USHF.L.U32 UR27, UR27, 0x7, URZ ;  /* 0x000000071b1b7899 */ /* 0x000fe4000800063f */
[----:B---34-:R-:W-:Y:S10]  /*6910*/  @!P0 BRA `(.L_x_159) ;  /* 0x00000000002c8947 */ /* 0x018ff40003800000 */
[----:B------:R-:W-:-:S04]  /*6920*/  ISETP.NE.U32.AND P1, PT, RZ, UR4, PT ;  /* 0x00000004ff007c0c */ /* 0x000fc8000bf25070 */
[----:B------:R-:W-:-:S13]  /*6930*/  ISETP.NE.AND.EX P1, PT, RZ, UR5, PT, P1 ;  /* 0x00000005ff007c0c */ /* 0x000fda000bf25310 */
[----:B------:R-:W-:Y:S05]  /*6940*/  @!P1 BRA `(.L_x_160) ;  /* 0x0000000000189947 */ /* 0x000fea0003800000 */
[----:B--2---:R-:W2:Y:S01]  /*6950*/  LDC.64 R4, c[0x0][0x788] ;  /* 0x0001e200ff047b82 */ /* 0x004ea20000000a00 */
[----:B------:R-:W-:-:S04]  /*6960*/  IMAD R7, R22, UR14, RZ ;  /* 0x0000000e16077c24 */ /* 0x000fc8000f8e02ff */
[----:B--2---:R-:W-:-:S05]  /*6970*/  IMAD.WIDE R4, R7, 0x4, R4 ;  /* 0x0000000407047825 */ /* 0x004fca00078e0204 */
[----:B-1---5:R4:W5:Y:S01]  /*6980*/  LDG.E R11, desc[UR42][R4.64] ;  /* 0x0000002a040b7981 */ /* 0x022962000c1e1900 */
[----:B------:R-:W-:Y:S01]  /*6990*/  MOV R0, 0x1 ;  /* 0x0000000100007802 */ /* 0x000fe20000000f00 */
[----:B------:R-:W-:Y:S06]  /*69a0*/  BRA `(.L_x_159) ;  /* 0x0000000000087947 */ /* 0x000fec0003800000 */
.L_x_160:
[----:B-1---5:R-:W3:Y:S01]  /*69b0*/  LDC R11, c[0x0][0x780] ;  /* 0x0001e000ff0b7b82 */ /* 0x022ee20000000800 */
[----:B------:R-:W-:-:S07]  /*69c0*/  IMAD.MOV.U32 R0, RZ, RZ, 0x1 ;  /* 0x00000001ff007424 */ /* 0x000fce00078e00ff */
.L_x_159:
[----:B------:R-:W-:Y:S05]  /*69d0*/  @!P0 BRA `(.L_x_161) ;  /* 0x00000000001c8947 */ /* 0x000fea0003800000 */
[----:B------:R-:W-:-:S13]  /*69e0*/  LOP3.LUT P2, RZ, R0, 0xff, RZ, 0xc0, !PT ;  /* 0x000000ff00ff7812 */ /* 0x000fda000784c0ff */
[----:B--2-4-:R-:W2:Y:S02]  /*69f0*/  @!P2 LDC.64 R4, c[0x0][0x788] ;  /* 0x0001e200ff04ab82 */ /* 0x014ea40000000a00 */
[----:B--2---:R-:W-:-:S04]  /*6a00*/  @!P2 ISETP.NE.U32.AND P0, PT, R4, RZ, PT ;  /* 0x000000ff0400a20c */ /* 0x004fc80003f05070 */
[----:B------:R-:W-:Y:S02]  /*6a10*/  @!P2 ISETP.NE.AND.EX P1, PT, R5, RZ, PT, P0 ;  /* 0x000000ff0500a20c */ /* 0x000fe40003f25300 */
[----:B-1-3-5:R-:W-:Y:S02]  /*6a20*/  @P2 FSETP.EQ.AND P0, PT, R11, RZ, PT ;  /* 0x000000ff0b00220b */ /* 0x02afe40003f02000 */
[----:B------:R-:W-:Y:S01]  /*6a30*/  @!P2 PLOP3.LUT P0, PT, P1, PT, PT, 0x8, 0x0 ;  /* 0x000000000000a81c */ /* 0x000fe20000f0e170 */
[----:B------:R-:W-:-:S12]  /*6a40*/  BRA `(.L_x_162) ;  /* 0x0000000000047947 */ /* 0x000fd80003800000 */
.L_x_161:
[----:B-1-3-5:R-:W-:-:S13]  /*6a50*/  FSETP.EQ.AND P0, PT, R11, RZ, PT ;  /* 0x000000ff0b00720b */ /* 0x02afda0003f02000 */
.L_x_162:
[----:B------:R-:W-:Y:S02]  /*6a60*/  ISETP.NE.AND P2, PT, R8, 0x3, PT ;  /* 0x000000030800780c */ /* 0x000fe40003f45270 */
[----:B------:R-:W-:-:S04]  /*6a70*/  ELECT P1, URZ, PT ;  /* 0x00000000003f782f */ /* 0x000fc80003820000 */
[----:B------:R-:W-:-:S07]  /*6a80*/  PLOP3.LUT P0, PT, P1, P0, PT, 0x20, 0x0 ;  /* 0x000000000000781c */ /* 0x000fce0000f00470 */
[----:B------:R-:W-:Y:S06]  /*6a90*/  @!P2 BRA `(.L_x_163) ;  /* 0x000000000004a947 */ /* 0x000fec0003800000 */
[----:B------:R-:W-:Y:S01]  /*6aa0*/  BPT.TRAP 0x1 ;  /* 0x000000040000795c */ /* 0x000fe20000300000 */
.L_x_163:
[----:B------:R-:W1:Y:S01]  /*6ab0*/  S2UR UR36, SR_CgaCtaId ;  /* 0x00000000002479c3 */ /* 0x000e620000008800 */
[----:B------:R-:W-:Y:S01]  /*6ac0*/  UMOV UR13, 0x400 ;  /* 0x00000400000d7882 */ /* 0x000fe20000000000 */
[----:B--2-4-:R-:W-:Y:S01]  /*6ad0*/  SHF.L.U32 R4, R3, 0x1f, RZ ;  /* 0x0000001f03047819 */ /* 0x014fe200000006ff */
[----:B-1----:R-:W-:-:S09]  /*6ae0*/  ULEA UR13, UR36, UR13, 0x18 ;  /* 0x0000000d240d7291 */ /* 0x002fd2000f8ec03f */
[----:B------:R-:W1:Y:S02]  /*6af0*/  SYNCS.PHASECHK.TRANS64.TRYWAIT P1, [UR13+0x90], R4 ;  /* 0x00009004ff0075a7 */ /* 0x000e64000802014d */
[----:B-1----:R-:W-:Y:S05]  /*6b00*/  @!P1 BRA `(.L_x_164) ;  /* 0x00000028008c9947 */ /* 0x002fea0003800000 */
.L_x_233:
[----:B------:R-:W-:Y:S04]  /*6b10*/  BSSY B0, `(.L_x_165) ;  /* 0x0000014000007945 */ /* 0x000fe80003800000 */
[----:B------:R-:W-:Y:S05]  /*6b20*/  @!P0 BRA `(.L_x_166) ;  /* 0x0000000000488947 */ /* 0x000fea0003800000 */
[----:B------:R-:W-:Y:S01]  /*6b30*/  R2UR UR28, R22 ;  /* 0x00000000161c72ca */ /* 0x000fe200000e0000 */
[----:B------:R-:W-:Y:S02]  /*6b40*/  UIADD3 UR16, UP0, UR22, 0x5f0, URZ ;  /* 0x000005f016107890 */ /* 0x000fe4000ff1e03f */
[----:B------:R-:W-:Y:S02]  /*6b50*/  UIADD3 UR24, UR13, 0x400, URZ ;  /* 0x000004000d187890 */ /* 0x000fe4000fffe03f */
[----:B------:R-:W-:Y:S02]  /*6b60*/  UIADD3 UR25, UR13, 0x70, URZ ;  /* 0x000000700d197890 */ /* 0x000fe4000fffe03f */
[----:B------:R-:W-:Y:S02]  /*6b70*/  UIADD3.X UR17, URZ, UR23, URZ, UP0, !UPT ;  /* 0x000000173f117290 */ /* 0x000fe400087fe43f */
[----:B------:R-:W-:Y:S02]  /*6b80*/  UIADD3 UR10, UR26, 0x40, URZ ;  /* 0x000000401a0a7890 */ /* 0x000fe4000fffe03f */
[----:B------:R-:W-:Y:S01]  /*6b90*/  UIADD3 UR8, UR13, 0x1400, URZ ;  /* 0x000014000d087890 */ /* 0x000fe2000fffe03f */
[----:B------:R-:W-:Y:S01]  /*6ba0*/  UMOV UR18, 0x0 ;  /* 0x0000000000127882 */ /* 0x000fe20000000000 */
[----:B------:R-:W-:Y:S01]  /*6bb0*/  UMOV UR19, 0x10000000 ;  /* 0x1000000000137882 */ /* 0x000fe20000000000 */
[----:B------:R-:W-:Y:S01]  /*6bc0*/  UMOV UR11, UR27 ;  /* 0x0000001b000b7c82 */ /* 0x000fe20008000000 */
[----:B------:R-:W-:Y:S01]  /*6bd0*/  UMOV UR9, UR25 ;  /* 0x0000001900097c82 */ /* 0x000fe20008000000 */
[----:B------:R-:W-:Y:S01]  /*6be0*/  UMOV UR12, UR28 ;  /* 0x0000001c000c7c82 */ /* 0x000fe20008000000 */
[----:B------:R2:W-:Y:S03]  /*6bf0*/  UTMALDG.3D [UR24], [UR16], desc[UR18] ;  /* 0x00001218100075b4 */ /* 0x0005e60008011000 */
[----:B------:R2:W-:Y:S02]  /*6c00*/  UTMALDG.3D [UR8], [UR16], desc[UR18] ;  /* 0x00001208100075b4 */ /* 0x0005e40008011000 */
[----:B--2---:R-:W-:Y:S05]  /*6c10*/  @!P2 BRA `(.L_x_167) ;  /* 0x000000000004a947 */ /* 0x004fea0003800000 */
[----:B------:R-:W-:Y:S01]  /*6c20*/  BPT.TRAP 0x1 ;  /* 0x000000040000795c */ /* 0x000fe20000300000 */
.L_x_167:
[----:B-1----:R-:W1:Y:S02]  /*6c30*/  LDC R5, c[0x0][0xa00] ;  /* 0x00028000ff057b82 */ /* 0x002e640000000800 */
[----:B-1----:R2:W-:Y:S02]  /*6c40*/  SYNCS.ARRIVE.TRANS64.RED.A0TR RZ, [UR13+0x70], R5 ;  /* 0x00007005ffff79a7 */ /* 0x0025e4000830040d */
.L_x_166:
[----:B------:R-:W-:Y:S05]  /*6c50*/  BSYNC B0 ;  /* 0x0000000000007941 */ /* 0x000fea0003800000 */
.L_x_165:
[----:B------:R-:W-:Y:S05]  /*6c60*/  @!P2 BRA `(.L_x_168) ;  /* 0x000000000004a947 */ /* 0x000fea0003800000 */
[----:B------:R-:W-:Y:S01]  /*6c70*/  BPT.TRAP 0x1 ;  /* 0x000000040000795c */ /* 0x000fe20000300000 */
.L_x_168:
[----:B------:R-:W-:-:S04]  /*6c80*/  UIADD3 UR8, UR13, 0x70, URZ ;  /* 0x000000700d087890 */ /* 0x000fc8000fffe03f */
[----:B------:R-:W-:-:S09]  /*6c90*/  UPRMT UR8, UR36, 0x654, UR8 ;  /* 0x0000065424087896 */ /* 0x000fd20008000008 */
[----:B------:R-:W-:Y:S01]  /*6ca0*/  SYNCS.ARRIVE.TRANS64.RED.A1T0 RZ, [UR8], RZ ;  /* 0x000000ffffff79a7 */ /* 0x000fe20008100408 */
[----:B------:R-:W-:Y:S05]  /*6cb0*/  @!P2 BRA `(.L_x_169) ;  /* 0x000000000004a947 */ /* 0x000fea0003800000 */
[----:B------:R-:W-:Y:S01]  /*6cc0*/  BPT.TRAP 0x1 ;  /* 0x000000040000795c */ /* 0x000fe20000300000 */
.L_x_169:
[----:B------:R-:W3:Y:S02]  /*6cd0*/  SYNCS.PHASECHK.TRANS64.TRYWAIT P1, [UR13+0x98], R4 ;  /* 0x00009804ff0075a7 */ /* 0x000ee4000802014d */
[----:B---3--:R-:W-:Y:S05]  /*6ce0*/  @!P1 BRA `(.L_x_170) ;  /* 0x00000028002c9947 */ /* 0x008fea0003800000 */
.L_x_234:
[----:B------:R-:W-:Y:S04]  /*6cf0*/  BSSY B0, `(.L_x_171) ;  /* 0x0000016000007945 */ /* 0x000fe80003800000 */
[----:B------:R-:W-:Y:S05]  /*6d00*/  @!P0 BRA `(.L_x_172) ;  /* 0x0000000000508947 */ /* 0x000fea0003800000 */
[----:B------:R-:W-:Y:S01]  /*6d10*/  R2UR UR20, R22 ;  /* 0x00000000161472ca */ /* 0x000fe200000e0000 */
[----:B------:R-:W-:Y:S02]  /*6d20*/  UIADD3 UR24, UP0, UR22, 0x5f0, URZ ;  /* 0x000005f016187890 */ /* 0x000fe4000ff1e03f */
[----:B------:R-:W-:Y:S02]  /*6d30*/  UIADD3 UR19, UR27, 0x20, URZ ;  /* 0x000000201b137890 */ /* 0x000fe4000fffe03f */
[----:B------:R-:W-:Y:S02]  /*6d40*/  UIADD3 UR16, UR13, 0x2400, URZ ;  /* 0x000024000d107890 */ /* 0x000fe4000fffe03f */
[----:B------:R-:W-:Y:S02]  /*6d50*/  UIADD3 UR17, UR13, 0x78, URZ ;  /* 0x000000780d117890 */ /* 0x000fe4000fffe03f */
[----:B------:R-:W-:Y:S02]  /*6d60*/  UIADD3.X UR25, URZ, UR23, URZ, UP0, !UPT ;  /* 0x000000173f197290 */ /* 0x000fe400087fe43f */
[----:B------:R-:W-:-:S02]  /*6d70*/  UIADD3 UR10, UR26, 0x40, URZ ;  /* 0x000000401a0a7890 */ /* 0x000fc4000fffe03f */
[----:B------:R-:W-:Y:S01]  /*6d80*/  UIADD3 UR8, UR13, 0x3400, URZ ;  /* 0x000034000d087890 */ /* 0x000fe2000fffe03f */
[----:B------:R-:W-:Y:S01]  /*6d90*/  UMOV UR28, 0x0 ;  /* 0x00000000001c7882 */ /* 0x000fe20000000000 */
[----:B------:R-:W-:Y:S01]  /*6da0*/  UMOV UR29, 0x10000000 ;  /* 0x10000000001d7882 */ /* 0x000fe20000000000 */
[----:B------:R-:W-:Y:S01]  /*6db0*/  UMOV UR18, UR26 ;  /* 0x0000001a00127c82 */ /* 0x000fe20008000000 */
[----:B------:R-:W-:Y:S01]  /*6dc0*/  UMOV UR9, UR17 ;  /* 0x0000001100097c82 */ /* 0x000fe20008000000 */
[----:B------:R-:W-:Y:S01]  /*6dd0*/  UMOV UR11, UR19 ;  /* 0x00000013000b7c82 */ /* 0x000fe20008000000 */
[----:B------:R-:W-:Y:S01]  /*6de0*/  UMOV UR12, UR20 ;  /* 0x00000014000c7c82 */ /* 0x000fe20008000000 */
[----:B------:R3:W-:Y:S02]  /*6df0*/  UTMALDG.3D [UR16], [UR24], desc[UR28] ;  /* 0x00001c10180075b4 */ /* 0x0007e40008011000 */
[----:B------:R3:W-:Y:S02]  /*6e00*/  UTMALDG.3D [UR8], [UR24], desc[UR28] ;  /* 0x00001c08180075b4 */ /* 0x0007e40008011000 */
[----:B---3--:R-:W-:Y:S05]  /*6e10*/  @!P2 BRA `(.L_x_173) ;  /* 0x000000000004a947 */ /* 0x008fea0003800000 */
[----:B------:R-:W-:Y:S01]  /*6e20*/  BPT.TRAP 0x1 ;  /* 0x000000040000795c */ /* 0x000fe20000300000 */
.L_x_173:
[----:B-12---:R-:W1:Y:S02]  /*6e30*/  LDC R5, c[0x0][0xa00] ;  /* 0x00028000ff057b82 */ /* 0x006e640000000800 */
[----:B-1----:R3:W-:Y:S02]  /*6e40*/  SYNCS.ARRIVE.TRANS64.RED.A0TR RZ, [UR13+0x78], R5 ;  /* 0x00007805ffff79a7 */ /* 0x0027e4000830040d */
.L_x_172:
[----:B------:R-:W-:Y:S05]  /*6e50*/  BSYNC B0 ;  /* 0x0000000000007941 */ /* 0x000fea0003800000 */
.L_x_171:
[----:B------:R-:W-:Y:S05]  /*6e60*/  @!P2 BRA `(.L_x_174) ;  /* 0x000000000004a947 */ /* 0x000fea0003800000 */
[----:B------:R-:W-:Y:S01]  /*6e70*/  BPT.TRAP 0x1 ;  /* 0x000000040000795c */ /* 0x000fe20000300000 */
.L_x_174:
[----:B------:R-:W-:-:S04]  /*6e80*/  UIADD3 UR8, UR13, 0x78, URZ ;  /* 0x000000780d087890 */ /* 0x000fc8000fffe03f */
[----:B------:R-:W-:-:S09]  /*6e90*/  UPRMT UR8, UR36, 0x654, UR8 ;  /* 0x0000065424087896 */ /* 0x000fd20008000008 */
[----:B------:R-:W-:Y:S01]  /*6ea0*/  SYNCS.ARRIVE.TRANS64.RED.A1T0 RZ, [UR8], RZ ;  /* 0x000000ffffff79a7 */ /* 0x000fe20008100408 */
[----:B------:R-:W-:Y:S05]  /*6eb0*/  @!P2 BRA `(.L_x_175) ;  /* 0x000000000004a947 */ /* 0x000fea0003800000 */
[----:B------:R-:W-:Y:S01]  /*6ec0*/  BPT.TRAP 0x1 ;  /* 0x000000040000795c */ /* 0x000fe20000300000 */
.L_x_175:
[----:B------:R-:W4:Y:S02]  /*6ed0*/  SYNCS.PHASECHK.TRANS64.TRYWAIT P1, [UR13+0xa0], R4 ;  /* 0x0000a004ff0075a7 */ /* 0x000f24000802014d */
[----:B----4-:R-:W-:Y:S05]  /*6ee0*/  @!P1 BRA `(.L_x_176) ;  /* 0x0000002400c49947 */ /* 0x010fea0003800000 */
.L_x_235:
        /* <DEDUP_REMOVED lines=18> */
[----:B----4-:R-:W-:Y:S05]  /*7010*/  @!P2 BRA `(.L_x_179) ;  /* 0x000000000004a947 */ /* 0x010fea0003800000 */
[----:B------:R-:W-:Y:S01]  /*7020*/  BPT.TRAP 0x1 ;  /* 0x000000040000795c */ /* 0x000fe20000300000 */
.L_x_179:
[----:B-123--:R-:W1:Y:S02]  /*7030*/  LDC R5, c[0x0][0xa00] ;  /* 0x00028000ff057b82 */ /* 0x00ee640000000800 */
[----:B-1----:R4:W-:Y:S02]  /*7040*/  SYNCS.ARRIVE.TRANS64.RED.A0TR RZ, [UR13+0x80], R5 ;  /* 0x00008005ffff79a7 */ /* 0x0029e4000830040d */
.L_x_178:
[----:B------:R-:W-:Y:S05]  /*7050*/  BSYNC B0 ;  /* 0x0000000000007941 */ /* 0x000fea0003800000 */
.L_x_177:
[----:B------:R-:W-:Y:S05]  /*7060*/  @!P2 BRA `(.L_x_180) ;  /* 0x000000000004a947 */ /* 0x000fea0003800000 */
[----:B------:R-:W-:Y:S01]  /*7070*/  BPT.TRAP 0x1 ;  /* 0x000000040000795c */ /* 0x000fe20000300000 */
.L_x_180:
[----:B------:R-:W-:-:S04]  /*7080*/  UIADD3 UR8, UR13, 0x80, URZ ;  /* 0x000000800d087890 */ /* 0x000fc8000fffe03f */
[----:B------:R-:W-:-:S09]  /*7090*/  UPRMT UR8, UR36, 0x654, UR8 ;  /* 0x0000065424087896 */ /* 0x000fd20008000008 */
[----:B------:R-:W-:Y:S01]  /*70a0*/  SYNCS.ARRIVE.TRANS64.RED.A1T0 RZ, [UR8], RZ ;  /* 0x000000ffffff79a7 */ /* 0x000fe20008100408 */
[----:B------:R-:W-:Y:S05]  /*70b0*/  @!P2 BRA `(.L_x_181) ;  /* 0x000000000004a947 */ /* 0x000fea0003800000 */
[----:B------:R-:W-:Y:S01]  /*70c0*/  BPT.TRAP 0x1 ;  /* 0x000000040000795c */ /* 0x000fe20000300000 */
.L_x_181:
[----:B------:R-:W5:Y:S02]  /*70d0*/  SYNCS.PHASECHK.TRANS64.TRYWAIT P1, [UR13+0xa8], R4 ;  /* 0x0000a804ff0075a7 */ /* 0x000f64000802014d */
[----:B-----5:R-:W-:Y:S05]  /*70e0*/  @!P1 BRA `(.L_x_182) ;  /* 0x00000024005c9947 */ /* 0x020fea0003800000 */
.L_x_236:
        /* <DEDUP_REMOVED lines=18> */
[----:B-1----:R-:W-:Y:S05]  /*7210*/  @!P2 BRA `(.L_x_185) ;  /* 0x000000000004a947 */ /* 0x002fea0003800000 */
[----:B------:R-:W-:Y:S01]  /*7220*/  BPT.TRAP 0x1 ;  /* 0x000000040000795c */ /* 0x000fe20000300000 */
.L_x_185:
[----:B------:R-:W1:Y:S02]  /*7230*/  LDC R4, c[0x0][0xa00] ;  /* 0x00028000ff047b82 */ /* 0x000e640000000800 */
[----:B-1----:R1:W-:Y:S02]  /*7240*/  SYNCS.ARRIVE.TRANS64.RED.A0TR RZ, [UR13+0x88], R4 ;  /* 0x00008804ffff79a7 */ /* 0x0023e4000830040d */
.L_x_184:
[----:B------:R-:W-:Y:S05]  /*7250*/  BSYNC B0 ;  /* 0x0000000000007941 */ /* 0x000fea0003800000 */
.L_x_183:
[----:B------:R-:W-:Y:S05]  /*7260*/  @!P2 BRA `(.L_x_186) ;  /* 0x000000000004a947 */ /* 0x000fea0003800000 */
[----:B------:R-:W-:Y:S01]  /*7270*/  BPT.TRAP 0x1 ;  /* 0x000000040000795c */ /* 0x000fe20000300000 */
.L_x_186:
[----:B------:R-:W-:Y:S01]  /*7280*/  IADD3 R16, P0, R16, UR40, RZ ;  /* 0x0000002810107c10 */ /* 0x000fe2000ff1e0ff */
[----:B------:R-:W-:Y:S01]  /*7290*/  UIADD3 UR8, UR13, 0x88, URZ ;  /* 0x000000880d087890 */ /* 0x000fe2000fffe03f */
[----:B------:R-:W-:Y:S01]  /*72a0*/  LOP3.LUT R3, R3, 0x1, RZ, 0x3c, !PT ;  /* 0x0000000103037812 */ /* 0x000fe200078e3cff */
[----:B------:R-:W-:Y:S01]  /*72b0*/  IMAD.MOV.U32 R24, RZ, RZ, -0x1 ;  /* 0xffffffffff187424 */ /* 0x000fe200078e00ff */
[----:B------:R-:W-:Y:S01]  /*72c0*/  IADD3.X R17, R17, UR38, RZ, P0, !PT ;  /* 0x0000002611117c10 */ /* 0x000fe200087fe4ff */
[----:B------:R-:W-:Y:S01]  /*72d0*/  UPRMT UR8, UR36, 0x654, UR8 ;  /* 0x0000065424087896 */ /* 0x000fe20008000008 */
[----:B------:R-:W-:Y:S01]  /*72e0*/  ISETP.GE.U32.AND P0, PT, R16, UR6, PT ;  /* 0x0000000610007c0c */ /* 0x000fe2000bf06070 */
[----:B------:R-:W-:Y:S01]  /*72f0*/  IMAD.MOV.U32 R23, RZ, RZ, -0x1 ;  /* 0xffffffffff177424 */ /* 0x000fe200078e00ff */
[----:B-1----:R-:W-:Y:S01]  /*7300*/  PRMT R4, RZ, 0x7610, R4 ;  /* 0x00007610ff047816 */ /* 0x002fe20000000004 */
[----:B------:R-:W-:Y:S01]  /*7310*/  IMAD.MOV.U32 R22, RZ, RZ, -0x1 ;  /* 0xffffffffff167424 */ /* 0x000fe200078e00ff */
[----:B------:R-:W-:-:S04]  /*7320*/  ISETP.GE.U32.AND.EX P0, PT, R17, UR7, PT, P0 ;  /* 0x0000000711007c0c */ /* 0x000fc8000bf06100 */
[----:B------:R-:W-:Y:S09]  /*7330*/  SYNCS.ARRIVE.TRANS64.RED.A1T0 RZ, [UR8], RZ ;  /* 0x000000ffffff79a7 */ /* 0x000ff20008100408 */
[----:B------:R-:W-:Y:S05]  /*7340*/  @P0 BRA `(.L_x_187) ;  /* 0x0000000400540947 */ /* 0x000fea0003800000 */
[----:B------:R-:W1:Y:S01]  /*7350*/  S2R R14, SR_CTAID.X ;  /* 0x00000000000e7919 */ /* 0x000e620000002500 */
[----:B------:R-:W5:Y:S01]  /*7360*/  LDC.64 R12, c[0x0][0xad0] ;  /* 0x0002b400ff0c7b82 */ /* 0x000f620000000a00 */
[----:B------:R-:W-:Y:S01]  /*7370*/  ULDC UR8, c[0x0][0x150] ;  /* 0x0000540000087ab9 */ /* 0x000fe20000000800 */
[----:B------:R-:W-:Y:S01]  /*7380*/  IMAD.MOV.U32 R6, RZ, RZ, R16 ;  /* 0x000000ffff067224 */ /* 0x000fe200078e0010 */
[----:B------:R-:W2:Y:S01]  /*7390*/  S2R R15, SR_CTAID.Y ;  /* 0x00000000000f7919 */ /* 0x000ea20000002600 */
[----:B------:R-:W-:-:S04]  /*73a0*/  IMAD.MOV.U32 R24, RZ, RZ, R17 ;  /* 0x000000ffff187224 */ /* 0x000fc800078e0011 */
[----:B------:R-:W2:Y:S08]  /*73b0*/  LDC R21, c[0x0][0x144] ;  /* 0x00005100ff157b82 */ /* 0x000eb00000000800 */
[----:B------:R-:W3:Y:S01]  /*73c0*/  LDC R19, c[0x0][0xad8] ;  /* 0x0002b600ff137b82 */ /* 0x000ee20000000800 */
[----:B-----5:R-:W-:-:S04]  /*73d0*/  ISETP.NE.U32.AND P0, PT, R12, RZ, PT ;  /* 0x000000ff0c00720c */ /* 0x020fc80003f05070 */
[----:B------:R-:W-:Y:S02]  /*73e0*/  ISETP.NE.AND.EX P0, PT, R13, RZ, PT, P0 ;  /* 0x000000ff0d00720c */ /* 0x000fe40003f05300 */
[----:B-1----:R-:W-:Y:S02]  /*73f0*/  I2FP.F32.U32 R4, R14 ;  /* 0x0000000e00047245 */ /* 0x002fe40000201000 */
[----:B--2---:R-:W-:-:S03]  /*7400*/  I2FP.F32.U32 R22, R15 ;  /* 0x0000000f00167245 */ /* 0x004fc60000201000 */
[----:B------:R-:W-:-:S04]  /*7410*/  FMUL R4, R4, UR8 ;  /* 0x0000000804047c20 */ /* 0x000fc80008400000 */
[----:B------:R1:W2:Y:S02]  /*7420*/  F2I.U32.TRUNC.NTZ R20, R4 ;  /* 0x0000000400147305 */ /* 0x0002a4000020f000 */
[----:B---3--:R-:W-:Y:S05]  /*7430*/  @!P0 BRA `(.L_x_188) ;  /* 0x0000000000308947 */ /* 0x008fea0003800000 */
[----:B----4-:R-:W3:Y:S02]  /*7440*/  LDC R5, c[0x0][0xadc] ;  /* 0x0002b700ff057b82 */ /* 0x010ee40000000800 */
[----:B---3--:R-:W-:-:S05]  /*7450*/  IADD3 R5, P0, R16, R5, RZ ;  /* 0x0000000510057210 */ /* 0x008fca0007f1e0ff */
[----:B------:R-:W-:-:S04]  /*7460*/  IMAD.X R23, RZ, RZ, R17, P0 ;  /* 0x000000ffff177224 */ /* 0x000fc800000e0611 */
[----:B------:R-:W-:-:S04]  /*7470*/  IMAD.WIDE.U32 R6, R23, R12, RZ ;  /* 0x0000000c17067225 */ /* 0x000fc800078e00ff */
[----:B------:R-:W-:-:S04]  /*7480*/  IMAD.WIDE.U32 R6, P0, R5, R13, R6 ;  /* 0x0000000d05067225 */ /* 0x000fc80007800006 */
[----:B-1----:R-:W-:-:S04]  /*7490*/  IMAD.WIDE.U32 R4, R5, R12, RZ ;  /* 0x0000000c05047225 */ /* 0x002fc800078e00ff */
[----:B------:R-:W-:Y:S01]  /*74a0*/  IMAD.MOV.U32 R4, RZ, RZ, R7 ;  /* 0x000000ffff047224 */ /* 0x000fe200078e0007 */
[----:B------:R-:W-:Y:S01]  /*74b0*/  IADD3 RZ, P1, R5, R6, RZ ;  /* 0x0000000605ff7210 */ /* 0x000fe20007f3e0ff */
[----:B------:R-:W-:-:S04]  /*74c0*/  IMAD.X R5, RZ, RZ, RZ, P0 ;  /* 0x000000ffff057224 */ /* 0x000fc800000e06ff */
[----:B------:R-:W-:-:S04]  /*74d0*/  IMAD.WIDE.U32.X R4, R23, R13, R4, P1 ;  /* 0x0000000d17047225 */ /* 0x000fc800008e0404 */
[----:B------:R-:W-:Y:S02]  /*74e0*/  IMAD.MOV.U32 R6, RZ, RZ, R4 ;  /* 0x000000ffff067224 */ /* 0x000fe400078e0004 */
[----:B------:R-:W-:-:S07]  /*74f0*/  IMAD.MOV.U32 R24, RZ, RZ, R5 ;  /* 0x000000ffff187224 */ /* 0x000fce00078e0005 */
.L_x_188:
[----:B------:R-:W-:Y:S01]  /*7500*/  ULDC UR8, c[0x0][0x154] ;  /* 0x0000550000087ab9 */ /* 0x000fe20000000800 */
[----:B------:R-:W3:Y:S01]  /*7510*/  LDC R12, c[0x0][0x148] ;  /* 0x00005200ff0c7b82 */ /* 0x000ee20000000800 */
[----:B------:R-:W-:Y:S01]  /*7520*/  FMUL R7, R22, UR8 ;  /* 0x0000000816077c20 */ /* 0x000fe20008400000 */
[----:B------:R-:W-:Y:S01]  /*7530*/  ISETP.NE.AND P2, PT, R2, 0x1, PT ;  /* 0x000000010200780c */ /* 0x000fe20003f45270 */
[----:B--2---:R-:W-:Y:S01]  /*7540*/  IMAD.MOV R20, RZ, RZ, -R20 ;  /* 0x000000ffff147224 */ /* 0x004fe200078e0a14 */
[-CC-:B------:R-:W-:Y:S02]  /*7550*/  SHF.R.U64 R22, R6, R19.reuse, R24.reuse ;  /* 0x0000001306167219 */ /* 0x180fe40000001218 */
[----:B------:R-:W-:Y:S01]  /*7560*/  SHF.R.U32.HI R19, RZ, R19, R24 ;  /* 0x00000013ff137219 */ /* 0x000fe20000011618 */
[----:B------:R-:W2:Y:S01]  /*7570*/  F2I.U32.TRUNC.NTZ R7, R7 ;  /* 0x0000000700077305 */ /* 0x000ea2000020f000 */
[----:B-1--4-:R-:W1:Y:S01]  /*7580*/  LDC.64 R4, c[0x0][0xac8] ;  /* 0x0002b200ff047b82 */ /* 0x012e620000000a00 */
[----:B------:R-:W-:Y:S01]  /*7590*/  IMAD R14, R21, R20, R14 ;  /* 0x00000014150e7224 */ /* 0x000fe200078e020e */
[----:B------:R-:W-:-:S05]  /*75a0*/  IADD3 R21, P0, RZ, -R22, RZ ;  /* 0x80000016ff157210 */ /* 0x000fca0007f1e0ff */
[----:B------:R-:W-:Y:S01]  /*75b0*/  IMAD.X R19, RZ, RZ, ~R19, P0 ;  /* 0x000000ffff137224 */ /* 0x000fe200000e0e13 */
[----:B------:R-:W4:Y:S01]  /*75c0*/  LDC R20, c[0x0][0xac0] ;  /* 0x0002b000ff147b82 */ /* 0x000f220000000800 */
[----:B--2---:R-:W-:-:S07]  /*75d0*/  IMAD.MOV R13, RZ, RZ, -R7 ;  /* 0x000000ffff0d7224 */ /* 0x004fce00078e0a07 */
[----:B------:R-:W2:Y:S01]  /*75e0*/  LDC R27, c[0x0][0xb00] ;  /* 0x0002c000ff1b7b82 */ /* 0x000ea20000000800 */
[----:B---3--:R-:W-:-:S07]  /*75f0*/  @P2 IMAD R14, R12, R13, R15 ;  /* 0x0000000d0c0e2224 */ /* 0x008fce00078e020f */
[----:B------:R-:W3:Y:S01]  /*7600*/  LDC.64 R12, c[0x0][0xae8] ;  /* 0x0002ba00ff0c7b82 */ /* 0x000ee20000000a00 */
[----:B-1----:R-:W-:-:S04]  /*7610*/  IMAD R6, R19, R4, RZ ;  /* 0x0000000413067224 */ /* 0x002fc800078e02ff */
[C---:B------:R-:W-:Y:S02]  /*7620*/  IMAD R7, R21.reuse, R5, R6 ;  /* 0x0000000515077224 */ /* 0x040fe400078e0206 */
[----:B------:R-:W-:Y:S01]  /*7630*/  IMAD.WIDE.U32 R4, R21, R4, R16 ;  /* 0x0000000415047225 */ /* 0x000fe200078e0010 */
[----:B------:R-:W1:Y:S03]  /*7640*/  LDC R6, c[0x0][0xab0] ;  /* 0x0002ac00ff067b82 */ /* 0x000e660000000800 */
[----:B------:R-:W-:-:S05]  /*7650*/  IMAD.IADD R5, R5, 0x1, R7 ;  /* 0x0000000105057824 */ /* 0x000fca00078e0207 */
[-CC-:B----4-:R-:W-:Y:S01]  /*7660*/  SHF.R.U64 R24, R4, R20.reuse, R5.reuse ;  /* 0x0000001404187219 */ /* 0x190fe20000001205 */
[----:B------:R-:W4:Y:S01]  /*7670*/  LDC R25, c[0x0][0xaf0] ;  /* 0x0002bc00ff197b82 */ /* 0x000f220000000800 */
[----:B------:R-:W-:Y:S02]  /*7680*/  SHF.R.U32.HI R5, RZ, R20, R5 ;  /* 0x00000014ff057219 */ /* 0x000fe40000011605 */
[----:B---3--:R-:W-:-:S05]  /*7690*/  ISETP.NE.U32.AND P0, PT, R12, RZ, PT ;  /* 0x000000ff0c00720c */ /* 0x008fca0003f05070 */
[----:B------:R-:W3:Y:S01]  /*76a0*/  LDC R20, c[0x0][0xae0] ;  /* 0x0002b800ff147b82 */ /* 0x000ee20000000800 */
[----:B------:R-:W-:Y:S02]  /*76b0*/  ISETP.NE.AND.EX P0, PT, R13, RZ, PT, P0 ;  /* 0x000000ff0d00720c */ /* 0x000fe40003f05300 */
[----:B-1----:R-:W-:-:S05]  /*76c0*/  SHF.R.U64 R23, R24, R6, R5 ;  /* 0x0000000618177219 */ /* 0x002fca0000001205 */
[----:B------:R-:W1:Y:S01]  /*76d0*/  LDC R19, c[0x0][0xab8] ;  /* 0x0002ae00ff137b82 */ /* 0x000e620000000800 */
[----:B------:R-:W-:-:S04]  /*76e0*/  SHF.R.U32.HI R4, RZ, R6, R5 ;  /* 0x00000006ff047219 */ /* 0x000fc80000011605 */
[-CC-:B--2---:R-:W-:Y:S02]  /*76f0*/  SHF.R.U64 R21, R23, R27.reuse, R4.reuse ;  /* 0x0000001b17157219 */ /* 0x184fe40000001204 */
[----:B------:R-:W-:Y:S01]  /*7700*/  SHF.R.U32.HI R27, RZ, R27, R4 ;  /* 0x0000001bff1b7219 */ /* 0x000fe20000011604 */
[----:B------:R-:W2:Y:S01]  /*7710*/  LDC R15, c[0x0][0xaa8] ;  /* 0x0002aa00ff0f7b82 */ /* 0x000ea20000000800 */
[----:B------:R-:W-:-:S03]  /*7720*/  MOV R4, R21 ;  /* 0x0000001500047202 */ /* 0x000fc60000000f00 */
[----:B------:R-:W-:Y:S01]  /*7730*/  IMAD.MOV.U32 R5, RZ, RZ, R27 ;  /* 0x000000ffff057224 */ /* 0x000fe200078e001b */
[----:B----4-:R-:W-:Y:S06]  /*7740*/  @!P0 BRA `(.L_x_189) ;  /* 0x0000000000288947 */ /* 0x010fec0003800000 */
[----:B------:R-:W4:Y:S02]  /*7750*/  LDC R4, c[0x0][0xaf4] ;  /* 0x0002bd00ff047b82 */ /* 0x000f240000000800 */
[----:B----4-:R-:W-:-:S05]  /*7760*/  IADD3 R5, P0, R21, R4, RZ ;  /* 0x0000000415057210 */ /* 0x010fca0007f1e0ff */
[----:B------:R-:W-:-:S04]  /*7770*/  IMAD.X R27, RZ, RZ, R27, P0 ;  /* 0x000000ffff1b7224 */ /* 0x000fc800000e061b */
[----:B------:R-:W-:-:S04]  /*7780*/  IMAD.WIDE.U32 R6, R27, R12, RZ ;  /* 0x0000000c1b067225 */ /* 0x000fc800078e00ff */
[----:B------:R-:W-:-:S04]  /*7790*/  IMAD.WIDE.U32 R6, P0, R5, R13, R6 ;  /* 0x0000000d05067225 */ /* 0x000fc80007800006 */
[----:B------:R-:W-:-:S04]  /*77a0*/  IMAD.WIDE.U32 R4, R5, R12, RZ ;  /* 0x0000000c05047225 */ /* 0x000fc800078e00ff */
[----:B------:R-:W-:Y:S01]  /*77b0*/  IMAD.MOV.U32 R4, RZ, RZ, R7 ;  /* 0x000000ffff047224 */ /* 0x000fe200078e0007 */
[----:B------:R-:W-:Y:S01]  /*77c0*/  IADD3 RZ, P1, R5, R6, RZ ;  /* 0x0000000605ff7210 */ /* 0x000fe20007f3e0ff */
[----:B------:R-:W-:-:S04]  /*77d0*/  IMAD.X R5, RZ, RZ, RZ, P0 ;  /* 0x000000ffff057224 */ /* 0x000fc800000e06ff */
[----:B------:R-:W-:-:S08]  /*77e0*/  IMAD.WIDE.U32.X R4, R27, R13, R4, P1 ;  /* 0x0000000d1b047225 */ /* 0x000fd000008e0404 */
.L_x_189:
[----:B------:R-:W-:Y:S02]  /*77f0*/  SHF.R.U64 R4, R4, R25, R5 ;  /* 0x0000001904047219 */ /* 0x000fe40000001205 */
[----:B------:R-:W-:Y:S02]  /*7800*/  LOP3.LUT R23, R23, R10, RZ, 0xc0, !PT ;  /* 0x0000000a17177212 */ /* 0x000fe400078ec0ff */
[----:B------:R-:W-:Y:S01]  /*7810*/  LOP3.LUT R24, R24, R9, RZ, 0xc0, !PT ;  /* 0x0000000918187212 */ /* 0x000fe200078ec0ff */
[----:B------:R-:W-:Y:S02]  /*7820*/  IMAD.MOV R5, RZ, RZ, -R4 ;  /* 0x000000ffff057224 */ /* 0x000fe400078e0a04 */
[----:B------:R-:W-:Y:S02]  /*7830*/  IMAD R23, R4, UR21, R23 ;  /* 0x0000001504177c24 */ /* 0x000fe4000f8e0217 */
[----:B---3--:R-:W-:Y:S02]  /*7840*/  IMAD R20, R5, R20, R21 ;  /* 0x0000001405147224 */ /* 0x008fe400078e0215 */
[----:B-1----:R-:W-:-:S02]  /*7850*/  IMAD R14, R23, R19, R14 ;  /* 0x00000013170e7224 */ /* 0x002fc400078e020e */
[----:B--2---:R-:W-:Y:S02]  /*7860*/  IMAD R15, R20, R15, R24 ;  /* 0x0000000f140f7224 */ /* 0x004fe400078e0218 */
[----:B------:R-:W-:-:S03]  /*7870*/  IMAD.MOV.U32 R4, RZ, RZ, 0x1 ;  /* 0x00000001ff047424 */ /* 0x000fc600078e00ff */
[----:B------:R-:W-:Y:S02]  /*7880*/  SEL R23, R15, R14, !P2 ;  /* 0x0000000e0f177207 */ /* 0x000fe40005000000 */
[----:B------:R-:W-:-:S07]  /*7890*/  SEL R24, R14, R15, !P2 ;  /* 0x0000000f0e187207 */ /* 0x000fce0005000000 */
.L_x_187:
[----:B------:R-:W-:-:S13]  /*78a0*/  LOP3.LUT P0, RZ, R4, 0xff, RZ, 0xc0, !PT ;  /* 0x000000ff04ff7812 */ /* 0x000fda000780c0ff */
[----:B------:R-:W-:Y:S05]  /*78b0*/  @P0 BRA `(.L_x_190) ;  /* 0xffffffec00fc0947 */ /* 0x000fea000383ffff */
.L_x_158:
[----:B------:R-:W-:-:S13]  /*78c0*/  ELECT P0, URZ, PT ;  /* 0x00000000003f782f */ /* 0x000fda0003800000 */
[----:B------:R-:W-:Y:S05]  /*78d0*/  @!P0 BRA `(.L_x_54) ;  /* 0x0000001800488947 */ /* 0x000fea0003800000 */
[----:B------:R-:W-:-:S04]  /*78e0*/  LOP3.LUT R18, R18, 0x2, RZ, 0xfc, !PT ;  /* 0x0000000212127812 */ /* 0x000fc800078efcff */
[----:B------:R-:W-:-:S13]  /*78f0*/  ISETP.NE.AND P1, PT, R18, 0x3, PT ;  /* 0x000000031200780c */ /* 0x000fda0003f25270 */
[----:B------:R-:W-:Y:S05]  /*7900*/  @!P1 BRA `(.L_x_191) ;  /* 0x0000000000049947 */ /* 0x000fea0003800000 */
[----:B------:R-:W-:Y:S01]  /*7910*/  BPT.TRAP 0x1 ;  /* 0x000000040000795c */ /* 0x000fe20000300000 */
.L_x_191:
[----:B--234-:R-:W-:Y:S01]  /*7920*/  IMAD.U32 R5, RZ, RZ, UR36 ;  /* 0x00000024ff057e24 */ /* 0x01cfe2000f8e00ff */
[----:B------:R-:W-:Y:S02]  /*7930*/  MOV R2, 0x400 ;  /* 0x0000040000027802 */ /* 0x000fe40000000f00 */
[----:B------:R-:W-:Y:S02]  /*7940*/  SHF.L.U32 R0, R3, 0x1f, RZ ;  /* 0x0000001f03007819 */ /* 0x000fe400000006ff */
[----:B------:R-:W-:-:S04]  /*7950*/  LEA R5, R5, R2, 0x18 ;  /* 0x0000000205057211 */ /* 0x000fc800078ec0ff */
[----:B------:R-:W2:Y:S02]  /*7960*/  SYNCS.PHASECHK.TRANS64.TRYWAIT P0, [R5+URZ+0x90], R0 ;  /* 0x00009000050075a7 */ /* 0x000ea4000800017f */
[----:B--2---:R-:W-:Y:S05]  /*7970*/  @!P0 BRA `(.L_x_192) ;  /* 0x0000001c00508947 */ /* 0x004fea0003800000 */
.L_x_237:
[----:B------:R-:W-:Y:S05]  /*7980*/  @!P1 BRA `(.L_x_193) ;  /* 0x0000000000049947 */ /* 0x000fea0003800000 */
[----:B------:R-:W-:Y:S01]  /*7990*/  BPT.TRAP 0x1 ;  /* 0x000000040000795c */ /* 0x000fe20000300000 */
.L_x_193:
[----:B------:R-:W3:Y:S02]  /*79a0*/  SYNCS.PHASECHK.TRANS64.TRYWAIT P0, [R5+URZ+0x98], R0 ;  /* 0x00009800050075a7 */ /* 0x000ee4000800017f */
[----:B---3--:R-:W-:Y:S05]  /*79b0*/  @!P0 BRA `(.L_x_194) ;  /* 0x0000001c00548947 */ /* 0x008fea0003800000 */
.L_x_238:
[----:B------:R-:W-:Y:S05]  /*79c0*/  @!P1 BRA `(.L_x_195) ;  /* 0x0000000000049947 */ /* 0x000fea0003800000 */
[----:B------:R-:W-:Y:S01]  /*79d0*/  BPT.TRAP 0x1 ;  /* 0x000000040000795c */ /* 0x000fe20000300000 */
.L_x_195:
[----:B------:R-:W4:Y:S02]  /*79e0*/  SYNCS.PHASECHK.TRANS64.TRYWAIT P0, [R5+URZ+0xa0], R0 ;  /* 0x0000a000050075a7 */ /* 0x000f24000800017f */
[----:B----4-:R-:W-:Y:S05]  /*79f0*/  @!P0 BRA `(.L_x_196) ;  /* 0x0000001c00588947 */ /* 0x010fea0003800000 */
.L_x_239:
[----:B------:R-:W-:Y:S05]  /*7a00*/  @!P1 BRA `(.L_x_197) ;  /* 0x0000000000049947 */ /* 0x000fea0003800000 */
[----:B------:R-:W-:Y:S01]  /*7a10*/  BPT.TRAP 0x1 ;  /* 0x000000040000795c */ /* 0x000fe20000300000 */
.L_x_197:
[----:B--234-:R-:W-:-:S07]  /*7a20*/  SHF.L.U32 R0, R3, 0x1f, RZ ;  /* 0x0000001f03007819 */ /* 0x01cfce00000006ff */
.L_x_198:
[----:B--2---:R2:W3:Y:S02]  /*7a30*/  SYNCS.PHASECHK.TRANS64.TRYWAIT P0, [R5+URZ+0xa8], R0 ;  /* 0x0000a800050075a7 */ /* 0x0044e4000800017f */
[----:B---3--:R-:W-:Y:S05]  /*7a40*/  @!P0 NANOSLEEP.SYNCS 0x989680 ;  /* 0x009896800000895d */ /* 0x008fea0003900000 */
[----:B------:R-:W3:Y:S02]  /*7a50*/  @!P0 SYNCS.PHASECHK.TRANS64 P0, [R5+URZ+0xa8], R0 ;  /* 0x0000a800050085a7 */ /* 0x000ee4000800007f */
[----:B---3--:R-:W-:Y:S05]  /*7a60*/  @P0 BRA `(.L_x_54) ;  /* 0x0000001400e40947 */ /* 0x008fea0003800000 */
[----:B------:R-:W-:Y:S05]  /*7a70*/  BRA `(.L_x_198) ;  /* 0xfffffffc00ec7947 */ /* 0x000fea000383ffff */
.L_x_153:
[----:B------:R-:W-:Y:S01]  /*7a80*/  LOP3.LUT P0, RZ, R10, 0xff, RZ, 0xc0, !PT ;  /* 0x000000ff0aff7812 */ /* 0x000fe2000780c0ff */
[----:B------:R-:W-:Y:S02]  /*7a90*/  IMAD.MOV.U32 R30, RZ, RZ, 0x1 ;  /* 0x00000001ff1e7424 */ /* 0x000fe400078e00ff */
[----:B------:R-:W-:-:S10]  /*7aa0*/  IMAD.MOV.U32 R31, RZ, RZ, RZ ;  /* 0x000000ffff1f7224 */ /* 0x000fd400078e00ff */
[----:B------:R-:W-:Y:S05]  /*7ab0*/  @!P0 BRA `(.L_x_199) ;  /* 0x0000001000b08947 */ /* 0x000fea0003800000 */
[----:B------:R-:W1:Y:S01]  /*7ac0*/  LDC R3, c[0x0][0x28c] ;  /* 0x0000a300ff037b82 */ /* 0x000e620000000800 */
[C---:B------:R-:W-:Y:S01]  /*7ad0*/  ISETP.NE.AND P1, PT, R25.reuse, RZ, PT ;  /* 0x000000ff1900720c */ /* 0x040fe20003f25270 */
[----:B------:R-:W-:Y:S01]  /*7ae0*/  ULDC UR39, c[0x0][0xb00] ;  /* 0x0002c00000277ab9 */ /* 0x000fe20000000800 */
[----:B------:R-:W-:Y:S01]  /*7af0*/  LOP3.LUT P0, RZ, R0, 0x1f, RZ, 0xc0, !PT ;  /* 0x0000001f00ff7812 */ /* 0x000fe2000780c0ff */
[----:B------:R-:W-:Y:S01]  /*7b00*/  UMOV UR4, 0xffffffff ;  /* 0xffffffff00047882 */ /* 0x000fe20000000000 */
[----:B------:R-:W-:Y:S01]  /*7b10*/  P2R R0, PR, RZ, 0x2 ;  /* 0x00000002ff007803 */ /* 0x000fe20000000000 */
[----:B------:R-:W-:Y:S01]  /*7b20*/  BSSY B6, `(.L_x_199) ;  /* 0x0000125000067945 */ /* 0x000fe20003800000 */
[----:B------:R-:W-:Y:S01]  /*7b30*/  ISETP.NE.OR P0, PT, R25, RZ, !P0 ;  /* 0x000000ff1900720c */ /* 0x000fe20004705670 */
[----:B------:R-:W-:Y:S01]  /*7b40*/  USHF.L.U32 UR4, UR4, UR39, URZ ;  /* 0x0000002704047299 */ /* 0x000fe2000800063f */
[----:B------:R-:W-:Y:S01]  /*7b50*/  IMAD.MOV.U32 R27, RZ, RZ, 0x1 ;  /* 0x00000001ff1b7424 */ /* 0x000fe200078e00ff */
[----:B------:R-:W-:Y:S01]  /*7b60*/  LOP3.LUT R29, R19, 0x2, RZ, 0xfc, !PT ;  /* 0x00000002131d7812 */ /* 0x000fe200078efcff */
[----:B------:R-:W-:Y:S01]  /*7b70*/  IMAD.MOV.U32 R31, RZ, RZ, RZ ;  /* 0x000000ffff1f7224 */ /* 0x000fe200078e00ff */
[----:B------:R-:W-:Y:S01]  /*7b80*/  P2R R32, PR, RZ, 0x1 ;  /* 0x00000001ff207803 */ /* 0x000fe20000000000 */
[----:B------:R-:W-:Y:S01]  /*7b90*/  IMAD.MOV.U32 R30, RZ, RZ, 0x1 ;  /* 0x00000001ff1e7424 */ /* 0x000fe200078e00ff */
[----:B------:R-:W-:Y:S01]  /*7ba0*/  ULDC UR45, c[0x0][0xaa8] ;  /* 0x0002aa00002d7ab9 */ /* 0x000fe20000000800 */
[----:B------:R-:W-:-:S02]  /*7bb0*/  USHF.L.U32 UR39, UR37, UR39, URZ ;  /* 0x0000002725277299 */ /* 0x000fc4000800063f */
[----:B------:R-:W-:Y:S02]  /*7bc0*/  UIADD3 UR45, UR45, -0x1, URZ ;  /* 0xffffffff2d2d7890 */ /* 0x000fe4000fffe03f */
[----:B------:R-:W-:Y:S01]  /*7bd0*/  ULOP3.LUT UR44, URZ, UR4, URZ, 0x33, !UPT ;  /* 0x000000043f2c7292 */ /* 0x000fe2000f8e333f */
[----:B------:R-:W-:Y:S01]  /*7be0*/  ULDC.64 UR48, c[0x0][0x198] ;  /* 0x0000660000307ab9 */ /* 0x000fe20000000a00 */
[----:B------:R-:W-:Y:S01]  /*7bf0*/  ULDC UR46, c[0x0][0x710] ;  /* 0x0001c400002e7ab9 */ /* 0x000fe20000000800 */
[----:B-1----:R-:W-:-:S05]  /*7c00*/  VIADD R3, R3, 0x3f ;  /* 0x0000003f03037836 */ /* 0x002fca0000000000 */
[----:B------:R-:W-:-:S04]  /*7c10*/  SHF.R.S32.HI R0, RZ, 0x1f, R3 ;  /* 0x0000001fff007819 */ /* 0x000fc80000011403 */
[----:B------:R-:W-:-:S04]  /*7c20*/  LEA.HI R0, R0, R3, RZ, 0x6 ;  /* 0x0000000300007211 */ /* 0x000fc800078f30ff */
[----:B------:R-:W-:-:S05]  /*7c30*/  SHF.R.S32.HI R28, RZ, 0x6, R0 ;  /* 0x00000006ff1c7819 */ /* 0x000fca0000011400 */
[----:B------:R-:W-:-:S07]  /*7c40*/  VIADD R26, R28, 0x1 ;  /* 0x000000011c1a7836 */ /* 0x000fce0000000000 */
.L_x_217:
[----:B------:R-:W1:Y:S01]  /*7c50*/  S2R R3, SR_CgaCtaId ;  /* 0x0000000000037919 */ /* 0x000e620000008800 */
[----:B------:R-:W-:-:S04]  /*7c60*/  MOV R18, 0x400 ;  /* 0x0000040000127802 */ /* 0x000fc80000000f00 */
[----:B-1----:R-:W-:-:S05]  /*7c70*/  LEA R18, R3, R18, 0x18 ;  /* 0x0000001203127211 */ /* 0x002fca00078ec0ff */
[----:B------:R-:W-:-:S05]  /*7c80*/  VIADD R0, R18, 0x8800 ;  /* 0x0000880012007836 */ /* 0x000fca0000000000 */
[----:B------:R-:W-:-:S13]  /*7c90*/  LOP3.LUT P0, RZ, R0, 0x1bf, RZ, 0xc0, !PT ;  /* 0x000001bf00ff7812 */ /* 0x000fda000780c0ff */
[----:B------:R-:W-:Y:S05]  /*7ca0*/  @!P0 BRA `(.L_x_200) ;  /* 0x0000000000408947 */ /* 0x000fea0003800000 */
[----:B------:R-:W-:Y:S01]  /*7cb0*/  MOV R14, 0xe8 ;  /* 0x000000e8000e7802 */ /* 0x000fe20000000f00 */
[----:B------:R-:W-:Y:S01]  /*7cc0*/  ULDC.64 UR4, c[0x4][0xd8] ;  /* 0x0100360000047ab9 */ /* 0x000fe20000000a00 */
[----:B------:R-:W-:Y:S01]  /*7cd0*/  ULDC.64 UR6, c[0x4][0x60] ;  /* 0x0100180000067ab9 */ /* 0x000fe20000000a00 */
[----:B------:R-:W-:Y:S01]  /*7ce0*/  MOV R4, UR4 ;  /* 0x0000000400047c02 */ /* 0x000fe20008000f00 */
[----:B------:R-:W-:Y:S01]  /*7cf0*/  IMAD.U32 R5, RZ, RZ, UR5 ;  /* 0x00000005ff057e24 */ /* 0x000fe2000f8e00ff */
[----:B------:R-:W-:Y:S01]  /*7d00*/  ULDC.64 UR4, c[0x4][0xe0] ;  /* 0x0100380000047ab9 */ /* 0x000fe20000000a00 */
[----:B------:R-:W1:Y:S01]  /*7d10*/  LDC.64 R14, c[0x4][R14] ;  /* 0x010000000e0e7b82 */ /* 0x000e620000000a00 */
[----:B------:R-:W-:Y:S02]  /*7d20*/  IMAD.U32 R6, RZ, RZ, UR4 ;  /* 0x00000004ff067e24 */ /* 0x000fe4000f8e00ff */
[----:B------:R-:W-:Y:S02]  /*7d30*/  IMAD.U32 R7, RZ, RZ, UR5 ;  /* 0x00000005ff077e24 */ /* 0x000fe4000f8e00ff */
[----:B------:R-:W-:-:S02]  /*7d40*/  IMAD.U32 R10, RZ, RZ, UR6 ;  /* 0x00000006ff0a7e24 */ /* 0x000fc4000f8e00ff */
[----:B------:R-:W-:Y:S02]  /*7d50*/  IMAD.U32 R11, RZ, RZ, UR7 ;  /* 0x00000007ff0b7e24 */ /* 0x000fe4000f8e00ff */
[----:B------:R-:W-:Y:S02]  /*7d60*/  IMAD.MOV.U32 R8, RZ, RZ, 0x70 ;  /* 0x00000070ff087424 */ /* 0x000fe400078e00ff */
[----:B------:R-:W-:Y:S02]  /*7d70*/  IMAD.MOV.U32 R12, RZ, RZ, 0x1 ;  /* 0x00000001ff0c7424 */ /* 0x000fe400078e00ff */
[----:B------:R-:W-:-:S07]  /*7d80*/  IMAD.MOV.U32 R13, RZ, RZ, RZ ;  /* 0x000000ffff0d7224 */ /* 0x000fce00078e00ff */
[----:B------:R-:W-:-:S07]  /*7d90*/  LEPC R20, `(.L_x_200) ;  /* 0x000000001014794e */ /* 0x000fce0000000000 */
[----:B-1----:R-:W-:Y:S05]  /*7da0*/  CALL.ABS.NOINC R14 ;  /* 0x000000000e007343 */ /* 0x002fea0003c00000 */
.L_x_200:
[----:B------:R-:W-:-:S05]  /*7db0*/  VIADD R0, R18, 0x16800 ;  /* 0x0001680012007836 */ /* 0x000fca0000000000 */
[----:B------:R-:W-:-:S13]  /*7dc0*/  LOP3.LUT P0, RZ, R0, 0x3ff, RZ, 0xc0, !PT ;  /* 0x000003ff00ff7812 */ /* 0x000fda000780c0ff */
[----:B------:R-:W-:Y:S05]  /*7dd0*/  @!P0 BRA `(.L_x_201) ;  /* 0x0000000000408947 */ /* 0x000fea0003800000 */
[----:B------:R-:W-:Y:S01]  /*7de0*/  MOV R14, 0xe8 ;  /* 0x000000e8000e7802 */ /* 0x000fe20000000f00 */
[----:B------:R-:W-:Y:S01]  /*7df0*/  ULDC.64 UR4, c[0x4][0xd8] ;  /* 0x0100360000047ab9 */ /* 0x000fe20000000a00 */
[----:B------:R-:W-:Y:S01]  /*7e00*/  ULDC.64 UR6, c[0x4][0xe0] ;  /* 0x0100380000067ab9 */ /* 0x000fe20000000a00 */
[----:B------:R-:W-:Y:S01]  /*7e10*/  IMAD.U32 R4, RZ, RZ, UR4 ;  /* 0x00000004ff047e24 */ /* 0x000fe2000f8e00ff */
[----:B------:R-:W-:Y:S01]  /*7e20*/  MOV R8, 0x70 ;  /* 0x0000007000087802 */ /* 0x000fe20000000f00 */
[----:B------:R-:W-:Y:S01]  /*7e30*/  IMAD.U32 R5, RZ, RZ, UR5 ;  /* 0x00000005ff057e24 */ /* 0x000fe2000f8e00ff */
[----:B------:R-:W1:Y:S01]  /*7e40*/  LDC.64 R14, c[0x4][R14] ;  /* 0x010000000e0e7b82 */ /* 0x000e620000000a00 */
[----:B------:R-:W-:Y:S01]  /*7e50*/  ULDC.64 UR4, c[0x4][0x68] ;  /* 0x01001a0000047ab9 */ /* 0x000fe20000000a00 */
[----:B------:R-:W-:Y:S02]  /*7e60*/  IMAD.U32 R6, RZ, RZ, UR6 ;  /* 0x00000006ff067e24 */ /* 0x000fe4000f8e00ff */
[----:B------:R-:W-:-:S02]  /*7e70*/  IMAD.U32 R7, RZ, RZ, UR7 ;  /* 0x00000007ff077e24 */ /* 0x000fc4000f8e00ff */
[----:B------:R-:W-:Y:S02]  /*7e80*/  IMAD.U32 R10, RZ, RZ, UR4 ;  /* 0x00000004ff0a7e24 */ /* 0x000fe4000f8e00ff */
[----:B------:R-:W-:Y:S02]  /*7e90*/  IMAD.U32 R11, RZ, RZ, UR5 ;  /* 0x00000005ff0b7e24 */ /* 0x000fe4000f8e00ff */
[----:B------:R-:W-:Y:S02]  /*7ea0*/  IMAD.MOV.U32 R12, RZ, RZ, 0x1 ;  /* 0x00000001ff0c7424 */ /* 0x000fe400078e00ff */
[----:B------:R-:W-:-:S07]  /*7eb0*/  IMAD.MOV.U32 R13, RZ, RZ, RZ ;  /* 0x000000ffff0d7224 */ /* 0x000fce00078e00ff */
[----:B------:R-:W-:-:S07]  /*7ec0*/  LEPC R20, `(.L_x_201) ;  /* 0x000000001014794e */ /* 0x000fce0000000000 */
[----:B-1----:R-:W-:Y:S05]  /*7ed0*/  CALL.ABS.NOINC R14 ;  /* 0x000000000e007343 */ /* 0x002fea0003c00000 */
.L_x_201:
[----:B------:R-:W1:Y:S02]  /*7ee0*/  LDC R0, c[0x0][0x28c] ;  /* 0x0000a300ff007b82 */ /* 0x000e640000000800 */
[----:B-1----:R-:W-:-:S13]  /*7ef0*/  ISETP.GE.AND P0, PT, R0, 0x1, PT ;  /* 0x000000010000780c */ /* 0x002fda0003f06270 */
[----:B------:R-:W-:Y:S05]  /*7f00*/  @!P0 BRA `(.L_x_202) ;  /* 0x0000000400d88947 */ /* 0x000fea0003800000 */
[----:B------:R-:W-:Y:S01]  /*7f10*/  BSSY B0, `(.L_x_202) ;  /* 0x0000075000007945 */ /* 0x000fe20003800000 */
[----:B------:R-:W-:Y:S02]  /*7f20*/  IMAD.SHL.U32 R24, R24, 0x80, RZ ;  /* 0x0000008018187824 */ /* 0x000fe400078e00ff */
[----:B------:R-:W-:Y:S02]  /*7f30*/  IMAD.SHL.U32 R23, R23, 0x80, RZ ;  /* 0x0000008017177824 */ /* 0x000fe400078e00ff */
[----:B------:R-:W-:Y:S02]  /*7f40*/  IMAD.MOV.U32 R11, RZ, RZ, RZ ;  /* 0x000000ffff0b7224 */ /* 0x000fe400078e00ff */
[----:B------:R-:W-:Y:S02]  /*7f50*/  IMAD.MOV.U32 R6, RZ, RZ, R26 ;  /* 0x000000ffff067224 */ /* 0x000fe400078e001a */
[----:B------:R-:W-:Y:S02]  /*7f60*/  IMAD.MOV.U32 R3, RZ, RZ, R30 ;  /* 0x000000ffff037224 */ /* 0x000fe400078e001e */
[----:B------:R-:W-:-:S02]  /*7f70*/  IMAD.MOV.U32 R7, RZ, RZ, R31 ;  /* 0x000000ffff077224 */ /* 0x000fc400078e001f */
[----:B------:R-:W-:-:S07]  /*7f80*/  IMAD.MOV.U32 R0, RZ, RZ, RZ ;  /* 0x000000ffff007224 */ /* 0x000fce00078e00ff */
.L_x_212:
[----:B------:R-:W-:Y:S01]  /*7f90*/  IMAD R8, R7, 0x8, R18 ;  /* 0x0000000807087824 */ /* 0x000fe200078e0212 */
[----:B------:R-:W-:Y:S01]  /*7fa0*/  SHF.L.U32 R5, R3, 0x1f, RZ ;  /* 0x0000001f03057819 */ /* 0x000fe200000006ff */
[----:B------:R-:W-:Y:S01]  /*7fb0*/  BSSY B1, `(.L_x_203) ;  /* 0x0000005000017945 */ /* 0x000fe20003800000 */
[----:B------:R-:W-:Y:S02]  /*7fc0*/  ISETP.NE.AND P1, PT, R25, RZ, PT ;  /* 0x000000ff1900720c */ /* 0x000fe40003f25270 */
[----:B------:R-:W1:Y:S11]  /*7fd0*/  SYNCS.PHASECHK.TRANS64.TRYWAIT P0, [R8+URZ+0x38], R5 ;  /* 0x00003805080075a7 */ /* 0x000e76000800017f */
[----:B------:R-:W2:Y:S01]  /*7fe0*/  @!P1 LDC R9, c[0x0][0x70c] ;  /* 0x0001c300ff099b82 */ /* 0x000ea20000000800 */
[----:B-1----:R-:W-:Y:S05]  /*7ff0*/  @!P0 BRA `(.L_x_204) ;  /* 0x0000001400ec8947 */ /* 0x002fea0003800000 */
.L_x_240:
[----:B------:R-:W-:Y:S05]  /*8000*/  BSYNC B1 ;  /* 0x0000000000017941 */ /* 0x000fea0003800000 */
.L_x_203:
[----:B------:R-:W-:Y:S02]  /*8010*/  ISETP.NE.AND P0, PT, R25, RZ, PT ;  /* 0x000000ff1900720c */ /* 0x000fe40003f05270 */
[----:B------:R-:W-:-:S11]  /*8020*/  PRMT R4, R29, 0x9910, RZ ;  /* 0x000099101d047816 */ /* 0x000fd600000000ff */
[----:B--2---:R2:W-:Y:S01]  /*8030*/  @!P0 SYNCS.ARRIVE.TRANS64 RZ, [R8+URZ], R9 ;  /* 0x0000000908ff89a7 */ /* 0x0045e2000800003f */
[----:B------:R-:W-:-:S13]  /*8040*/  ISETP.NE.AND P0, PT, R4, 0x2, PT ;  /* 0x000000020400780c */ /* 0x000fda0003f05270 */
[----:B--2---:R-:W-:Y:S05]  /*8050*/  @P0 BRA `(.L_x_205) ;  /* 0x0000000000040947 */ /* 0x004fea0003800000 */
[----:B------:R-:W-:Y:S01]  /*8060*/  BPT.TRAP 0x1 ;  /* 0x000000040000795c */ /* 0x000fe20000300000 */
.L_x_205:
[----:B------:R-:W-:Y:S01]  /*8070*/  ISETP.NE.AND P0, PT, R32, RZ, PT ;  /* 0x000000ff2000720c */ /* 0x000fe20003f05270 */
[----:B------:R-:W-:-:S12]  /*8080*/  BSSY B1, `(.L_x_206) ;  /* 0x0000003000017945 */ /* 0x000fd80003800000 */
[----:B------:R-:W-:Y:S05]  /*8090*/  @P0 BRA `(.L_x_207) ;  /* 0x0000000000040947 */ /* 0x000fea0003800000 */
[----:B------:R-:W-:Y:S01]  /*80a0*/  BPT.TRAP 0x1 ;  /* 0x000000040000795c */ /* 0x000fe20000300000 */
.L_x_207:
[----:B------:R-:W-:Y:S05]  /*80b0*/  BSYNC B1 ;  /* 0x0000000000017941 */ /* 0x000fea0003800000 */
.L_x_206:
[----:B------:R-:W-:-:S03]  /*80c0*/  UMOV UR4, 0xffffffff ;  /* 0xffffffff00047882 */ /* 0x000fc60000000000 */
[----:B------:R-:W-:Y:S05]  /*80d0*/  BRA.DIV UR4, `(.L_x_208) ;  /* 0x0000001604c87947 */ /* 0x000fea000b800000 */
[----:B------:R-:W-:-:S13]  /*80e0*/  ELECT P6, URZ, PT ;  /* 0x00000000003f782f */ /* 0x000fda00038c0000 */
.L_x_243:
[----:B------:R-:W2:Y:S01]  /*80f0*/  I2F.U32.RP R9, UR46 ;  /* 0x0000002e00097d06 */ /* 0x000ea20008209000 */
[----:B------:R-:W-:Y:S01]  /*8100*/  BSSY B1, `(.L_x_209) ;  /* 0x0000029000017945 */ /* 0x000fe20003800000 */
[----:B------:R-:W-:-:S06]  /*8110*/  ISETP.NE.U32.AND P2, PT, RZ, UR46, PT ;  /* 0x0000002eff007c0c */ /* 0x000fcc000bf45070 */
[----:B--2---:R-:W2:Y:S02]  /*8120*/  MUFU.RCP R9, R9 ;  /* 0x0000000900097308 */ /* 0x004ea40000001000 */
[----:B--2---:R-:W-:-:S06]  /*8130*/  VIADD R4, R9, 0xffffffe ;  /* 0x0ffffffe09047836 */ /* 0x004fcc0000000000 */
[----:B-1----:R1:W2:Y:S02]  /*8140*/  F2I.FTZ.U32.TRUNC.NTZ R5, R4 ;  /* 0x0000000400057305 */ /* 0x0022a4000021f000 */
[----:B-1----:R-:W-:Y:S02]  /*8150*/  IMAD.MOV.U32 R4, RZ, RZ, RZ ;  /* 0x000000ffff047224 */ /* 0x002fe400078e00ff */
[----:B--2---:R-:W-:-:S04]  /*8160*/  IMAD.MOV R13, RZ, RZ, -R5 ;  /* 0x000000ffff0d7224 */ /* 0x004fc800078e0a05 */
[----:B------:R-:W-:-:S04]  /*8170*/  IMAD R13, R13, UR46, RZ ;  /* 0x0000002e0d0d7c24 */ /* 0x000fc8000f8e02ff */
[----:B------:R-:W-:-:S06]  /*8180*/  IMAD.HI.U32 R5, R5, R13, R4 ;  /* 0x0000000d05057227 */ /* 0x000fcc00078e0004 */
[----:B------:R-:W-:-:S04]  /*8190*/  IMAD.HI.U32 R5, R5, R0, RZ ;  /* 0x0000000005057227 */ /* 0x000fc800078e00ff */
[----:B------:R-:W-:-:S04]  /*81a0*/  IMAD.MOV R13, RZ, RZ, -R5 ;  /* 0x000000ffff0d7224 */ /* 0x000fc800078e0a05 */
[----:B------:R-:W-:-:S05]  /*81b0*/  IMAD R10, R13, UR46, R0 ;  /* 0x0000002e0d0a7c24 */ /* 0x000fca000f8e0200 */
[----:B------:R-:W-:-:S13]  /*81c0*/  ISETP.GE.U32.AND P0, PT, R10, UR46, PT ;  /* 0x0000002e0a007c0c */ /* 0x000fda000bf06070 */
[----:B------:R-:W-:Y:S01]  /*81d0*/  @P0 VIADD R10, R10, -UR46 ;  /* 0x8000002e0a0a0c36 */ /* 0x000fe20008000000 */
[----:B------:R-:W-:-:S04]  /*81e0*/  @P0 IADD3 R5, R5, 0x1, RZ ;  /* 0x0000000105050810 */ /* 0x000fc80007ffe0ff */
[----:B------:R-:W-:-:S13]  /*81f0*/  ISETP.GE.U32.AND P1, PT, R10, UR46, PT ;  /* 0x0000002e0a007c0c */ /* 0x000fda000bf26070 */
[----:B------:R-:W-:Y:S01]  /*8200*/  @P1 VIADD R5, R5, 0x1 ;  /* 0x0000000105051836 */ /* 0x000fe20000000000 */
[----:B------:R-:W-:Y:S06]  /*8210*/  @!P6 BRA `(.L_x_210) ;  /* 0x00000000005ce947 */ /* 0x000fec0003800000 */
[C-C-:B------:R-:W-:Y:S01]  /*8220*/  IMAD R4, R7.reuse, 0x2000, R18.reuse ;  /* 0x0000200007047824 */ /* 0x140fe200078e0212 */
[----:B------:R-:W-:Y:S01]  /*8230*/  UIADD3 UR4, UP0, UR48, 0xf0, URZ ;  /* 0x000000f030047890 */ /* 0x000fe2000ff1e03f */
[----:B------:R-:W-:Y:S01]  /*8240*/  R2UR UR11, R24 ;  /* 0x00000000180b72ca */ /* 0x000fe200000e0000 */
[----:B------:R-:W-:Y:S01]  /*8250*/  UIADD3 UR16, UP1, UR48, 0x1f0, URZ ;  /* 0x000001f030107890 */ /* 0x000fe2000ff3e03f */
[----:B------:R-:W-:Y:S01]  /*8260*/  R2UR UR9, R8 ;  /* 0x00000000080972ca */ /* 0x000fe200000e0000 */
[----:B------:R-:W-:Y:S01]  /*8270*/  UMOV UR6, 0x0 ;  /* 0x0000000000067882 */ /* 0x000fe20000000000 */
[----:B------:R-:W-:Y:S01]  /*8280*/  R2UR UR5, R4 ;  /* 0x00000000040572ca */ /* 0x000fe200000e0000 */
[----:B------:R-:W-:Y:S01]  /*8290*/  IMAD R4, R7, 0x4000, R18 ;  /* 0x0000400007047824 */ /* 0x000fe200078e0212 */
[----:B------:R-:W-:Y:S01]  /*82a0*/  R2UR UR10, R11 ;  /* 0x000000000b0a72ca */ /* 0x000fe200000e0000 */
[----:B------:R-:W-:Y:S01]  /*82b0*/  UIADD3.X UR17, URZ, UR49, URZ, UP1, !UPT ;  /* 0x000000313f117290 */ /* 0x000fe20008ffe43f */
[----:B------:R-:W-:Y:S01]  /*82c0*/  R2UR UR12, R22 ;  /* 0x00000000160c72ca */ /* 0x000fe200000e0000 */
[----:B------:R-:W-:Y:S01]  /*82d0*/  UMOV UR7, 0x10000000 ;  /* 0x1000000000077882 */ /* 0x000fe20000000000 */
[----:B------:R-:W-:-:S02]  /*82e0*/  R2UR UR8, R4 ;  /* 0x00000000040872ca */ /* 0x000fc400000e0000 */
[----:B------:R-:W-:-:S05]  /*82f0*/  R2UR UR15, R23 ;  /* 0x00000000170f72ca */ /* 0x000fca00000e0000 */
[----:B------:R-:W-:Y:S02]  /*8300*/  UIADD3 UR13, UR5, 0x8800, URZ ;  /* 0x00008800050d7890 */ /* 0x000fe4000fffe03f */
[----:B------:R-:W-:-:S04]  /*8310*/  UIADD3.X UR5, URZ, UR49, URZ, UP0, !UPT ;  /* 0x000000313f057290 */ /* 0x000fc800087fe43f */
[----:B------:R-:W-:-:S03]  /*8320*/  UIADD3 UR14, UR8, 0x16800, URZ ;  /* 0x00016800080e7890 */ /* 0x000fc6000fffe03f */
[----:B------:R-:W-:Y:S02]  /*8330*/  UMOV UR8, UR13 ;  /* 0x0000000d00087c82 */ /* 0x000fe40008000000 */
[----:B------:R1:W-:Y:S02]  /*8340*/  UTMALDG.3D [UR8], [UR4], desc[UR6] ;  /* 0x00000608040075b4 */ /* 0x0003e40008011000 */
[----:B-1----:R-:W-:Y:S01]  /*8350*/  UMOV UR11, UR15 ;  /* 0x0000000f000b7c82 */ /* 0x002fe20008000000 */
[----:B------:R-:W-:Y:S02]  /*8360*/  UMOV UR8, UR14 ;  /* 0x0000000e00087c82 */ /* 0x000fe40008000000 */
[----:B------:R1:W-:Y:S02]  /*8370*/  UTMALDG.3D [UR8], [UR16], desc[UR6] ;  /* 0x00000608100075b4 */ /* 0x0003e40008011000 */
[----:B-1----:R-:W-:Y:S01]  /*8380*/  NOP ;  /* 0x0000000000007918 */ /* 0x002fe20000000000 */
.L_x_210:
[----:B------:R-:W-:Y:S05]  /*8390*/  BSYNC B1 ;  /* 0x0000000000017941 */ /* 0x000fea0003800000 */
.L_x_209:
[----:B------:R-:W-:Y:S01]  /*83a0*/  UMOV UR4, 0xffffffff ;  /* 0xffffffff00047882 */ /* 0x000fe20000000000 */
[----:B------:R-:W-:Y:S02]  /*83b0*/  @!P2 LOP3.LUT R5, RZ, UR46, RZ, 0x33, !PT ;  /* 0x0000002eff05ac12 */ /* 0x000fe4000f8e33ff */
[----:B------:R-:W-:Y:S05]  /*83c0*/  BRA.DIV UR4, `(.L_x_211) ;  /* 0x00000016042c7947 */ /* 0x000fea000b800000 */
[----:B------:R-:W-:-:S13]  /*83d0*/  ELECT P6, URZ, PT ;  /* 0x00000000003f782f */ /* 0x000fda00038c0000 */
[----:B------:R-:W-:Y:S01]  /*83e0*/  @P6 R2UR UR12, R22 ;  /* 0x00000000160c62ca */ /* 0x000fe200000e0000 */
[----:B------:R-:W-:Y:S01]  /*83f0*/  UMOV UR6, 0x0 ;  /* 0x0000000000067882 */ /* 0x000fe20000000000 */
[----:B------:R-:W-:Y:S01]  /*8400*/  @P6 R2UR UR11, R5 ;  /* 0x00000000050b62ca */ /* 0x000fe200000e0000 */
[----:B------:R-:W-:Y:S01]  /*8410*/  UMOV UR7, 0x10000000 ;  /* 0x1000000000077882 */ /* 0x000fe20000000000 */
[----:B------:R-:W-:Y:S02]  /*8420*/  @P6 R2UR UR10, R24 ;  /* 0x00000000180a62ca */ /* 0x000fe400000e0000 */
[----:B------:R-:W-:Y:S01]  /*8430*/  @P6 R2UR UR9, R8 ;  /* 0x00000000080962ca */ /* 0x000fe200000e0000 */
[----:B------:R-:W-:Y:S01]  /*8440*/  @P6 IMAD R4, R7, 0x100, R18 ;  /* 0x0000010007046824 */ /* 0x000fe200078e0212 */
[----:B------:R-:W-:-:S03]  /*8450*/  VOTEU.ANY UP1, P6 ;  /* 0x00000000003f7886 */ /* 0x000fc60003020100 */
[----:B------:R-:W-:Y:S02]  /*8460*/  @P6 VIADD R4, R4, 0x32800 ;  /* 0x0003280004046836 */ /* 0x000fe40000000000 */
[----:B------:R-:W-:-:S03]  /*8470*/  @UP1 UIADD3 UR4, UP0, UR48, 0x2f0, URZ ;  /* 0x000002f030041890 */ /* 0x000fc6000ff1e03f */
[----:B------:R-:W-:Y:S01]  /*8480*/  @P6 R2UR UR8, R4 ;  /* 0x00000000040862ca */ /* 0x000fe200000e0000 */
[----:B------:R-:W-:-:S03]  /*8490*/  @UP1 UIADD3.X UR5, URZ, UR49, URZ, UP0, !UPT ;  /* 0x000000313f051290 */ /* 0x000fc600087fe43f */
[----:B------:R-:W-:Y:S01]  /*84a0*/  VOTEU.ANY UP0, P6 ;  /* 0x00000000003f7886 */ /* 0x000fe20003000100 */
[----:B------:R-:W-:-:S08]  /*84b0*/  ELECT P6, URZ, PT ;  /* 0x00000000003f782f */ /* 0x000fd000038c0000 */
[----:B------:R1:W-:Y:S02]  /*84c0*/  @UP0 UTMALDG.3D [UR8], [UR4], desc[UR6] ;  /* 0x00000608040005b4 */ /* 0x0003e40008011000 */
[----:B-1----:R-:W-:-:S03]  /*84d0*/  NOP ;  /* 0x0000000000007918 */ /* 0x002fc60000000000 */
.L_x_248:
[----:B------:R-:W-:Y:S01]  /*84e0*/  @P6 IMAD R4, R7, 0x100, R18 ;  /* 0x0000010007046824 */ /* 0x000fe200078e0212 */
[----:B------:R-:W-:Y:S01]  /*84f0*/  VOTEU.ANY UP1, P6 ;  /* 0x00000000003f7886 */ /* 0x000fe20003020100 */
[----:B------:R-:W-:Y:S01]  /*8500*/  VIADD R6, R6, 0xffffffff ;  /* 0xffffffff06067836 */ /* 0x000fe20000000000 */
[----:B------:R-:W-:Y:S01]  /*8510*/  @P6 R2UR UR11, R5 ;  /* 0x00000000050b62ca */ /* 0x000fe200000e0000 */
[----:B------:R-:W-:Y:S01]  /*8520*/  @P6 VIADD R4, R4, 0x32f00 ;  /* 0x00032f0004046836 */ /* 0x000fe20000000000 */
[----:B------:R-:W-:Y:S01]  /*8530*/  @P6 R2UR UR9, R8 ;  /* 0x00000000080962ca */ /* 0x000fe200000e0000 */
[----:B------:R-:W-:Y:S01]  /*8540*/  @UP1 UIADD3 UR4, UP0, UR48, 0x3f0, URZ ;  /* 0x000003f030041890 */ /* 0x000fe2000ff1e03f */
[----:B------:R-:W-:Y:S01]  /*8550*/  @P6 R2UR UR12, R22 ;  /* 0x00000000160c62ca */ /* 0x000fe200000e0000 */
[----:B------:R-:W-:Y:S01]  /*8560*/  VIADD R7, R7, 0x1 ;  /* 0x0000000107077836 */ /* 0x000fe20000000000 */
[----:B------:R-:W-:Y:S01]  /*8570*/  @P6 R2UR UR8, R4 ;  /* 0x00000000040862ca */ /* 0x000fe200000e0000 */
[----:B------:R-:W-:Y:S01]  /*8580*/  @UP1 UIADD3.X UR5, URZ, UR49, URZ, UP0, !UPT ;  /* 0x000000313f051290 */ /* 0x000fe200087fe43f */
[----:B------:R-:W-:Y:S01]  /*8590*/  @P6 R2UR UR10, R24 ;  /* 0x00000000180a62ca */ /* 0x000fe200000e0000 */
[----:B------:R-:W-:Y:S01]  /*85a0*/  UMOV UR6, 0x0 ;  /* 0x0000000000067882 */ /* 0x000fe20000000000 */
[----:B------:R-:W-:Y:S01]  /*85b0*/  ISETP.GT.AND P1, PT, R6, 0x1, PT ;  /* 0x000000010600780c */ /* 0x000fe20003f24270 */
[----:B------:R-:W-:Y:S01]  /*85c0*/  VOTEU.ANY UP0, P6 ;  /* 0x00000000003f7886 */ /* 0x000fe20003000100 */
[----:B------:R-:W-:Y:S01]  /*85d0*/  ISETP.NE.AND P0, PT, R7, 0x7, PT ;  /* 0x000000070700780c */ /* 0x000fe20003f05270 */
[----:B------:R-:W-:Y:S01]  /*85e0*/  UMOV UR7, 0x10000000 ;  /* 0x1000000000077882 */ /* 0x000fe20000000000 */
[----:B------:R-:W-:-:S02]  /*85f0*/  VIADD R0, R0, 0x1 ;  /* 0x0000000100007836 */ /* 0x000fc40000000000 */
[----:B------:R-:W-:Y:S01]  /*8600*/  SEL R4, RZ, 0x1, P0 ;  /* 0x00000001ff047807 */ /* 0x000fe20000000000 */
[----:B------:R-:W-:Y:S01]  /*8610*/  VIADD R11, R11, 0x40 ;  /* 0x000000400b0b7836 */ /* 0x000fe20000000000 */
[----:B------:R-:W-:Y:S02]  /*8620*/  SEL R7, R7, RZ, P0 ;  /* 0x000000ff07077207 */ /* 0x000fe40000000000 */
[----:B------:R-:W-:Y:S01]  /*8630*/  LOP3.LUT R3, R3, R4, RZ, 0x3c, !PT ;  /* 0x0000000403037212 */ /* 0x000fe200078e3cff */
[----:B------:R1:W-:Y:S02]  /*8640*/  @UP0 UTMALDG.3D [UR8], [UR4], desc[UR6] ;  /* 0x00000608040005b4 */ /* 0x0003e40008011000 */
[----:B-1----:R-:W-:Y:S05]  /*8650*/  @P1 BRA `(.L_x_212) ;  /* 0xfffffff8004c1947 */ /* 0x002fea000383ffff */
[----:B------:R-:W-:Y:S05]  /*8660*/  BSYNC B0 ;  /* 0x0000000000007941 */ /* 0x000fea0003800000 */
.L_x_202:
[----:B------:R-:W-:Y:S01]  /*8670*/  IMAD.IADD R0, R28, 0x1, R31 ;  /* 0x000000011c007824 */ /* 0x000fe200078e021f */
[----:B------:R-:W-:Y:S01]  /*8680*/  ULDC.64 UR4, c[0x0][0xaf8] ;  /* 0x0002be0000047ab9 */ /* 0x000fe20000000a00 */
[----:B------:R-:W-:Y:S01]  /*8690*/  LOP3.LUT P2, RZ, R27, 0xff, RZ, 0xc0, !PT ;  /* 0x000000ff1bff7812 */ /* 0x000fe2000784c0ff */
[----:B------:R-:W-:Y:S01]  /*86a0*/  BSSY B0, `(.L_x_213) ;  /* 0x000006a000007945 */ /* 0x000fe20003800000 */
[C---:B------:R-:W-:Y:S01]  /*86b0*/  IMAD.WIDE.U32 R4, R0.reuse, 0x24924925, RZ ;  /* 0x2492492500047825 */ /* 0x040fe200078e00ff */
[----:B------:R-:W-:Y:S02]  /*86c0*/  ISETP.GT.U32.AND P0, PT, R0, 0x6, PT ;  /* 0x000000060000780c */ /* 0x000fe40003f04070 */
[----:B------:R-:W-:Y:S01]  /*86d0*/  ISETP.GE.U32.AND P1, PT, R28, 0x7, PT ;  /* 0x000000071c00780c */ /* 0x000fe20003f26070 */
[----:B------:R-:W-:Y:S01]  /*86e0*/  IMAD.IADD R4, R0, 0x1, -R5 ;  /* 0x0000000100047824 */ /* 0x000fe200078e0a05 */
[----:B------:R-:W-:Y:S01]  /*86f0*/  ISETP.LT.U32.AND P0, PT, R28, 0x7, P0 ;  /* 0x000000071c00780c */ /* 0x000fe20000701070 */
[----:B------:R-:W-:Y:S01]  /*8700*/  IMAD.MOV.U32 R24, RZ, RZ, -0x1 ;  /* 0xffffffffff187424 */ /* 0x000fe200078e00ff */
[----:B------:R-:W-:Y:S01]  /*8710*/  MOV R22, 0xffffffff ;  /* 0xffffffff00167802 */ /* 0x000fe20000000f00 */
[----:B------:R-:W-:Y:S01]  /*8720*/  IMAD.MOV.U32 R23, RZ, RZ, -0x1 ;  /* 0xffffffffff177424 */ /* 0x000fe200078e00ff */
[----:B------:R-:W-:-:S02]  /*8730*/  SEL R3, RZ, 0x1, !P0 ;  /* 0x00000001ff037807 */ /* 0x000fc40004000000 */
[----:B------:R-:W-:Y:S01]  /*8740*/  IADD3 R16, P0, R16, UR40, RZ ;  /* 0x0000002810107c10 */ /* 0x000fe2000ff1e0ff */
[----:B------:R1:W-:Y:S01]  /*8750*/  @P2 SYNCS.ARRIVE.TRANS64.A1T0 RZ, [R18+URZ+0xb8], RZ ;  /* 0x0000b8ff12ff29a7 */ /* 0x0003e2000810003f */
[----:B------:R-:W-:Y:S02]  /*8760*/  LEA.HI R4, R4, R5, RZ, 0x1f ;  /* 0x0000000504047211 */ /* 0x000fe400078ff8ff */
[----:B------:R-:W-:Y:S02]  /*8770*/  IADD3.X R17, R17, UR38, RZ, P0, !PT ;  /* 0x0000002611117c10 */ /* 0x000fe400087fe4ff */
[----:B------:R-:W-:Y:S02]  /*8780*/  ISETP.GE.U32.AND P0, PT, R16, UR4, PT ;  /* 0x0000000410007c0c */ /* 0x000fe4000bf06070 */
[----:B------:R-:W-:Y:S02]  /*8790*/  LOP3.LUT R30, R30, R3, RZ, 0x3c, !PT ;  /* 0x000000031e1e7212 */ /* 0x000fe400078e3cff */
[----:B------:R-:W-:-:S02]  /*87a0*/  ISETP.GE.U32.AND.EX P0, PT, R17, UR5, PT, P0 ;  /* 0x0000000511007c0c */ /* 0x000fc4000bf06100 */
[----:B------:R-:W-:Y:S02]  /*87b0*/  SHF.R.U32.HI R31, RZ, 0x2, R4 ;  /* 0x00000002ff1f7819 */ /* 0x000fe40000011604 */
[----:B------:R-:W-:Y:S02]  /*87c0*/  PRMT R27, RZ, 0x7610, R27 ;  /* 0x00007610ff1b7816 */ /* 0x000fe4000000001b */
[----:B------:R-:W-:Y:S01]  /*87d0*/  @P1 LOP3.LUT R30, R30, 0x1, R31, 0x78, !PT ;  /* 0x000000011e1e1812 */ /* 0x000fe200078e781f */
[--C-:B------:R-:W-:Y:S01]  /*87e0*/  IMAD R31, R31, -0x7, R0.reuse ;  /* 0xfffffff91f1f7824 */ /* 0x100fe200078e0200 */
[----:B------:R-:W-:-:S05]  /*87f0*/  PRMT R0, RZ, 0x7610, R0 ;  /* 0x00007610ff007816 */ /* 0x000fca0000000000 */
[----:B-1----:R-:W-:Y:S05]  /*8800*/  @P0 BRA `(.L_x_214) ;  /* 0x00000004004c0947 */ /* 0x002fea0003800000 */
[----:B------:R-:W-:Y:S01]  /*8810*/  ULDC.64 UR4, c[0x0][0xad0] ;  /* 0x0002b40000047ab9 */ /* 0x000fe20000000a00 */
[----:B------:R-:W1:Y:S01]  /*8820*/  S2R R10, SR_CTAID.X ;  /* 0x00000000000a7919 */ /* 0x000e620000002500 */
[----:B------:R-:W-:Y:S01]  /*8830*/  ISETP.NE.U32.AND P0, PT, RZ, UR4, PT ;  /* 0x00000004ff007c0c */ /* 0x000fe2000bf05070 */
[----:B------:R-:W-:Y:S01]  /*8840*/  ULDC UR7, c[0x0][0xad8] ;  /* 0x0002b60000077ab9 */ /* 0x000fe20000000800 */
[----:B------:R-:W-:Y:S01]  /*8850*/  IMAD.MOV.U32 R4, RZ, RZ, R16 ;  /* 0x000000ffff047224 */ /* 0x000fe200078e0010 */
[----:B------:R-:W2:Y:S01]  /*8860*/  S2R R0, SR_CTAID.Y ;  /* 0x0000000000007919 */ /* 0x000ea20000002600 */
[----:B------:R-:W-:Y:S01]  /*8870*/  ISETP.NE.AND.EX P0, PT, RZ, UR5, PT, P0 ;  /* 0x00000005ff007c0c */ /* 0x000fe2000bf05300 */
[----:B------:R-:W-:-:S12]  /*8880*/  IMAD.MOV.U32 R5, RZ, RZ, R17 ;  /* 0x000000ffff057224 */ /* 0x000fd800078e0011 */
[----:B------:R-:W-:Y:S05]  /*8890*/  @!P0 BRA `(.L_x_215) ;  /* 0x0000000000288947 */ /* 0x000fea0003800000 */
[----:B------:R-:W-:Y:S02]  /*88a0*/  ULDC UR6, c[0x0][0xadc] ;  /* 0x0002b70000067ab9 */ /* 0x000fe40000000800 */
[----:B------:R-:W-:-:S05]  /*88b0*/  IADD3 R9, P0, R16, UR6, RZ ;  /* 0x0000000610097c10 */ /* 0x000fca000ff1e0ff */
[----:B------:R-:W-:-:S04]  /*88c0*/  IMAD.X R3, RZ, RZ, R17, P0 ;  /* 0x000000ffff037224 */ /* 0x000fc800000e0611 */
[----:B------:R-:W-:-:S04]  /*88d0*/  IMAD.WIDE.U32 R6, R3, UR4, RZ ;  /* 0x0000000403067c25 */ /* 0x000fc8000f8e00ff */
[----:B------:R-:W-:-:S04]  /*88e0*/  IMAD.WIDE.U32 R6, P0, R9, UR5, R6 ;  /* 0x0000000509067c25 */ /* 0x000fc8000f800006 */
[----:B------:R-:W-:-:S04]  /*88f0*/  IMAD.WIDE.U32 R8, R9, UR4, RZ ;  /* 0x0000000409087c25 */ /* 0x000fc8000f8e00ff */
[----:B------:R-:W-:Y:S01]  /*8900*/  IMAD.X R5, RZ, RZ, RZ, P0 ;  /* 0x000000ffff057224 */ /* 0x000fe200000e06ff */
[----:B------:R-:W-:Y:S01]  /*8910*/  IADD3 RZ, P0, R9, R6, RZ ;  /* 0x0000000609ff7210 */ /* 0x000fe20007f1e0ff */
[----:B------:R-:W-:-:S04]  /*8920*/  IMAD.MOV.U32 R4, RZ, RZ, R7 ;  /* 0x000000ffff047224 */ /* 0x000fc800078e0007 */
[----:B------:R-:W-:-:S08]  /*8930*/  IMAD.WIDE.U32.X R4, R3, UR5, R4, P0 ;  /* 0x0000000503047c25 */ /* 0x000fd000080e0404 */
.L_x_215:
[--C-:B------:R-:W-:Y:S01]  /*8940*/  SHF.R.U64 R22, R4, UR7, R5.reuse ;  /* 0x0000000704167c19 */ /* 0x100fe20008001205 */
[----:B------:R-:W-:Y:S01]  /*8950*/  ULDC.64 UR4, c[0x0][0xac8] ;  /* 0x0002b20000047ab9 */ /* 0x000fe20000000a00 */
[----:B------:R-:W-:Y:S01]  /*8960*/  SHF.R.U32.HI R3, RZ, UR7, R5 ;  /* 0x00000007ff037c19 */ /* 0x000fe20008011605 */
[----:B------:R-:W3:Y:S01]  /*8970*/  LDC R15, c[0x0][0x144] ;  /* 0x00005100ff0f7b82 */ /* 0x000ee20000000800 */
[----:B------:R-:W-:Y:S01]  /*8980*/  IADD3 R6, P0, RZ, -R22, RZ ;  /* 0x80000016ff067210 */ /* 0x000fe20007f1e0ff */
[----:B------:R-:W-:Y:S01]  /*8990*/  ULDC.64 UR8, c[0x0][0xae8] ;  /* 0x0002ba0000087ab9 */ /* 0x000fe20000000a00 */
[----:B-1----:R-:W-:Y:S01]  /*89a0*/  I2FP.F32.U32 R7, R10 ;  /* 0x0000000a00077245 */ /* 0x002fe20000201000 */
[----:B------:R-:W-:Y:S02]  /*89b0*/  ULDC UR6, c[0x0][0xab0] ;  /* 0x0002ac0000067ab9 */ /* 0x000fe40000000800 */
[----:B------:R-:W-:Y:S01]  /*89c0*/  IMAD.X R3, RZ, RZ, ~R3, P0 ;  /* 0x000000ffff037224 */ /* 0x000fe200000e0e03 */
[----:B------:R-:W-:Y:S01]  /*89d0*/  ISETP.NE.U32.AND P0, PT, RZ, UR8, PT ;  /* 0x00000008ff007c0c */ /* 0x000fe2000bf05070 */
[----:B------:R-:W-:Y:S01]  /*89e0*/  IMAD.WIDE.U32 R4, R6, UR4, R16 ;  /* 0x0000000406047c25 */ /* 0x000fe2000f8e0010 */
[----:B------:R-:W1:Y:S02]  /*89f0*/  LDC R9, c[0x0][0x148] ;  /* 0x00005200ff097b82 */ /* 0x000e640000000800 */
[----:B------:R-:W-:Y:S01]  /*8a00*/  ISETP.NE.AND.EX P0, PT, RZ, UR9, PT, P0 ;  /* 0x00000009ff007c0c */ /* 0x000fe2000bf05300 */
[----:B------:R-:W-:Y:S01]  /*8a10*/  IMAD R3, R3, UR4, RZ ;  /* 0x0000000403037c24 */ /* 0x000fe2000f8e02ff */
[----:B------:R-:W-:-:S02]  /*8a20*/  ULDC UR4, c[0x0][0x150] ;  /* 0x0000540000047ab9 */ /* 0x000fc40000000800 */
[----:B------:R-:W-:Y:S01]  /*8a30*/  FMUL R7, R7, UR4 ;  /* 0x0000000407077c20 */ /* 0x000fe20008400000 */
[----:B------:R-:W-:Y:S01]  /*8a40*/  IMAD R3, R6, UR5, R3 ;  /* 0x0000000506037c24 */ /* 0x000fe2000f8e0203 */
[----:B------:R-:W-:Y:S01]  /*8a50*/  ULDC UR4, c[0x0][0xac0] ;  /* 0x0002b00000047ab9 */ /* 0x000fe20000000800 */
[----:B------:R-:W-:Y:S02]  /*8a60*/  ULDC UR5, c[0x0][0x154] ;  /* 0x0000550000057ab9 */ /* 0x000fe40000000800 */
[----:B------:R-:W-:Y:S01]  /*8a70*/  IMAD.IADD R5, R5, 0x1, R3 ;  /* 0x0000000105057824 */ /* 0x000fe200078e0203 */
[----:B------:R-:W4:Y:S04]  /*8a80*/  F2I.U32.TRUNC.NTZ R7, R7 ;  /* 0x0000000700077305 */ /* 0x000f28000020f000 */
[----:B------:R-:W-:-:S02]  /*8a90*/  SHF.R.U64 R3, R4, UR4, R5 ;  /* 0x0000000404037c19 */ /* 0x000fc40008001205 */
[----:B--2---:R-:W-:-:S05]  /*8aa0*/  I2FP.F32.U32 R4, R0 ;  /* 0x0000000000047245 */ /* 0x004fca0000201000 */
[----:B------:R-:W-:Y:S01]  /*8ab0*/  FMUL R12, R4, UR5 ;  /* 0x00000005040c7c20 */ /* 0x000fe20008400000 */
[----:B------:R-:W-:Y:S01]  /*8ac0*/  SHF.R.U32.HI R4, RZ, UR4, R5 ;  /* 0x00000004ff047c19 */ /* 0x000fe20008011605 */
[----:B------:R-:W-:Y:S01]  /*8ad0*/  ULDC UR4, c[0x0][0xb00] ;  /* 0x0002c00000047ab9 */ /* 0x000fe20000000800 */
[----:B----4-:R-:W-:Y:S02]  /*8ae0*/  IMAD.MOV R7, RZ, RZ, -R7 ;  /* 0x000000ffff077224 */ /* 0x010fe400078e0a07 */
[--C-:B------:R-:W-:Y:S01]  /*8af0*/  SHF.R.U64 R11, R3, UR6, R4.reuse ;  /* 0x00000006030b7c19 */ /* 0x100fe20008001204 */
[----:B------:R-:W2:Y:S01]  /*8b00*/  F2I.U32.TRUNC.NTZ R12, R12 ;  /* 0x0000000c000c7305 */ /* 0x000ea2000020f000 */
[----:B------:R-:W-:Y:S01]  /*8b10*/  SHF.R.U32.HI R4, RZ, UR6, R4 ;  /* 0x00000006ff047c19 */ /* 0x000fe20008011604 */
[----:B---3--:R-:W-:-:S03]  /*8b20*/  IMAD R10, R15, R7, R10 ;  /* 0x000000070f0a7224 */ /* 0x008fc600078e020a */
[--C-:B------:R-:W-:Y:S02]  /*8b30*/  SHF.R.U64 R8, R11, UR4, R4.reuse ;  /* 0x000000040b087c19 */ /* 0x100fe40008001204 */
[----:B------:R-:W-:-:S03]  /*8b40*/  SHF.R.U32.HI R13, RZ, UR4, R4 ;  /* 0x00000004ff0d7c19 */ /* 0x000fc60008011604 */
[----:B------:R-:W-:Y:S02]  /*8b50*/  IMAD.MOV.U32 R4, RZ, RZ, R8 ;  /* 0x000000ffff047224 */ /* 0x000fe400078e0008 */
[----:B------:R-:W-:Y:S01]  /*8b60*/  IMAD.MOV.U32 R5, RZ, RZ, R13 ;  /* 0x000000ffff057224 */ /* 0x000fe200078e000d */
[----:B-12---:R-:W-:Y:S06]  /*8b70*/  @!P0 BRA `(.L_x_216) ;  /* 0x0000000000288947 */ /* 0x006fec0003800000 */
[----:B------:R-:W-:Y:S02]  /*8b80*/  ULDC UR4, c[0x0][0xaf4] ;  /* 0x0002bd0000047ab9 */ /* 0x000fe40000000800 */
[----:B------:R-:W-:-:S05]  /*8b90*/  IADD3 R5, P0, R8, UR4, RZ ;  /* 0x0000000408057c10 */ /* 0x000fca000ff1e0ff */
[----:B------:R-:W-:-:S04]  /*8ba0*/  IMAD.X R13, RZ, RZ, R13, P0 ;  /* 0x000000ffff0d7224 */ /* 0x000fc800000e060d */
[----:B------:R-:W-:-:S04]  /*8bb0*/  IMAD.WIDE.U32 R6, R13, UR8, RZ ;  /* 0x000000080d067c25 */ /* 0x000fc8000f8e00ff */
[----:B------:R-:W-:-:S04]  /*8bc0*/  IMAD.WIDE.U32 R6, P0, R5, UR9, R6 ;  /* 0x0000000905067c25 */ /* 0x000fc8000f800006 */
[----:B------:R-:W-:-:S04]  /*8bd0*/  IMAD.WIDE.U32 R4, R5, UR8, RZ ;  /* 0x0000000805047c25 */ /* 0x000fc8000f8e00ff */
[----:B------:R-:W-:Y:S01]  /*8be0*/  IMAD.MOV.U32 R4, RZ, RZ, R7 ;  /* 0x000000ffff047224 */ /* 0x000fe200078e0007 */
[----:B------:R-:W-:Y:S01]  /*8bf0*/  IADD3 RZ, P1, R5, R6, RZ ;  /* 0x0000000605ff7210 */ /* 0x000fe20007f3e0ff */
[----:B------:R-:W-:-:S04]  /*8c00*/  IMAD.X R5, RZ, RZ, RZ, P0 ;  /* 0x000000ffff057224 */ /* 0x000fc800000e06ff */
[----:B------:R-:W-:-:S08]  /*8c10*/  IMAD.WIDE.U32.X R4, R13, UR9, R4, P1 ;  /* 0x000000090d047c25 */ /* 0x000fd000088e0404 */
.L_x_216:
[----:B------:R-:W-:Y:S01]  /*8c20*/  ISETP.NE.AND P0, PT, R2, 0x1, PT ;  /* 0x000000010200780c */ /* 0x000fe20003f05270 */
[----:B------:R-:W-:Y:S01]  /*8c30*/  ULDC UR4, c[0x0][0xaf0] ;  /* 0x0002bc0000047ab9 */ /* 0x000fe20000000800 */
[----:B------:R-:W-:Y:S01]  /*8c40*/  LOP3.LUT R11, R11, UR44, RZ, 0xc0, !PT ;  /* 0x0000002c0b0b7c12 */ /* 0x000fe2000f8ec0ff */
[----:B------:R-:W-:Y:S01]  /*8c50*/  IMAD.MOV R12, RZ, RZ, -R12 ;  /* 0x000000ffff0c7224 */ /* 0x000fe200078e0a0c */
[----:B------:R-:W-:Y:S01]  /*8c60*/  SHF.R.U64 R4, R4, UR4, R5 ;  /* 0x0000000404047c19 */ /* 0x000fe20008001205 */
[----:B------:R-:W-:Y:S01]  /*8c70*/  ULDC UR4, c[0x0][0xae0] ;  /* 0x0002b80000047ab9 */ /* 0x000fe20000000800 */
[----:B------:R-:W-:Y:S01]  /*8c80*/  LOP3.LUT R3, R3, UR45, RZ, 0xc0, !PT ;  /* 0x0000002d03037c12 */ /* 0x000fe2000f8ec0ff */
[----:B------:R-:W-:Y:S02]  /*8c90*/  ULDC UR5, c[0x0][0xab8] ;  /* 0x0002ae0000057ab9 */ /* 0x000fe40000000800 */
[----:B------:R-:W-:Y:S02]  /*8ca0*/  IMAD.MOV R5, RZ, RZ, -R4 ;  /* 0x000000ffff057224 */ /* 0x000fe400078e0a04 */
[----:B------:R-:W-:-:S02]  /*8cb0*/  IMAD R11, R4, UR39, R11 ;  /* 0x00000027040b7c24 */ /* 0x000fc4000f8e020b */
[----:B------:R-:W-:Y:S01]  /*8cc0*/  @P0 IMAD R10, R9, R12, R0 ;  /* 0x0000000c090a0224 */ /* 0x000fe200078e0200 */
[----:B------:R-:W-:Y:S01]  /*8cd0*/  MOV R0, 0x1 ;  /* 0x0000000100007802 */ /* 0x000fe20000000f00 */
[----:B------:R-:W-:Y:S01]  /*8ce0*/  IMAD R8, R5, UR4, R8 ;  /* 0x0000000405087c24 */ /* 0x000fe2000f8e0208 */
[----:B------:R-:W-:Y:S01]  /*8cf0*/  ULDC UR4, c[0x0][0xaa8] ;  /* 0x0002aa0000047ab9 */ /* 0x000fe20000000800 */
[----:B------:R-:W-:Y:S02]  /*8d00*/  IMAD R10, R11, UR5, R10 ;  /* 0x000000050b0a7c24 */ /* 0x000fe4000f8e020a */
[----:B------:R-:W-:-:S05]  /*8d10*/  IMAD R3, R8, UR4, R3 ;  /* 0x0000000408037c24 */ /* 0x000fca000f8e0203 */
[----:B------:R-:W-:Y:S02]  /*8d20*/  SEL R23, R3, R10, !P0 ;  /* 0x0000000a03177207 */ /* 0x000fe40004000000 */
[----:B------:R-:W-:-:S07]  /*8d30*/  SEL R24, R10, R3, !P0 ;  /* 0x000000030a187207 */ /* 0x000fce0004000000 */
.L_x_214:
[----:B------:R-:W-:Y:S05]  /*8d40*/  BSYNC B0 ;  /* 0x0000000000007941 */ /* 0x000fea0003800000 */
.L_x_213:
[----:B------:R-:W-:-:S13]  /*8d50*/  LOP3.LUT P0, RZ, R0, 0xff, RZ, 0xc0, !PT ;  /* 0x000000ff00ff7812 */ /* 0x000fda000780c0ff */
[----:B------:R-:W-:Y:S05]  /*8d60*/  @P0 BRA `(.L_x_217) ;  /* 0xffffffec00b80947 */ /* 0x000fea000383ffff */
[----:B------:R-:W-:Y:S05]  /*8d70*/  BSYNC B6 ;  /* 0x0000000000067941 */ /* 0x000fea0003800000 */
.L_x_199:
[----:B------:R-:W-:-:S03]  /*8d80*/  UMOV UR4, 0xffffffff ;  /* 0xffffffff00047882 */ /* 0x000fc60000000000 */
[----:B------:R-:W-:Y:S05]  /*8d90*/  BRA.DIV UR4, `(.L_x_218) ;  /* 0x0000000e04307947 */ /* 0x000fea000b800000 */
[----:B------:R-:W-:-:S13]  /*8da0*/  ELECT P6, URZ, PT ;  /* 0x00000000003f782f */ /* 0x000fda00038c0000 */
.L_x_251:
[----:B------:R-:W-:Y:S05]  /*8db0*/  @!P6 BRA `(.L_x_54) ;  /* 0x000000040010e947 */ /* 0x000fea0003800000 */
[----:B------:R-:W-:-:S04]  /*8dc0*/  LOP3.LUT R19, R19, 0x2, RZ, 0xfc, !PT ;  /* 0x0000000213137812 */ /* 0x000fc800078efcff */
[----:B------:R-:W-:-:S13]  /*8dd0*/  ISETP.NE.AND P0, PT, R19, 0x3, PT ;  /* 0x000000031300780c */ /* 0x000fda0003f05270 */
[----:B------:R-:W-:Y:S05]  /*8de0*/  @!P0 BRA `(.L_x_219) ;  /* 0x0000000000048947 */ /* 0x000fea0003800000 */
[----:B------:R-:W-:Y:S01]  /*8df0*/  BPT.TRAP 0x1 ;  /* 0x000000040000795c */ /* 0x000fe20000300000 */
.L_x_219:
[----:B------:R-:W1:Y:S01]  /*8e00*/  S2R R3, SR_CgaCtaId ;  /* 0x0000000000037919 */ /* 0x000e620000008800 */
[----:B------:R-:W-:Y:S02]  /*8e10*/  MOV R0, 0x400 ;  /* 0x0000040000007802 */ /* 0x000fe40000000f00 */
[----:B------:R-:W-:Y:S02]  /*8e20*/  SHF.L.U32 R2, R30, 0x1f, RZ ;  /* 0x0000001f1e027819 */ /* 0x000fe400000006ff */
[----:B-1----:R-:W-:-:S05]  /*8e30*/  LEA R0, R3, R0, 0x18 ;  /* 0x0000000003007211 */ /* 0x002fca00078ec0ff */
[----:B------:R-:W-:-:S04]  /*8e40*/  VIADD R0, R0, 0x38 ;  /* 0x0000003800007836 */ /* 0x000fc80000000000 */
[C---:B------:R-:W-:Y:S02]  /*8e50*/  IMAD R5, R31.reuse, 0x8, R0 ;  /* 0x000000081f057824 */ /* 0x040fe400078e0200 */
[----:B------:R-:W-:Y:S02]  /*8e60*/  VIADD R31, R31, 0x1 ;  /* 0x000000011f1f7836 */ /* 0x000fe40000000000 */
[----:B------:R-:W1:Y:S03]  /*8e70*/  SYNCS.PHASECHK.TRANS64.TRYWAIT P0, [R5+URZ], R2 ;  /* 0x00000002050075a7 */ /* 0x000e66000800017f */
[----:B------:R-:W-:-:S04]  /*8e80*/  ISETP.NE.AND P1, PT, R31, 0x7, PT ;  /* 0x000000071f00780c */ /* 0x000fc80003f25270 */
[----:B------:R-:W-:Y:S02]  /*8e90*/  SEL R3, RZ, 0x1, P1 ;  /* 0x00000001ff037807 */ /* 0x000fe40000800000 */
[----:B------:R-:W-:Y:S02]  /*8ea0*/  SEL R31, R31, RZ, P1 ;  /* 0x000000ff1f1f7207 */ /* 0x000fe40000800000 */
[----:B------:R-:W-:-:S03]  /*8eb0*/  LOP3.LUT R30, R30, R3, RZ, 0x3c, !PT ;  /* 0x000000031e1e7212 */ /* 0x000fc600078e3cff */
[----:B------:R-:W-:Y:S01]  /*8ec0*/  IMAD R7, R31, 0x8, R0 ;  /* 0x000000081f077824 */ /* 0x000fe200078e0200 */
[----:B------:R-:W-:Y:S01]  /*8ed0*/  SHF.L.U32 R4, R30, 0x1f, RZ ;  /* 0x0000001f1e047819 */ /* 0x000fe200000006ff */
[----:B-1----:R-:W-:Y:S06]  /*8ee0*/  @!P0 BRA `(.L_x_220) ;  /* 0x0000000800fc8947 */ /* 0x002fec0003800000 */
.L_x_252:
[----:B------:R-:W2:Y:S01]  /*8ef0*/  SYNCS.PHASECHK.TRANS64.TRYWAIT P0, [R7+URZ], R4 ;  /* 0x00000004070075a7 */ /* 0x000ea2000800017f */
[----:B-1----:R-:W-:-:S05]  /*8f00*/  VIADD R2, R31, 0x1 ;  /* 0x000000011f027836 */ /* 0x002fca0000000000 */
[----:B------:R-:W-:-:S04]  /*8f10*/  ISETP.NE.AND P1, PT, R2, 0x7, PT ;  /* 0x000000070200780c */ /* 0x000fc80003f25270 */
[----:B------:R-:W-:Y:S02]  /*8f20*/  SEL R3, RZ, 0x1, P1 ;  /* 0x00000001ff037807 */ /* 0x000fe40000800000 */
[----:B------:R-:W-:Y:S02]  /*8f30*/  SEL R9, R2, RZ, P1 ;  /* 0x000000ff02097207 */ /* 0x000fe40000800000 */
[----:B------:R-:W-:-:S03]  /*8f40*/  LOP3.LUT R30, R30, R3, RZ, 0x3c, !PT ;  /* 0x000000031e1e7212 */ /* 0x000fc600078e3cff */
[----:B------:R-:W-:Y:S01]  /*8f50*/  IMAD R6, R9, 0x8, R0 ;  /* 0x0000000809067824 */ /* 0x000fe200078e0200 */
[----:B------:R-:W-:Y:S01]  /*8f60*/  SHF.L.U32 R5, R30, 0x1f, RZ ;  /* 0x0000001f1e057819 */ /* 0x000fe200000006ff */
[----:B--2---:R-:W-:Y:S06]  /*8f70*/  @!P0 BRA `(.L_x_221) ;  /* 0x0000000800ec8947 */ /* 0x004fec0003800000 */
.L_x_253:
[----:B------:R-:W2:Y:S01]  /*8f80*/  SYNCS.PHASECHK.TRANS64.TRYWAIT P0, [R6+URZ], R5 ;  /* 0x00000005060075a7 */ /* 0x000ea2000800017f */
[----:B------:R-:W-:-:S05]  /*8f90*/  VIADD R2, R9, 0x1 ;  /* 0x0000000109027836 */ /* 0x000fca0000000000 */
[----:B------:R-:W-:-:S04]  /*8fa0*/  ISETP.NE.AND P1, PT, R2, 0x7, PT ;  /* 0x000000070200780c */ /* 0x000fc80003f25270 */
[----:B------:R-:W-:Y:S02]  /*8fb0*/  SEL R3, RZ, 0x1, P1 ;  /* 0x00000001ff037807 */ /* 0x000fe40000800000 */
[----:B-1----:R-:W-:Y:S02]  /*8fc0*/  SEL R7, R2, RZ, P1 ;  /* 0x000000ff02077207 */ /* 0x002fe40000800000 */
[----:B------:R-:W-:-:S03]  /*8fd0*/  LOP3.LUT R30, R30, R3, RZ, 0x3c, !PT ;  /* 0x000000031e1e7212 */ /* 0x000fc600078e3cff */
[----:B------:R-:W-:Y:S01]  /*8fe0*/  IMAD R9, R7, 0x8, R0 ;  /* 0x0000000807097824 */ /* 0x000fe200078e0200 */
[----:B------:R-:W-:Y:S01]  /*8ff0*/  SHF.L.U32 R4, R30, 0x1f, RZ ;  /* 0x0000001f1e047819 */ /* 0x000fe200000006ff */
[----:B--2---:R-:W-:Y:S06]  /*9000*/  @!P0 BRA `(.L_x_222) ;  /* 0x0000000800dc8947 */ /* 0x004fec0003800000 */
.L_x_254:
[----:B------:R-:W2:Y:S01]  /*9010*/  SYNCS.PHASECHK.TRANS64.TRYWAIT P0, [R9+URZ], R4 ;  /* 0x00000004090075a7 */ /* 0x000ea2000800017f */
[----:B------:R-:W-:-:S05]  /*9020*/  VIADD R2, R7, 0x1 ;  /* 0x0000000107027836 */ /* 0x000fca0000000000 */
[----:B------:R-:W-:-:S04]  /*9030*/  ISETP.NE.AND P1, PT, R2, 0x7, PT ;  /* 0x000000070200780c */ /* 0x000fc80003f25270 */
[----:B------:R-:W-:Y:S02]  /*9040*/  SEL R3, RZ, 0x1, P1 ;  /* 0x00000001ff037807 */ /* 0x000fe40000800000 */
[----:B------:R-:W-:Y:S02]  /*9050*/  SEL R7, R2, RZ, P1 ;  /* 0x000000ff02077207 */ /* 0x000fe40000800000 */
[----:B------:R-:W-:-:S03]  /*9060*/  LOP3.LUT R30, R30, R3, RZ, 0x3c, !PT ;  /* 0x000000031e1e7212 */ /* 0x000fc600078e3cff */
[----:B------:R-:W-:Y:S01]  /*9070*/  IMAD R8, R7, 0x8, R0 ;  /* 0x0000000807087824 */ /* 0x000fe200078e0200 */
[----:B-1----:R-:W-:Y:S01]  /*9080*/  SHF.L.U32 R5, R30, 0x1f, RZ ;  /* 0x0000001f1e057819 */ /* 0x002fe200000006ff */
[----:B--2---:R-:W-:Y:S06]  /*9090*/  @!P0 BRA `(.L_x_223) ;  /* 0x0000000800cc8947 */ /* 0x004fec0003800000 */
.L_x_255:
[----:B------:R-:W2:Y:S01]  /*90a0*/  SYNCS.PHASECHK.TRANS64.TRYWAIT P0, [R8+URZ], R5 ;  /* 0x00000005080075a7 */ /* 0x000ea2000800017f */
[----:B------:R-:W-:-:S05]  /*90b0*/  VIADD R2, R7, 0x1 ;  /* 0x0000000107027836 */ /* 0x000fca0000000000 */
[----:B------:R-:W-:-:S04]  /*90c0*/  ISETP.NE.AND P1, PT, R2, 0x7, PT ;  /* 0x000000070200780c */ /* 0x000fc80003f25270 */
[----:B------:R-:W-:Y:S02]  /*90d0*/  SEL R3, RZ, 0x1, P1 ;  /* 0x00000001ff037807 */ /* 0x000fe40000800000 */
[----:B------:R-:W-:Y:S02]  /*90e0*/  SEL R7, R2, RZ, P1 ;  /* 0x000000ff02077207 */ /* 0x000fe40000800000 */
[----:B-1----:R-:W-:-:S03]  /*90f0*/  LOP3.LUT R9, R30, R3, RZ, 0x3c, !PT ;  /* 0x000000031e097212 */ /* 0x002fc600078e3cff */
[----:B------:R-:W-:Y:S01]  /*9100*/  IMAD R11, R7, 0x8, R0 ;  /* 0x00000008070b7824 */ /* 0x000fe200078e0200 */
[----:B------:R-:W-:Y:S01]  /*9110*/  SHF.L.U32 R6, R9, 0x1f, RZ ;  /* 0x0000001f09067819 */ /* 0x000fe200000006ff */
[----:B--2---:R-:W-:Y:S06]  /*9120*/  @!P0 BRA `(.L_x_224) ;  /* 0x0000000800bc8947 */ /* 0x004fec0003800000 */
.L_x_256:
[----:B------:R-:W2:Y:S01]  /*9130*/  SYNCS.PHASECHK.TRANS64.TRYWAIT P0, [R11+URZ], R6 ;  /* 0x000000060b0075a7 */ /* 0x000ea2000800017f */
[----:B------:R-:W-:-:S05]  /*9140*/  VIADD R2, R7, 0x1 ;  /* 0x0000000107027836 */ /* 0x000fca0000000000 */
[----:B------:R-:W-:-:S04]  /*9150*/  ISETP.NE.AND P1, PT, R2, 0x7, PT ;  /* 0x000000070200780c */ /* 0x000fc80003f25270 */
[----:B------:R-:W-:Y:S02]  /*9160*/  SEL R4, RZ, 0x1, P1 ;  /* 0x00000001ff047807 */ /* 0x000fe40000800000 */
[----:B------:R-:W-:Y:S02]  /*9170*/  SEL R3, R2, RZ, P1 ;  /* 0x000000ff02037207 */ /* 0x000fe40000800000 */
[----:B------:R-:W-:Y:S01]  /*9180*/  LOP3.LUT R4, R9, R4, RZ, 0x3c, !PT ;  /* 0x0000000409047212 */ /* 0x000fe200078e3cff */
[----:B--2---:R-:W-:Y:S06]  /*9190*/  @!P0 BRA `(.L_x_225) ;  /* 0x0000000800b48947 */ /* 0x004fec0003800000 */
.L_x_257:
[----:B------:R-:W-:Y:S01]  /*91a0*/  IMAD R3, R3, 0x8, R0 ;  /* 0x0000000803037824 */ /* 0x000fe200078e0200 */
[----:B------:R-:W-:-:S07]  /*91b0*/  SHF.L.U32 R0, R4, 0x1f, RZ ;  /* 0x0000001f04007819 */ /* 0x000fce00000006ff */
.L_x_226:
[----:B---3--:R3:W4:Y:S02]  /*91c0*/  SYNCS.PHASECHK.TRANS64.TRYWAIT P0, [R3+URZ], R0 ;  /* 0x00000000030075a7 */ /* 0x008724000800017f */
[----:B----4-:R-:W-:Y:S05]  /*91d0*/  @!P0 NANOSLEEP.SYNCS 0x989680 ;  /* 0x009896800000895d */ /* 0x010fea0003900000 */
[----:B------:R-:W4:Y:S02]  /*91e0*/  @!P0 SYNCS.PHASECHK.TRANS64 P0, [R3+URZ], R0 ;  /* 0x00000000030085a7 */ /* 0x000f24000800007f */
[----:B----4-:R-:W-:Y:S05]  /*91f0*/  @!P0 BRA `(.L_x_226) ;  /* 0xfffffffc00f08947 */ /* 0x010fea000383ffff */
.L_x_54:
[----:B------:R-:W-:Y:S05]  /*9200*/  BSYNC B7 ;  /* 0x0000000000077941 */ /* 0x000fea0003800000 */
.L_x_52:
[----:B------:R-:W-:Y:S05]  /*9210*/  EXIT ;  /* 0x000000000000794d */ /* 0x000fea0003800000 */
.L_x_64:
[----:B------:R-:W-:Y:S01]  /*9220*/  IMAD.MOV.U32 R13, RZ, RZ, R22 ;  /* 0x000000ffff0d7224 */ /* 0x000fe200078e0016 */
[----:B------:R-:W-:Y:S01]  /*9230*/  MOV R12, RZ ;  /* 0x000000ff000c7202 */ /* 0x000fe20000000f00 */
[----:B------:R-:W-:Y:S02]  /*9240*/  IMAD.MOV.U32 R11, RZ, RZ, 0x1f ;  /* 0x0000001fff0b7424 */ /* 0x000fe400078e00ff */
[----:B------:R-:W-:-:S07]  /*9250*/  IMAD.MOV.U32 R15, RZ, RZ, -0x1 ;  /* 0xffffffffff0f7424 */ /* 0x000fce00078e00ff */
[----:B-----5:R-:W-:Y:S05]  /*9260*/  WARPSYNC.COLLECTIVE R15, `(.L_x_227) ;  /* 0x000000000f087348 */ /* 0x020fea0003c00000 */
[----:B------:R1:W2:Y:S02]  /*9270*/  SHFL.IDX P6, R14, R13, R12, R11 ;  /* 0x0000000c0d0e7389 */ /* 0x0002a400000c000b */
[----:B-12--5:R-:W-:Y:S01]  /*9280*/  ENDCOLLECTIVE ;  /* 0x000000000000791b */ /* 0x026fe20003800000 */
.L_x_227:
[----:B------:R-:W-:Y:S05]  /*9290*/  BRA `(.L_x_228) ;  /* 0xffffff8400c47947 */ /* 0x000fea000383ffff */
.L_x_68:
[----:B--2---:R2:W3:Y:S02]  /*92a0*/  SYNCS.PHASECHK.TRANS64.TRYWAIT P1, [R3+URZ], R0 ;  /* 0x00000000030075a7 */ /* 0x0044e4000802017f */
[----:B---3--:R-:W-:Y:S05]  /*92b0*/  @!P1 NANOSLEEP.SYNCS 0x989680 ;  /* 0x009896800000995d */ /* 0x008fea0003900000 */
[----:B------:R-:W3:Y:S02]  /*92c0*/  @!P1 SYNCS.PHASECHK.TRANS64 P1, [R3+URZ], R0 ;  /* 0x00000000030095a7 */ /* 0x000ee4000802007f */
[----:B---3--:R-:W-:Y:S05]  /*92d0*/  @!P1 BRA `(.L_x_68) ;  /* 0xfffffffc00f09947 */ /* 0x008fea000383ffff */
[----:B------:R-:W-:Y:S05]  /*92e0*/  BRA `(.L_x_67) ;  /* 0xffffff8400e07947 */ /* 0x000fea000383ffff */
.L_x_73:
[----:B-1----:R1:W2:Y:S02]  /*92f0*/  SYNCS.PHASECHK.TRANS64.TRYWAIT P1, [R3+URZ], R114 ;  /* 0x00000072030075a7 */ /* 0x0022a4000802017f */
[----:B--2---:R-:W-:Y:S05]  /*9300*/  @!P1 NANOSLEEP.SYNCS 0x989680 ;  /* 0x009896800000995d */ /* 0x004fea0003900000 */
[----:B------:R-:W2:Y:S02]  /*9310*/  @!P1 SYNCS.PHASECHK.TRANS64 P1, [R3+URZ], R114 ;  /* 0x00000072030095a7 */ /* 0x000ea4000802007f */
[----:B--2---:R-:W-:Y:S05]  /*9320*/  @!P1 BRA `(.L_x_73) ;  /* 0xfffffffc00f09947 */ /* 0x004fea000383ffff */
[----:B------:R-:W-:Y:S05]  /*9330*/  BRA `(.L_x_72) ;  /* 0xffffff8c00b87947 */ /* 0x000fea000383ffff */
.L_x_82:
[----:B--2---:R2:W3:Y:S02]  /*9340*/  SYNCS.PHASECHK.TRANS64.TRYWAIT P1, [R21+URZ], R92 ;  /* 0x0000005c150075a7 */ /* 0x0044e4000802017f */
[----:B---3--:R-:W-:Y:S05]  /*9350*/  @!P1 NANOSLEEP.SYNCS 0x989680 ;  /* 0x009896800000995d */ /* 0x008fea0003900000 */
[----:B------:R-:W3:Y:S02]  /*9360*/  @!P1 SYNCS.PHASECHK.TRANS64 P1, [R21+URZ], R92 ;  /* 0x0000005c150095a7 */ /* 0x000ee4000802007f */
[----:B---3--:R-:W-:Y:S05]  /*9370*/  @!P1 BRA `(.L_x_82) ;  /* 0xfffffffc00f09947 */ /* 0x008fea000383ffff */
[----:B------:R-:W-:Y:S05]  /*9380*/  BRA `(.L_x_81) ;  /* 0xffffff9400c07947 */ /* 0x000fea000383ffff */
.L_x_104:
[----:B--2---:R-:W-:-:S04]  /*9390*/  IMAD.U32 R5, RZ, RZ, UR51 ;  /* 0x00000033ff057e24 */ /* 0x004fc8000f8e00ff */
[----:B------:R2:W3:Y:S03]  /*93a0*/  SYNCS.PHASECHK.TRANS64.TRYWAIT P3, [R5+URZ+0x70], R0 ;  /* 0x00007000050075a7 */ /* 0x0004e6000806017f */
[----:B---3--:R-:W-:Y:S05]  /*93b0*/  @!P3 NANOSLEEP.SYNCS 0x989680 ;  /* 0x009896800000b95d */ /* 0x008fea0003900000 */
[----:B------:R-:W3:Y:S02]  /*93c0*/  @!P3 SYNCS.PHASECHK.TRANS64 P3, [R5+URZ+0x70], R0 ;  /* 0x000070000500b5a7 */ /* 0x000ee4000806007f */
[----:B---3--:R-:W-:Y:S05]  /*93d0*/  @!P3 BRA `(.L_x_104) ;  /* 0xfffffffc00ecb947 */ /* 0x008fea000383ffff */
[----:B------:R-:W-:Y:S05]  /*93e0*/  BRA `(.L_x_229) ;  /* 0xffffffa400c07947 */ /* 0x000fea000383ffff */
.L_x_115:
[----:B--2---:R2:W3:Y:S02]  /*93f0*/  SYNCS.PHASECHK.TRANS64.TRYWAIT P4, [R14+URZ+0x70], R15 ;  /* 0x0000700f0e0075a7 */ /* 0x0044e4000808017f */
[----:B---3--:R-:W-:Y:S05]  /*9400*/  @!P4 NANOSLEEP.SYNCS 0x989680 ;  /* 0x009896800000c95d */ /* 0x008fea0003900000 */
[----:B------:R-:W3:Y:S02]  /*9410*/  @!P4 SYNCS.PHASECHK.TRANS64 P4, [R14+URZ+0x70], R15 ;  /* 0x0000700f0e00c5a7 */ /* 0x000ee4000808007f */
[----:B---3--:R-:W-:Y:S05]  /*9420*/  @!P4 BRA `(.L_x_115) ;  /* 0xfffffffc00f0c947 */ /* 0x008fea000383ffff */
[----:B------:R-:W-:Y:S05]  /*9430*/  BRA `(.L_x_230) ;  /* 0xffffffac008c7947 */ /* 0x000fea000383ffff */
.L_x_125:
[----:B--2---:R2:W3:Y:S02]  /*9440*/  SYNCS.PHASECHK.TRANS64.TRYWAIT P4, [R12+URZ+0x70], R15 ;  /* 0x0000700f0c0075a7 */ /* 0x0044e4000808017f */
[----:B---3--:R-:W-:Y:S05]  /*9450*/  @!P4 NANOSLEEP.SYNCS 0x989680 ;  /* 0x009896800000c95d */ /* 0x008fea0003900000 */
[----:B------:R-:W3:Y:S02]  /*9460*/  @!P4 SYNCS.PHASECHK.TRANS64 P4, [R12+URZ+0x70], R15 ;  /* 0x0000700f0c00c5a7 */ /* 0x000ee4000808007f */
[----:B---3--:R-:W-:Y:S05]  /*9470*/  @!P4 BRA `(.L_x_125) ;  /* 0xfffffffc00f0c947 */ /* 0x008fea000383ffff */
[----:B------:R-:W-:Y:S05]  /*9480*/  BRA `(.L_x_231) ;  /* 0xffffffb400447947 */ /* 0x000fea000383ffff */
.L_x_135:
[----:B--2---:R2:W3:Y:S02]  /*9490*/  SYNCS.PHASECHK.TRANS64.TRYWAIT P4, [R15+URZ+0x70], R12 ;  /* 0x0000700c0f0075a7 */ /* 0x0044e4000808017f */
[----:B---3--:R-:W-:Y:S05]  /*94a0*/  @!P4 NANOSLEEP.SYNCS 0x989680 ;  /* 0x009896800000c95d */ /* 0x008fea0003900000 */
[----:B------:R-:W3:Y:S02]  /*94b0*/  @!P4 SYNCS.PHASECHK.TRANS64 P4, [R15+URZ+0x70], R12 ;  /* 0x0000700c0f00c5a7 */ /* 0x000ee4000808007f */
[----:B---3--:R-:W-:Y:S05]  /*94c0*/  @!P4 BRA `(.L_x_135) ;  /* 0xfffffffc00f0c947 */ /* 0x008fea000383ffff */
[----:B------:R-:W-:Y:S05]  /*94d0*/  BRA `(.L_x_232) ;  /* 0xffffffbc00087947 */ /* 0x000fea000383ffff */
.L_x_155:
[----:B-1----:R-:W-:-:S04]  /*94e0*/  IMAD.U32 R3, RZ, RZ, UR4 ;  /* 0x00000004ff037e24 */ /* 0x002fc8000f8e00ff */
[----:B------:R1:W2:Y:S03]  /*94f0*/  SYNCS.PHASECHK.TRANS64.TRYWAIT P0, [R3+URZ+0xb8], R0 ;  /* 0x0000b800030075a7 */ /* 0x0002a6000800017f */
[----:B--2---:R-:W-:Y:S05]  /*9500*/  @!P0 NANOSLEEP.SYNCS 0x989680 ;  /* 0x009896800000895d */ /* 0x004fea0003900000 */
[----:B------:R-:W2:Y:S02]  /*9510*/  @!P0 SYNCS.PHASECHK.TRANS64 P0, [R3+URZ+0xb8], R0 ;  /* 0x0000b800030085a7 */ /* 0x000ea4000800007f */
[----:B--2---:R-:W-:Y:S05]  /*9520*/  @!P0 BRA `(.L_x_155) ;  /* 0xfffffffc00ec8947 */ /* 0x004fea000383ffff */
[----:B------:R-:W-:Y:S05]  /*9530*/  BRA `(.L_x_154) ;  /* 0xffffffd000747947 */ /* 0x000fea000383ffff */
.L_x_164:
[----:B-1----:R-:W-:-:S04]  /*9540*/  IMAD.U32 R5, RZ, RZ, UR13 ;  /* 0x0000000dff057e24 */ /* 0x002fc8000f8e00ff */
[----:B------:R1:W2:Y:S03]  /*9550*/  SYNCS.PHASECHK.TRANS64.TRYWAIT P1, [R5+URZ+0x90], R4 ;  /* 0x00009004050075a7 */ /* 0x0002a6000802017f */
[----:B--2---:R-:W-:Y:S05]  /*9560*/  @!P1 NANOSLEEP.SYNCS 0x989680 ;  /* 0x009896800000995d */ /* 0x004fea0003900000 */
[----:B------:R-:W2:Y:S02]  /*9570*/  @!P1 SYNCS.PHASECHK.TRANS64 P1, [R5+URZ+0x90], R4 ;  /* 0x00009004050095a7 */ /* 0x000ea4000802007f */
[----:B--2---:R-:W-:Y:S05]  /*9580*/  @!P1 BRA `(.L_x_164) ;  /* 0xfffffffc00ec9947 */ /* 0x004fea000383ffff */
[----:B------:R-:W-:Y:S05]  /*9590*/  BRA `(.L_x_233) ;  /* 0xffffffd4005c7947 */ /* 0x000fea000383ffff */
.L_x_170:
[----:B-12---:R-:W-:-:S04]  /*95a0*/  IMAD.U32 R5, RZ, RZ, UR13 ;  /* 0x0000000dff057e24 */ /* 0x006fc8000f8e00ff */
[----:B------:R1:W2:Y:S03]  /*95b0*/  SYNCS.PHASECHK.TRANS64.TRYWAIT P1, [R5+URZ+0x98], R4 ;  /* 0x00009804050075a7 */ /* 0x0002a6000802017f */
[----:B--2---:R-:W-:Y:S05]  /*95c0*/  @!P1 NANOSLEEP.SYNCS 0x989680 ;  /* 0x009896800000995d */ /* 0x004fea0003900000 */
[----:B------:R-:W2:Y:S02]  /*95d0*/  @!P1 SYNCS.PHASECHK.TRANS64 P1, [R5+URZ+0x98], R4 ;  /* 0x00009804050095a7 */ /* 0x000ea4000802007f */
[----:B--2---:R-:W-:Y:S05]  /*95e0*/  @!P1 BRA `(.L_x_170) ;  /* 0xfffffffc00ec9947 */ /* 0x004fea000383ffff */
[----:B------:R-:W-:Y:S05]  /*95f0*/  BRA `(.L_x_234) ;  /* 0xffffffd400bc7947 */ /* 0x000fea000383ffff */
.L_x_176:
[----:B-123--:R-:W-:-:S04]  /*9600*/  IMAD.U32 R5, RZ, RZ, UR13 ;  /* 0x0000000dff057e24 */ /* 0x00efc8000f8e00ff */
[----:B------:R1:W2:Y:S03]  /*9610*/  SYNCS.PHASECHK.TRANS64.TRYWAIT P1, [R5+URZ+0xa0], R4 ;  /* 0x0000a004050075a7 */ /* 0x0002a6000802017f */
[----:B--2---:R-:W-:Y:S05]  /*9620*/  @!P1 NANOSLEEP.SYNCS 0x989680 ;  /* 0x009896800000995d */ /* 0x004fea0003900000 */
[----:B------:R-:W2:Y:S02]  /*9630*/  @!P1 SYNCS.PHASECHK.TRANS64 P1, [R5+URZ+0xa0], R4 ;  /* 0x0000a004050095a7 */ /* 0x000ea4000802007f */
[----:B--2---:R-:W-:Y:S05]  /*9640*/  @!P1 BRA `(.L_x_176) ;  /* 0xfffffffc00ec9947 */ /* 0x004fea000383ffff */
[----:B------:R-:W-:Y:S05]  /*9650*/  BRA `(.L_x_235) ;  /* 0xffffffd800247947 */ /* 0x000fea000383ffff */
.L_x_182:
[----:B-1234-:R-:W-:-:S04]  /*9660*/  IMAD.U32 R5, RZ, RZ, UR13 ;  /* 0x0000000dff057e24 */ /* 0x01efc8000f8e00ff */
[----:B------:R1:W2:Y:S03]  /*9670*/  SYNCS.PHASECHK.TRANS64.TRYWAIT P1, [R5+URZ+0xa8], R4 ;  /* 0x0000a804050075a7 */ /* 0x0002a6000802017f */
[----:B--2---:R-:W-:Y:S05]  /*9680*/  @!P1 NANOSLEEP.SYNCS 0x989680 ;  /* 0x009896800000995d */ /* 0x004fea0003900000 */
[----:B------:R-:W2:Y:S02]  /*9690*/  @!P1 SYNCS.PHASECHK.TRANS64 P1, [R5+URZ+0xa8], R4 ;  /* 0x0000a804050095a7 */ /* 0x000ea4000802007f */
[----:B--2---:R-:W-:Y:S05]  /*96a0*/  @!P1 BRA `(.L_x_182) ;  /* 0xfffffffc00ec9947 */ /* 0x004fea000383ffff */
[----:B------:R-:W-:Y:S05]  /*96b0*/  BRA `(.L_x_236) ;  /* 0xffffffd8008c7947 */ /* 0x000fea000383ffff */
.L_x_192:
[----:B--2---:R2:W3:Y:S02]  /*96c0*/  SYNCS.PHASECHK.TRANS64.TRYWAIT P0, [R5+URZ+0x90], R0 ;  /* 0x00009000050075a7 */ /* 0x0044e4000800017f */
[----:B---3--:R-:W-:Y:S05]  /*96d0*/  @!P0 NANOSLEEP.SYNCS 0x989680 ;  /* 0x009896800000895d */ /* 0x008fea0003900000 */
[----:B------:R-:W3:Y:S02]  /*96e0*/  @!P0 SYNCS.PHASECHK.TRANS64 P0, [R5+URZ+0x90], R0 ;  /* 0x00009000050085a7 */ /* 0x000ee4000800007f */
[----:B---3--:R-:W-:Y:S05]  /*96f0*/  @!P0 BRA `(.L_x_192) ;  /* 0xfffffffc00f08947 */ /* 0x008fea000383ffff */
[----:B------:R-:W-:Y:S05]  /*9700*/  BRA `(.L_x_237) ;  /* 0xffffffe0009c7947 */ /* 0x000fea000383ffff */
.L_x_194:
[----:B---3--:R3:W4:Y:S02]  /*9710*/  SYNCS.PHASECHK.TRANS64.TRYWAIT P0, [R5+URZ+0x98], R0 ;  /* 0x00009800050075a7 */ /* 0x008724000800017f */
[----:B----4-:R-:W-:Y:S05]  /*9720*/  @!P0 NANOSLEEP.SYNCS 0x989680 ;  /* 0x009896800000895d */ /* 0x010fea0003900000 */
[----:B------:R-:W4:Y:S02]  /*9730*/  @!P0 SYNCS.PHASECHK.TRANS64 P0, [R5+URZ+0x98], R0 ;  /* 0x00009800050085a7 */ /* 0x000f24000800007f */
[----:B----4-:R-:W-:Y:S05]  /*9740*/  @!P0 BRA `(.L_x_194) ;  /* 0xfffffffc00f08947 */ /* 0x010fea000383ffff */
[----:B------:R-:W-:Y:S05]  /*9750*/  BRA `(.L_x_238) ;  /* 0xffffffe000987947 */ /* 0x000fea000383ffff */
.L_x_196:
[----:B----4-:R4:W1:Y:S02]  /*9760*/  SYNCS.PHASECHK.TRANS64.TRYWAIT P0, [R5+URZ+0xa0], R0 ;  /* 0x0000a000050075a7 */ /* 0x010864000800017f */
[----:B-1----:R-:W-:Y:S05]  /*9770*/  @!P0 NANOSLEEP.SYNCS 0x989680 ;  /* 0x009896800000895d */ /* 0x002fea0003900000 */
[----:B------:R-:W1:Y:S02]  /*9780*/  @!P0 SYNCS.PHASECHK.TRANS64 P0, [R5+URZ+0xa0], R0 ;  /* 0x0000a000050085a7 */ /* 0x000e64000800007f */
[----:B-1----:R-:W-:Y:S05]  /*9790*/  @!P0 BRA `(.L_x_196) ;  /* 0xfffffffc00f08947 */ /* 0x002fea000383ffff */
[----:B------:R-:W-:Y:S05]  /*97a0*/  BRA `(.L_x_239) ;  /* 0xffffffe000947947 */ /* 0x000fea000383ffff */
.L_x_204:
[----:B-1----:R1:W3:Y:S02]  /*97b0*/  SYNCS.PHASECHK.TRANS64.TRYWAIT P0, [R8+URZ+0x38], R5 ;  /* 0x00003805080075a7 */ /* 0x0022e4000800017f */
[----:B---3--:R-:W-:Y:S05]  /*97c0*/  @!P0 NANOSLEEP.SYNCS 0x989680 ;  /* 0x009896800000895d */ /* 0x008fea0003900000 */
[----:B------:R-:W3:Y:S02]  /*97d0*/  @!P0 SYNCS.PHASECHK.TRANS64 P0, [R8+URZ+0x38], R5 ;  /* 0x00003805080085a7 */ /* 0x000ee4000800007f */
[----:B---3--:R-:W-:Y:S05]  /*97e0*/  @!P0 BRA `(.L_x_204) ;  /* 0xfffffffc00f08947 */ /* 0x008fea000383ffff */
[----:B------:R-:W-:Y:S05]  /*97f0*/  BRA `(.L_x_240) ;  /* 0xffffffe800007947 */ /* 0x000fea000383ffff */
.L_x_208:
[----:B------:R-:W-:Y:S01]  /*9800*/  BSSY B1, `(.L_x_241) ;  /* 0x0000006000017945 */ /* 0x000fe20003800000 */
[----:B------:R-:W-:-:S07]  /*9810*/  IMAD.MOV.U32 R15, RZ, RZ, -0x1 ;  /* 0xffffffffff0f7424 */ /* 0x000fce00078e00ff */
[----:B-1----:R-:W-:Y:S05]  /*9820*/  WARPSYNC.COLLECTIVE R15, `(.L_x_242) ;  /* 0x000000000f0c7348 */ /* 0x002fea0003c00000 */
[----:B------:R-:W-:Y:S02]  /*9830*/  ELECT P6, UR62, PT ;  /* 0x00000000003e782f */ /* 0x000fe400038c0000 */
[----:B------:R-:W-:Y:S01]  /*9840*/  MOV R14, UR62 ;  /* 0x0000003e000e7c02 */ /* 0x000fe20008000f00 */
[----:B-1----:R-:W-:Y:S10]  /*9850*/  ENDCOLLECTIVE ;  /* 0x000000000000791b */ /* 0x002ff40003800000 */
.L_x_242:
[----:B------:R-:W-:Y:S05]  /*9860*/  BSYNC B1 ;  /* 0x0000000000017941 */ /* 0x000fea0003800000 */
.L_x_241:
[----:B------:R-:W-:Y:S05]  /*9870*/  BRA `(.L_x_243) ;  /* 0xffffffe8001c7947 */ /* 0x000fea000383ffff */
.L_x_211:
[----:B------:R-:W-:Y:S01]  /*9880*/  BSSY B1, `(.L_x_244) ;  /* 0x0000006000017945 */ /* 0x000fe20003800000 */
[----:B------:R-:W-:-:S07]  /*9890*/  IMAD.MOV.U32 R15, RZ, RZ, -0x1 ;  /* 0xffffffffff0f7424 */ /* 0x000fce00078e00ff */
[----:B------:R-:W-:Y:S05]  /*98a0*/  WARPSYNC.COLLECTIVE R15, `(.L_x_245) ;  /* 0x000000000f0c7348 */ /* 0x000fea0003c00000 */
[----:B------:R-:W-:Y:S02]  /*98b0*/  ELECT P6, UR62, PT ;  /* 0x00000000003e782f */ /* 0x000fe400038c0000 */
[----:B------:R-:W-:Y:S01]  /*98c0*/  MOV R14, UR62 ;  /* 0x0000003e000e7c02 */ /* 0x000fe20008000f00 */
[----:B------:R-:W-:Y:S10]  /*98d0*/  ENDCOLLECTIVE ;  /* 0x000000000000791b */ /* 0x000ff40003800000 */
.L_x_245:
[----:B------:R-:W-:Y:S05]  /*98e0*/  BSYNC B1 ;  /* 0x0000000000017941 */ /* 0x000fea0003800000 */
.L_x_244:
[----:B------:R-:W-:Y:S01]  /*98f0*/  @P6 IMAD R4, R7, 0x100, R18 ;  /* 0x0000010007046824 */ /* 0x000fe200078e0212 */
[----:B------:R-:W-:Y:S01]  /*9900*/  VOTEU.ANY UP1, P6 ;  /* 0x00000000003f7886 */ /* 0x000fe20003020100 */
[----:B------:R-:W-:Y:S01]  /*9910*/  @P6 R2UR UR12, R22 ;  /* 0x00000000160c62ca */ /* 0x000fe200000e0000 */
[----:B------:R-:W-:Y:S01]  /*9920*/  UMOV UR6, 0x0 ;  /* 0x0000000000067882 */ /* 0x000fe20000000000 */
[----:B------:R-:W-:Y:S01]  /*9930*/  @P6 VIADD R4, R4, 0x32800 ;  /* 0x0003280004046836 */ /* 0x000fe20000000000 */
[----:B------:R-:W-:Y:S01]  /*9940*/  @P6 R2UR UR11, R5 ;  /* 0x00000000050b62ca */ /* 0x000fe200000e0000 */
[----:B------:R-:W-:Y:S01]  /*9950*/  @UP1 UIADD3 UR4, UP0, UR48, 0x2f0, URZ ;  /* 0x000002f030041890 */ /* 0x000fe2000ff1e03f */
[----:B------:R-:W-:Y:S01]  /*9960*/  @P6 R2UR UR10, R24 ;  /* 0x00000000180a62ca */ /* 0x000fe200000e0000 */
[----:B------:R-:W-:Y:S01]  /*9970*/  UMOV UR7, 0x10000000 ;  /* 0x1000000000077882 */ /* 0x000fe20000000000 */
[----:B------:R-:W-:Y:S01]  /*9980*/  @P6 R2UR UR8, R4 ;  /* 0x00000000040862ca */ /* 0x000fe200000e0000 */
[----:B------:R-:W-:Y:S01]  /*9990*/  @UP1 UIADD3.X UR5, URZ, UR49, URZ, UP0, !UPT ;  /* 0x000000313f051290 */ /* 0x000fe200087fe43f */
[----:B------:R-:W-:Y:S01]  /*99a0*/  @P6 R2UR UR9, R8 ;  /* 0x00000000080962ca */ /* 0x000fe200000e0000 */
[----:B------:R-:W-:Y:S01]  /*99b0*/  BSSY B1, `(.L_x_246) ;  /* 0x0000009000017945 */ /* 0x000fe20003800000 */
[----:B------:R-:W-:Y:S01]  /*99c0*/  VOTEU.ANY UP0, P6 ;  /* 0x00000000003f7886 */ /* 0x000fe20003000100 */
[----:B------:R-:W-:-:S10]  /*99d0*/  IMAD.MOV.U32 R15, RZ, RZ, -0x1 ;  /* 0xffffffffff0f7424 */ /* 0x000fd400078e00ff */
[----:B------:R1:W-:Y:S02]  /*99e0*/  @UP0 UTMALDG.3D [UR8], [UR4], desc[UR6] ;  /* 0x00000608040005b4 */ /* 0x0003e40008011000 */
[----:B-1----:R-:W-:Y:S01]  /*99f0*/  NOP ;  /* 0x0000000000007918 */ /* 0x002fe20000000000 */
[----:B------:R-:W-:Y:S05]  /*9a00*/  WARPSYNC.COLLECTIVE R15, `(.L_x_247) ;  /* 0x000000000f0c7348 */ /* 0x000fea0003c00000 */
[----:B------:R-:W-:Y:S02]  /*9a10*/  ELECT P6, UR62, PT ;  /* 0x00000000003e782f */ /* 0x000fe400038c0000 */
[----:B------:R-:W-:Y:S01]  /*9a20*/  MOV R14, UR62 ;  /* 0x0000003e000e7c02 */ /* 0x000fe20008000f00 */
[----:B------:R-:W-:Y:S10]  /*9a30*/  ENDCOLLECTIVE ;  /* 0x000000000000791b */ /* 0x000ff40003800000 */
.L_x_247:
[----:B------:R-:W-:Y:S05]  /*9a40*/  BSYNC B1 ;  /* 0x0000000000017941 */ /* 0x000fea0003800000 */
.L_x_246:
[----:B------:R-:W-:Y:S05]  /*9a50*/  BRA `(.L_x_248) ;  /* 0xffffffe800a07947 */ /* 0x000fea000383ffff */
.L_x_218:
[----:B------:R-:W-:Y:S01]  /*9a60*/  BSSY B0, `(.L_x_249) ;  /* 0x0000006000007945 */ /* 0x000fe20003800000 */
[----:B------:R-:W-:-:S07]  /*9a70*/  IMAD.MOV.U32 R15, RZ, RZ, -0x1 ;  /* 0xffffffffff0f7424 */ /* 0x000fce00078e00ff */
[----:B------:R-:W-:Y:S05]  /*9a80*/  WARPSYNC.COLLECTIVE R15, `(.L_x_250) ;  /* 0x000000000f0c7348 */ /* 0x000fea0003c00000 */
[----:B------:R-:W-:Y:S02]  /*9a90*/  ELECT P6, UR62, PT ;  /* 0x00000000003e782f */ /* 0x000fe400038c0000 */
[----:B------:R-:W-:Y:S01]  /*9aa0*/  MOV R14, UR62 ;  /* 0x0000003e000e7c02 */ /* 0x000fe20008000f00 */
[----:B------:R-:W-:Y:S10]  /*9ab0*/  ENDCOLLECTIVE ;  /* 0x000000000000791b */ /* 0x000ff40003800000 */
.L_x_250:
[----:B------:R-:W-:Y:S05]  /*9ac0*/  BSYNC B0 ;  /* 0x0000000000007941 */ /* 0x000fea0003800000 */
.L_x_249:
[----:B------:R-:W-:Y:S05]  /*9ad0*/  BRA `(.L_x_251) ;  /* 0xfffffff000b47947 */ /* 0x000fea000383ffff */
.L_x_220:
[----:B-1----:R1:W2:Y:S02]  /*9ae0*/  SYNCS.PHASECHK.TRANS64.TRYWAIT P0, [R5+URZ], R2 ;  /* 0x00000002050075a7 */ /* 0x0022a4000800017f */
[----:B--2---:R-:W-:Y:S05]  /*9af0*/  @!P0 NANOSLEEP.SYNCS 0x989680 ;  /* 0x009896800000895d */ /* 0x004fea0003900000 */
[----:B------:R-:W2:Y:S02]  /*9b00*/  @!P0 SYNCS.PHASECHK.TRANS64 P0, [R5+URZ], R2 ;  /* 0x00000002050085a7 */ /* 0x000ea4000800007f */
[----:B--2---:R-:W-:Y:S05]  /*9b10*/  @!P0 BRA `(.L_x_220) ;  /* 0xfffffffc00f08947 */ /* 0x004fea000383ffff */
[----:B------:R-:W-:Y:S05]  /*9b20*/  BRA `(.L_x_252) ;  /* 0xfffffff000f07947 */ /* 0x000fea000383ffff */
.L_x_221:
[----:B-1----:R1:W2:Y:S02]  /*9b30*/  SYNCS.PHASECHK.TRANS64.TRYWAIT P0, [R7+URZ], R4 ;  /* 0x00000004070075a7 */ /* 0x0022a4000800017f */
[----:B--2---:R-:W-:Y:S05]  /*9b40*/  @!P0 NANOSLEEP.SYNCS 0x989680 ;  /* 0x009896800000895d */ /* 0x004fea0003900000 */
[----:B------:R-:W2:Y:S02]  /*9b50*/  @!P0 SYNCS.PHASECHK.TRANS64 P0, [R7+URZ], R4 ;  /* 0x00000004070085a7 */ /* 0x000ea4000800007f */
[----:B--2---:R-:W-:Y:S05]  /*9b60*/  @!P0 BRA `(.L_x_221) ;  /* 0xfffffffc00f08947 */ /* 0x004fea000383ffff */
[----:B------:R-:W-:Y:S05]  /*9b70*/  BRA `(.L_x_253) ;  /* 0xfffffff400007947 */ /* 0x000fea000383ffff */
.L_x_222:
[----:B-1----:R1:W2:Y:S02]  /*9b80*/  SYNCS.PHASECHK.TRANS64.TRYWAIT P0, [R6+URZ], R5 ;  /* 0x00000005060075a7 */ /* 0x0022a4000800017f */
[----:B--2---:R-:W-:Y:S05]  /*9b90*/  @!P0 NANOSLEEP.SYNCS 0x989680 ;  /* 0x009896800000895d */ /* 0x004fea0003900000 */
[----:B------:R-:W2:Y:S02]  /*9ba0*/  @!P0 SYNCS.PHASECHK.TRANS64 P0, [R6+URZ], R5 ;  /* 0x00000005060085a7 */ /* 0x000ea4000800007f */
[----:B--2---:R-:W-:Y:S05]  /*9bb0*/  @!P0 BRA `(.L_x_222) ;  /* 0xfffffffc00f08947 */ /* 0x004fea000383ffff */
[----:B------:R-:W-:Y:S05]  /*9bc0*/  BRA `(.L_x_254) ;  /* 0xfffffff400107947 */ /* 0x000fea000383ffff */
.L_x_223:
[----:B-1----:R1:W2:Y:S02]  /*9bd0*/  SYNCS.PHASECHK.TRANS64.TRYWAIT P0, [R9+URZ], R4 ;  /* 0x00000004090075a7 */ /* 0x0022a4000800017f */
[----:B--2---:R-:W-:Y:S05]  /*9be0*/  @!P0 NANOSLEEP.SYNCS 0x989680 ;  /* 0x009896800000895d */ /* 0x004fea0003900000 */
[----:B------:R-:W2:Y:S02]  /*9bf0*/  @!P0 SYNCS.PHASECHK.TRANS64 P0, [R9+URZ], R4 ;  /* 0x00000004090085a7 */ /* 0x000ea4000800007f */
[----:B--2---:R-:W-:Y:S05]  /*9c00*/  @!P0 BRA `(.L_x_223) ;  /* 0xfffffffc00f08947 */ /* 0x004fea000383ffff */
[----:B------:R-:W-:Y:S05]  /*9c10*/  BRA `(.L_x_255) ;  /* 0xfffffff400207947 */ /* 0x000fea000383ffff */
.L_x_224:
[----:B-1----:R1:W2:Y:S02]  /*9c20*/  SYNCS.PHASECHK.TRANS64.TRYWAIT P0, [R8+URZ], R5 ;  /* 0x00000005080075a7 */ /* 0x0022a4000800017f */
[----:B--2---:R-:W-:Y:S05]  /*9c30*/  @!P0 NANOSLEEP.SYNCS 0x989680 ;  /* 0x009896800000895d */ /* 0x004fea0003900000 */
[----:B------:R-:W2:Y:S02]  /*9c40*/  @!P0 SYNCS.PHASECHK.TRANS64 P0, [R8+URZ], R5 ;  /* 0x00000005080085a7 */ /* 0x000ea4000800007f */
[----:B--2---:R-:W-:Y:S05]  /*9c50*/  @!P0 BRA `(.L_x_224) ;  /* 0xfffffffc00f08947 */ /* 0x004fea000383ffff */
[----:B------:R-:W-:Y:S05]  /*9c60*/  BRA `(.L_x_256) ;  /* 0xfffffff400307947 */ /* 0x000fea000383ffff */
.L_x_225:
[----:B--2---:R2:W3:Y:S02]  /*9c70*/  SYNCS.PHASECHK.TRANS64.TRYWAIT P0, [R11+URZ], R6 ;  /* 0x000000060b0075a7 */ /* 0x0044e4000800017f */
[----:B---3--:R-:W-:Y:S05]  /*9c80*/  @!P0 NANOSLEEP.SYNCS 0x989680 ;  /* 0x009896800000895d */ /* 0x008fea0003900000 */
[----:B------:R-:W3:Y:S02]  /*9c90*/  @!P0 SYNCS.PHASECHK.TRANS64 P0, [R11+URZ], R6 ;  /* 0x000000060b0085a7 */ /* 0x000ee4000800007f */
[----:B---3--:R-:W-:Y:S05]  /*9ca0*/  @!P0 BRA `(.L_x_225) ;  /* 0xfffffffc00f08947 */ /* 0x008fea000383ffff */
[----:B------:R-:W-:Y:S05]  /*9cb0*/  BRA `(.L_x_257) ;  /* 0xfffffff400387947 */ /* 0x000fea000383ffff */
.L_x_258:
        /* <DEDUP_REMOVED lines=12> */
.L_x_890:


//--------------------- .text._ZN7cutlass13device_kernelINS_4gemm6kernel13GemmUniversalIN4cute5tupleIJiiiiEEENS1_10collective13CollectiveMmaINS1_49MainloopSm90TmaGmmaRmemAWarpSpecializedMixedInputILi7ENS5_IJNS4_1CILi1EEESB_SB_EEENS1_35KernelTmaWarpSpecializedCooperativeEEENS5_IJNSA_ILi128EEESF_NSA_ILi64EEEEEENS5_IJNS_12float_e4m3_tENS_6half_tEEEENS5_IJlSB_lEEESJ_SL_NS4_8TiledMMAINS4_8MMA_AtomIJNS4_4SM904GMMA26MMA_64x128x16_F32F16F16_RSILNSP_5MajorE0ELSR_0ELNSP_7ScaleInE1ELSS_1EEEEEENS4_6LayoutINS5_IJNSA_ILi2EEESB_SB_EEENS5_IJSB_NSA_ILi0EEESY_EEEEENS5_IJNS4_10UnderscoreES11_S11_EEEEENS4_13SM90_TMA_LOADENS4_14ComposedLayoutINS4_7SwizzleILi2ELi4ELi3EEENS4_18smem_ptr_flag_bitsILi8EEENSV_INS5_IJNSA_ILi8EEESG_EEENS5_IJSG_SB_EEEEEEENS4_9Copy_AtomIJNS4_39AutoVectorizingCopyWithAssumedAlignmentILi128EEESI_EEENS4_8identityES14_NS15_INS16_ILi3ELi4ELi3EEENS18_ILi16EEES1D_EEvS1J_EENS_8epilogue10collective18CollectiveEpilogueINS1O_22Sm90TmaWarpSpecializedILi4ELi2ELi16ELb1ELb0EEEJSH_NS5_IJSF_NSA_ILi32EEEEEESJ_NS5_IJSB_llEEESJ_S1V_NS1O_6fusion15FusionCallbacksIS1S_NS1W_17LinearCombinationISJ_fSJ_fLNS_15FloatRoundStyleE2EEESH_S1U_JEEES14_NS15_IS1K_S1L_NSV_INS5_IJSG_S1A_EEENS5_IJSB_SG_EEEEEEENS4_17SM75_U16x8_LDSM_TENS4_14SM90_TMA_STOREES25_NS4_17SM90_U16x8_STSM_TENS1F_IJNS4_17SM90_U32x4_STSM_NESJ_EEEvEEEvvEEEEvNT_6ParamsE --------------------------
	.section	.text._ZN7cutlass13device_kernelINS_4gemm6kernel13GemmUniversalIN4cute5tupleIJiiiiEEENS1_10collective13CollectiveMmaINS1_49MainloopSm90TmaGmmaRmemAWarpSpecializedMixedInputILi7ENS5_IJNS4_1CILi1EEESB_SB_EEENS1_35KernelTmaWarpSpecializedCooperativeEEENS5_IJNSA_ILi128EEESF_NSA_ILi64EEEEEENS5_IJNS_12float_e4m3_tENS_6half_tEEEENS5_IJlSB_lEEESJ_SL_NS4_8TiledMMAINS4_8MMA_AtomIJNS4_4SM904GMMA26MMA_64x128x16_F32F16F16_RSILNSP_5MajorE0ELSR_0ELNSP_7ScaleInE1ELSS_1EEEEEENS4_6LayoutINS5_IJNSA_ILi2EEESB_SB_EEENS5_IJSB_NSA_ILi0EEESY_EEEEENS5_IJNS4_10UnderscoreES11_S11_EEEEENS4_13SM90_TMA_LOADENS4_14ComposedLayoutINS4_7SwizzleILi2ELi4ELi3EEENS4_18smem_ptr_flag_bitsILi8EEENSV_INS5_IJNSA_ILi8EEESG_EEENS5_IJSG_SB_EEEEEEENS4_9Copy_AtomIJNS4_39AutoVectorizingCopyWithAssumedAlignmentILi128EEESI_EEENS4_8identityES14_NS15_INS16_ILi3ELi4ELi3EEENS18_ILi16EEES1D_EEvS1J_EENS_8epilogue10collective18CollectiveEpilogueINS1O_22Sm90TmaWarpSpecializedILi4ELi2ELi16ELb1ELb0EEEJSH_NS5_IJSF_NSA_ILi32EEEEEESJ_NS5_IJSB_llEEESJ_S1V_NS1O_6fusion15FusionCallbacksIS1S_NS1W_17LinearCombinationISJ_fSJ_fLNS_15FloatRoundStyleE2EEESH_S1U_JEEES14_NS15_IS1K_S1L_NSV_INS5_IJSG_S1A_EEENS5_IJSB_SG_EEEEEEENS4_17SM75_U16x8_LDSM_TENS4_14SM90_TMA_STOREES25_NS4_17SM90_U16x8_STSM_TENS1F_IJNS4_17SM90_U32x4_STSM_NESJ_EEEvEEEvvEEEEvNT_6ParamsE,"ax",@progbits
	.align	128
.text._ZN7cutlass13device_kernelINS_4gemm6kernel13GemmUniversalIN4cute5tupleIJiiiiEEENS1_10collective13CollectiveMmaINS1_49MainloopSm90TmaGmmaRmemAWarpSpecializedMixedInputILi7ENS5_IJNS4_1CILi1EEESB_SB_EEENS1_35KernelTmaWarpSpecializedCooperativeEEENS5_IJNSA_ILi128EEESF_NSA_ILi64EEEEEENS5_IJNS_12float_e4m3_tENS_6half_tEEEENS5_IJlSB_lEEESJ_SL_NS4_8TiledMMAINS4_8MMA_AtomIJNS4_4SM904GMMA26MMA_64x128x16_F32F16F16_RSILNSP_5MajorE0ELSR_0ELNSP_7ScaleInE1ELSS_1EEEEEENS4_6LayoutINS5_IJNSA_ILi2EEESB_SB_EEENS5_IJSB_NSA_ILi0EEESY_EEEEENS5_IJNS4_10UnderscoreES11_S11_EEEEENS4_13SM90_TMA_LOADENS4_14ComposedLayoutINS4_7SwizzleILi2ELi4ELi3EEENS4_18smem_ptr_flag_bitsILi8EEENSV_INS5_IJNSA_ILi8EEESG_EEENS5_IJSG_SB_EEEEEEENS4_9Copy_AtomIJNS4_39AutoVectorizingCopyWithAssumedAlignmentILi128EEESI_EEENS4_8identityES14_NS15_INS16_ILi3ELi4ELi3EEENS18_ILi16EEES1D_EEvS1J_EENS_8epilogue10collective18CollectiveEpilogueINS1O_22Sm90TmaWarpSpecializedILi4ELi2ELi16ELb1ELb0EEEJSH_NS5_IJSF_NSA_ILi32EEEEEESJ_NS5_IJSB_llEEESJ_S1V_NS1O_6fusion15FusionCallbacksIS1S_NS1W_17LinearCombinationISJ_fSJ_fLNS_15FloatRoundStyleE2EEESH_S1U_JEEES14_NS15_IS1K_S1L_NSV_INS5_IJSG_S1A_EEENS5_IJSB_SG_EEEEEEENS4_17SM75_U16x8_LDSM_TENS4_14SM90_TMA_STOREES25_NS4_17SM90_U16x8_STSM_TENS1F_IJNS4_17SM90_U32x4_STSM_NESJ_EEEvEEEvvEEEEvNT_6ParamsE:
        .type           _ZN7cutlass13device_kernelINS_4gemm6kernel13GemmUniversalIN4cute5tupleIJiiiiEEENS1_10collective13CollectiveMmaINS1_49MainloopSm90TmaGmmaRmemAWarpSpecializedMixedInputILi7ENS5_IJNS4_1CILi1EEESB_SB_EEENS1_35KernelTmaWarpSpecializedCooperativeEEENS5_IJNSA_ILi128EEESF_NSA_ILi64EEEEEENS5_IJNS_12float_e4m3_tENS_6half_tEEEENS5_IJlSB_lEEESJ_SL_NS4_8TiledMMAINS4_8MMA_AtomIJNS4_4SM904GMMA26MMA_64x128x16_F32F16F16_RSILNSP_5MajorE0ELSR_0ELNSP_7ScaleInE1ELSS_1EEEEEENS4_6LayoutINS5_IJNSA_ILi2EEESB_SB_EEENS5_IJSB_NSA_ILi0EEESY_EEEEENS5_IJNS4_10UnderscoreES11_S11_EEEEENS4_13SM90_TMA_LOADENS4_14ComposedLayoutINS4_7SwizzleILi2ELi4ELi3EEENS4_18smem_ptr_flag_bitsILi8EEENSV_INS5_IJNSA_ILi8EEESG_EEENS5_IJSG_SB_EEEEEEENS4_9Copy_AtomIJNS4_39AutoVectorizingCopyWithAssumedAlignmentILi128EEESI_EEENS4_8identityES14_NS15_INS16_ILi3ELi4ELi3EEENS18_ILi16EEES1D_EEvS1J_EENS_8epilogue10collective18CollectiveEpilogueINS1O_22Sm90TmaWarpSpecializedILi4ELi2ELi16ELb1ELb0EEEJSH_NS5_IJSF_NSA_ILi32EEEEEESJ_NS5_IJSB_llEEESJ_S1V_NS1O_6fusion15FusionCallbacksIS1S_NS1W_17LinearCombinationISJ_fSJ_fLNS_15FloatRoundStyleE2EEESH_S1U_JEEES14_NS15_IS1K_S1L_NSV_INS5_IJSG_S1A_EEENS5_IJSB_SG_EEEEEEENS4_17SM75_U16x8_LDSM_TENS4_14SM90_TMA_STOREES25_NS4_17SM90_U16x8_STSM_TENS1F_IJNS4_17SM90_U32x4_STSM_NESJ_EEEvEEEvvEEEEvNT_6ParamsE,@function
        .size           _ZN7cutlass13device_kernelINS_4gemm6kernel13GemmUniversalIN4cute5tupleIJiiiiEEENS1_10collective13CollectiveMmaINS1_49MainloopSm90TmaGmmaRmemAWarpSpecializedMixedInputILi7ENS5_IJNS4_1CILi1EEESB_SB_EEENS1_35KernelTmaWarpSpecializedCooperativeEEENS5_IJNSA_ILi128EEESF_NSA_ILi64EEEEEENS5_IJNS_12float_e4m3_tENS_6half_tEEEENS5_IJlSB_lEEESJ_SL_NS4_8TiledMMAINS4_8MMA_AtomIJNS4_4SM904GMMA26MMA_64x128x16_F32F16F16_RSILNSP_5MajorE0ELSR_0ELNSP_7ScaleInE1ELSS_1EEEEEENS4_6LayoutINS5_IJNSA_ILi2EEESB_SB_EEENS5_IJSB_NSA_ILi0EEESY_EEEEENS5_IJNS4_10UnderscoreES11_S11_EEEEENS4_13SM90_TMA_LOADENS4_14ComposedLayoutINS4_7SwizzleILi2ELi4ELi3EEENS4_18smem_ptr_flag_bitsILi8EEENSV_INS5_IJNSA_ILi8EEESG_EEENS5_IJSG_SB_EEEEEEENS4_9Copy_AtomIJNS4_39AutoVectorizingCopyWithAssumedAlignmentILi128EEESI_EEENS4_8identityES14_NS15_INS16_ILi3ELi4ELi3EEENS18_ILi16EEES1D_EEvS1J_EENS_8epilogue10collective18CollectiveEpilogueINS1O_22Sm90TmaWarpSpecializedILi4ELi2ELi16ELb1ELb0EEEJSH_NS5_IJSF_NSA_ILi32EEEEEESJ_NS5_IJSB_llEEESJ_S1V_NS1O_6fusion15FusionCallbacksIS1S_NS1W_17LinearCombinationISJ_fSJ_fLNS_15FloatRoundStyleE2EEESH_S1U_JEEES14_NS15_IS1K_S1L_NSV_INS5_IJSG_S1A_EEENS5_IJSB_SG_EEEEEEENS4_17SM75_U16x8_LDSM_TENS4_14SM90_TMA_STOREES25_NS4_17SM90_U16x8_STSM_TENS1F_IJNS4_17SM90_U32x4_STSM_NESJ_EEEvEEEvvEEEEvNT_6ParamsE,(.L_x_891 - _ZN7cutlass13device_kernelINS_4gemm6kernel13GemmUniversalIN4cute5tupleIJiiiiEEENS1_10collective13CollectiveMmaINS1_49MainloopSm90TmaGmmaRmemAWarpSpecializedMixedInputILi7ENS5_IJNS4_1CILi1EEESB_SB_EEENS1_35KernelTmaWarpSpecializedCooperativeEEENS5_IJNSA_ILi128EEESF_NSA_ILi64EEEEEENS5_IJNS_12float_e4m3_tENS_6half_tEEEENS5_IJlSB_lEEESJ_SL_NS4_8TiledMMAINS4_8MMA_AtomIJNS4_4SM904GMMA26MMA_64x128x16_F32F16F16_RSILNSP_5MajorE0ELSR_0ELNSP_7ScaleInE1ELSS_1EEEEEENS4_6LayoutINS5_IJNSA_ILi2EEESB_SB_EEENS5_IJSB_NSA_ILi0EEESY_EEEEENS5_IJNS4_10UnderscoreES11_S11_EEEEENS4_13SM90_TMA_LOADENS4_14ComposedLayoutINS4_7SwizzleILi2ELi4ELi3EEENS4_18smem_ptr_flag_bitsILi8EEENSV_INS5_IJNSA_ILi8EEESG_EEENS5_IJSG_SB_EEEEEEENS4_9Copy_AtomIJNS4_39AutoVectorizingCopyWithAssumedAlignmentILi128EEESI_EEENS4_8identityES14_NS15_INS16_ILi3ELi4ELi3EEENS18_ILi16EEES1D_EEvS1J_EENS_8epilogue10collective18CollectiveEpilogueINS1O_22Sm90TmaWarpSpecializedILi4ELi2ELi16ELb1ELb0EEEJSH_NS5_IJSF_NSA_ILi32EEEEEESJ_NS5_IJSB_llEEESJ_S1V_NS1O_6fusion15FusionCallbacksIS1S_NS1W_17LinearCombinationISJ_fSJ_fLNS_15FloatRoundStyleE2EEESH_S1U_JEEES14_NS15_IS1K_S1L_NSV_INS5_IJSG_S1A_EEENS5_IJSB_SG_EEEEEEENS4_17SM75_U16x8_LDSM_TENS4_14SM90_TMA_STOREES25_NS4_17SM90_U16x8_STSM_TENS1F_IJNS4_17SM90_U32x4_STSM_NESJ_EEEvEEEvvEEEEvNT_6ParamsE)
        .other          _ZN7cutlass13device_kernelINS_4gemm6kernel13GemmUniversalIN4cute5tupleIJiiiiEEENS1_10collective13CollectiveMmaINS1_49MainloopSm90TmaGmmaRmemAWarpSpecializedMixedInputILi7ENS5_IJNS4_1CILi1EEESB_SB_EEENS1_35KernelTmaWarpSpecializedCooperativeEEENS5_IJNSA_ILi128EEESF_NSA_ILi64EEEEEENS5_IJNS_12float_e4m3_tENS_6half_tEEEENS5_IJlSB_lEEESJ_SL_NS4_8TiledMMAINS4_8MMA_AtomIJNS4_4SM904GMMA26MMA_64x128x16_F32F16F16_RSILNSP_5MajorE0ELSR_0ELNSP_7ScaleInE1ELSS_1EEEEEENS4_6LayoutINS5_IJNSA_ILi2EEESB_SB_EEENS5_IJSB_NSA_ILi0EEESY_EEEEENS5_IJNS4_10UnderscoreES11_S11_EEEEENS4_13SM90_TMA_LOADENS4_14ComposedLayoutINS4_7SwizzleILi2ELi4ELi3EEENS4_18smem_ptr_flag_bitsILi8EEENSV_INS5_IJNSA_ILi8EEESG_EEENS5_IJSG_SB_EEEEEEENS4_9Copy_AtomIJNS4_39AutoVectorizingCopyWithAssumedAlignmentILi128EEESI_EEENS4_8identityES14_NS15_INS16_ILi3ELi4ELi3EEENS18_ILi16EEES1D_EEvS1J_EENS_8epilogue10collective18CollectiveEpilogueINS1O_22Sm90TmaWarpSpecializedILi4ELi2ELi16ELb1ELb0EEEJSH_NS5_IJSF_NSA_ILi32EEEEEESJ_NS5_IJSB_llEEESJ_S1V_NS1O_6fusion15FusionCallbacksIS1S_NS1W_17LinearCombinationISJ_fSJ_fLNS_15FloatRoundStyleE2EEESH_S1U_JEEES14_NS15_IS1K_S1L_NSV_INS5_IJSG_S1A_EEENS5_IJSB_SG_EEEEEEENS4_17SM75_U16x8_LDSM_TENS4_14SM90_TMA_STOREES25_NS4_17SM90_U16x8_STSM_TENS1F_IJNS4_17SM90_U32x4_STSM_NESJ_EEEvEEEvvEEEEvNT_6ParamsE,@"STO_CUDA_ENTRY STV_DEFAULT"
_ZN7cutlass13device_kernelINS_4gemm6kernel13GemmUniversalIN4cute5tupleIJiiiiEEENS1_10collective13CollectiveMmaINS1_49MainloopSm90TmaGmmaRmemAWarpSpecializedMixedInputILi7ENS5_IJNS4_1CILi1EEESB_SB_EEENS1_35KernelTmaWarpSpecializedCooperativeEEENS5_IJNSA_ILi128EEESF_NSA_ILi64EEEEEENS5_IJNS_12float_e4m3_tENS_6half_tEEEENS5_IJlSB_lEEESJ_SL_NS4_8TiledMMAINS4_8MMA_AtomIJNS4_4SM904GMMA26MMA_64x128x16_F32F16F16_RSILNSP_5MajorE0ELSR_0ELNSP_7ScaleInE1ELSS_1EEEEEENS4_6LayoutINS5_IJNSA_ILi2EEESB_SB_EEENS5_IJSB_NSA_ILi0EEESY_EEEEENS5_IJNS4_10UnderscoreES11_S11_EEEEENS4_13SM90_TMA_LOADENS4_14ComposedLayoutINS4_7SwizzleILi2ELi4ELi3EEENS4_18smem_ptr_flag_bitsILi8EEENSV_INS5_IJNSA_ILi8EEESG_EEENS5_IJSG_SB_EEEEEEENS4_9Copy_AtomIJNS4_39AutoVectorizingCopyWithAssumedAlignmentILi128EEESI_EEENS4_8identityES14_NS15_INS16_ILi3ELi4ELi3EEENS18_ILi16EEES1D_EEvS1J_EENS_8epilogue10collective18CollectiveEpilogueINS1O_22Sm90TmaWarpSpecializedILi4ELi2ELi16ELb1ELb0EEEJSH_NS5_IJSF_NSA_ILi32EEEEEESJ_NS5_IJSB_llEEESJ_S1V_NS1O_6fusion15FusionCallbacksIS1S_NS1W_17LinearCombinationISJ_fSJ_fLNS_15FloatRoundStyleE2EEESH_S1U_JEEES14_NS15_IS1K_S1L_NSV_INS5_IJSG_S1A_EEENS5_IJSB_SG_EEEEEEENS4_17SM75_U16x8_LDSM_TENS4_14SM90_TMA_STOREES25_NS4_17SM90_U16x8_STSM_TENS1F_IJNS4_17SM90_U32x4_STSM_NESJ_EEEvEEEvvEEEEvNT_6ParamsE:
        /* <DEDUP_REMOVED lines=19> */
[----:B------:R-:W-:Y:S02]  /*0130*/  UIADD3.X UR9, URZ, UR5, URZ, UP1, !UPT ;  /* 0x000000053f097290 */ /* 0x000fe40008ffe43f */
[----:B------:R-:W-:Y:S02]  /*0140*/  UIADD3.X UR11, URZ, UR5, URZ, UP2, !UPT ;  /* 0x000000053f0b7290 */ /* 0x000fe400097fe43f */
[----:B------:R-:W-:Y:S02]  /*0150*/  UIADD3.X UR13, URZ, UR5, URZ, UP3, !UPT ;  /* 0x000000053f0d7290 */ /* 0x000fe40009ffe43f */
[----:B------:R-:W-:Y:S01]  /*0160*/  UIADD3.X UR5, URZ, UR5, URZ, UP4, !UPT ;  /* 0x000000053f057290 */ /* 0x000fe2000a7fe43f */
[----:B------:R1:W-:Y:S02]  /*0170*/  UTMACCTL.PF [UR6] ;  /* 0x00000000060079b9 */ /* 0x0003e40008040000 */
[----:B------:R1:W-:Y:S02]  /*0180*/  UTMACCTL.PF [UR8] ;  /* 0x00000000080079b9 */ /* 0x0003e40008040000 */
[----:B------:R1:W-:Y:S02]  /*0190*/  UTMACCTL.PF [UR10] ;  /* 0x000000000a0079b9 */ /* 0x0003e40008040000 */
[----:B------:R1:W-:Y:S02]  /*01a0*/  UTMACCTL.PF [UR12] ;  /* 0x000000000c0079b9 */ /* 0x0003e40008040000 */
[----:B------:R1:W-:Y:S02]  /*01b0*/  UTMACCTL.PF [UR4] ;  /* 0x00000000040079b9 */ /* 0x0003e40008040000 */
[----:B-1----:R-:W-:Y:S01]  /*01c0*/  NOP ;  /* 0x0000000000007918 */ /* 0x002fe20000000000 */
.L_x_260:
[----:B------:R-:W-:Y:S05]  /*01d0*/  BSYNC B0 ;  /* 0x0000000000007941 */ /* 0x000fea0003800000 */
.L_x_259:
        /* <DEDUP_REMOVED lines=19> */
.L_x_262:
[----:B------:R-:W-:Y:S01]  /*0310*/  ULDC UR6, c[0x0][0x780] ;  /* 0x0001e00000067ab9 */ /* 0x000fe20000000800 */
[----:B------:R-:W-:Y:S01]  /*0320*/  IMAD.MOV.U32 R2, RZ, RZ, 0x1 ;  /* 0x00000001ff027424 */ /* 0x000fe200078e00ff */
[----:B------:R-:W-:Y:S02]  /*0330*/  FSETP.NEU.AND P3, PT, RZ, UR6, PT ;  /* 0x00000006ff007c0b */ /* 0x000fe4000bf6d000 */
[----:B------:R-:W-:-:S11]  /*0340*/  CS2R R8, SRZ ;  /* 0x0000000000087805 */ /* 0x000fd6000001ff00 */
.L_x_261:
        /* <DEDUP_REMOVED lines=17> */
.L_x_263:
        /* <DEDUP_REMOVED lines=31> */
.L_x_264:
        /* <DEDUP_REMOVED lines=27> */
.L_x_265:
        /* <DEDUP_REMOVED lines=68> */
[----:B------:R-:W-:Y:S01]  /*0c40*/  MOV R4, R16 ;  /* 0x0000001000047202 */ /* 0x000fe20000000f00 */
[----:B------:R-:W-:-:S06]  /*0c50*/  IMAD.MOV.U32 R5, RZ, RZ, R17 ;  /* 0x000000ffff057224 */ /* 0x000fcc00078e0011 */
        /* <DEDUP_REMOVED lines=15> */
.L_x_270:
        /* <DEDUP_REMOVED lines=51> */
.L_x_271:
[----:B------:R-:W-:Y:S01]  /*1080*/  LOP3.LUT R6, RZ, R6, RZ, 0x33, !PT ;  /* 0x00000006ff067212 */ /* 0x000fe200078e33ff */
[----:B------:R-:W-:Y:S01]  /*1090*/  USHF.L.U32 UR4, UR37, UR4, URZ ;  /* 0x0000000425047299 */ /* 0x000fe2000800063f */
[----:B--2---:R-:W-:Y:S01]  /*10a0*/  SHF.R.U64 R5, R4, R20, R5 ;  /* 0x0000001404057219 */ /* 0x004fe20000001205 */
[----:B------:R-:W-:Y:S01]  /*10b0*/  VIADD R4, R23, 0xffffffff ;  /* 0xffffffff17047836 */ /* 0x000fe20000000000 */
[----:B------:R-:W-:Y:S01]  /*10c0*/  LOP3.LUT R6, R31, R6, RZ, 0xc0, !PT ;  /* 0x000000061f067212 */ /* 0x000fe200078ec0ff */
[----:B------:R-:W-:Y:S01]  /*10d0*/  IMAD.MOV R11, RZ, RZ, -R11 ;  /* 0x000000ffff0b7224 */ /* 0x000fe200078e0a0b */
[----:B------:R-:W-:Y:S02]  /*10e0*/  IADD3 R8, -R5, RZ, RZ ;  /* 0x000000ff05087210 */ /* 0x000fe40007ffe1ff */
[----:B------:R-:W-:Y:S01]  /*10f0*/  LOP3.LUT R21, R21, R4, RZ, 0xc0, !PT ;  /* 0x0000000415157212 */ /* 0x000fe200078ec0ff */
[----:B------:R-:W-:Y:S01]  /*1100*/  @P6 IMAD R3, R14, R11, R7 ;  /* 0x0000000b0e036224 */ /* 0x000fe200078e0207 */
[----:B------:R-:W-:Y:S01]  /*1110*/  R2UR UR47, R28 ;  /* 0x000000001c2f72ca */ /* 0x000fe200000e0000 */
        /* <DEDUP_REMOVED lines=8> */
.L_x_269:
[----:B------:R-:W-:-:S08]  /*11a0*/  NOP ;  /* 0x0000000000007918 */ /* 0x000fd00000000000 */
[----:B------:R-:W1:Y:S02]  /*11b0*/  USETMAXREG.TRY_ALLOC.CTAPOOL UP0, 0xe8 ;  /* 0x000000e8000079c8 */ /* 0x000e640008000600 */
[----:B-1----:R-:W-:-:S13]  /*11c0*/  PLOP3.LUT P0, PT, PT, PT, UP0, 0x80, 0x0 ;  /* 0x000000000000781c */ /* 0x002fda0003f0f008 */
[----:B------:R-:W-:Y:S05]  /*11d0*/  @!P0 BRA `(.L_x_269) ;  /* 0xfffffffc00f08947 */ /* 0x000fea000383ffff */
[----:B------:R-:W-:Y:S02]  /*11e0*/  ULDC.64 UR4, c[0x0][0x790] ;  /* 0x0001e40000047ab9 */ /* 0x000fe40000000a00 */
[----:B------:R-:W-:Y:S02]  /*11f0*/  IMAD.U32 R96, RZ, RZ, UR4 ;  /* 0x00000004ff607e24 */ /* 0x000fe4000f8e00ff */
        /* <DEDUP_REMOVED lines=12> */
.L_x_273:
[----:B------:R-:W-:Y:S01]  /*12c0*/  ULDC UR4, c[0x0][0x780] ;  /* 0x0001e00000047ab9 */ /* 0x000fe20000000800 */
[----:B------:R-:W-:Y:S02]  /*12d0*/  IMAD.MOV.U32 R88, RZ, RZ, 0x1 ;  /* 0x00000001ff587424 */ /* 0x000fe400078e00ff */
[----:B------:R-:W-:-:S07]  /*12e0*/  IMAD.U32 R89, RZ, RZ, UR4 ;  /* 0x00000004ff597e24 */ /* 0x000fce000f8e00ff */
.L_x_272:
        /* <DEDUP_REMOVED lines=11> */
.L_x_275:
[----:B------:R-:W-:Y:S02]  /*13a0*/  ULDC UR4, c[0x0][0x7a0] ;  /* 0x0001e80000047ab9 */ /* 0x000fe40000000800 */
[----:B------:R-:W-:-:S07]  /*13b0*/  IMAD.U32 R90, RZ, RZ, UR4 ;  /* 0x00000004ff5a7e24 */ /* 0x000fce000f8e00ff */
.L_x_274:
        /* <DEDUP_REMOVED lines=12> */
[C---:B------:R-:W-:Y:S01]  /*1480*/  LOP3.LUT R4, R3.reuse, 0x180, RZ, 0xc0, !PT ;  /* 0x0000018003047812 */ /* 0x040fe200078ec0ff */
[----:B------:R-:W-:Y:S01]  /*1490*/  IMAD.SHL.U32 R9, R8, 0x10, RZ ;  /* 0x0000001008097824 */ /* 0x000fe200078e00ff */
[----:B------:R-:W-:Y:S01]  /*14a0*/  LOP3.LUT R3, R3, 0x40, RZ, 0xc0, !PT ;  /* 0x0000004003037812 */ /* 0x000fe200078ec0ff */
        /* <DEDUP_REMOVED lines=11> */
[----:B------:R-:W-:Y:S01]  /*1560*/  SHF.R.U32.HI R6, RZ, 0x2, R0 ;  /* 0x00000002ff067819 */ /* 0x000fe20000011600 */
[----:B------:R-:W-:Y:S01]  /*1570*/  USHF.R.S32.HI UR5, URZ, 0x1f, UR4 ;  /* 0x0000001f3f057899 */ /* 0x000fe20008011404 */
[----:B------:R-:W-:Y:S01]  /*1580*/  LOP3.LUT R12, R12, 0x180, R7, 0xf8, !PT ;  /* 0x000001800c0c7812 */ /* 0x000fe200078ef807 */
[----:B------:R-:W-:Y:S01]  /*1590*/  IMAD.SHL.U32 R7, R0, 0x20, RZ ;  /* 0x0000002000077824 */ /* 0x000fe200078e00ff */
[----:B------:R-:W-:Y:S01]  /*15a0*/  LOP3.LUT R4, R4, 0x1000, RZ, 0xc0, !PT ;  /* 0x0000100004047812 */ /* 0x000fe200078ec0ff */
[----:B------:R-:W-:Y:S01]  /*15b0*/  ULEA.HI UR5, UR5, UR4, URZ, 0x6 ;  /* 0x0000000405057291 */ /* 0x000fe2000f8f303f */
[----:B------:R-:W-:Y:S01]  /*15c0*/  LOP3.LUT R6, R6, 0x7, RZ, 0xc0, !PT ;  /* 0x0000000706067812 */ /* 0x000fe200078ec0ff */
[----:B------:R-:W-:Y:S01]  /*15d0*/  IMAD.MOV.U32 R105, RZ, RZ, 0x10 ;  /* 0x00000010ff697424 */ /* 0x000fe200078e00ff */
[----:B------:R-:W-:Y:S01]  /*15e0*/  IADD3 R3, R4, R5, R3 ;  /* 0x0000000504037210 */ /* 0x000fe20007ffe003 */
[----:B------:R-:W-:Y:S01]  /*15f0*/  IMAD.MOV.U32 R5, RZ, RZ, 0x1 ;  /* 0x00000001ff057424 */ /* 0x000fe200078e00ff */
[C---:B------:R-:W-:Y:S01]  /*1600*/  LOP3.LUT P1, RZ, R0.reuse, 0x10, RZ, 0xc0, !PT ;  /* 0x0000001000ff7812 */ /* 0x040fe2000782c0ff */
[----:B------:R-:W-:Y:S01]  /*1610*/  IMAD.MOV.U32 R107, RZ, RZ, 0x20 ;  /* 0x00000020ff6b7424 */ /* 0x000fe200078e00ff */
[----:B------:R-:W-:Y:S01]  /*1620*/  LOP3.LUT R0, R0, 0xff, RZ, 0xc0, !PT ;  /* 0x000000ff00007812 */ /* 0x000fe200078ec0ff */
[----:B------:R-:W-:Y:S01]  /*1630*/  IMAD.IADD R100, R100, 0x1, R3 ;  /* 0x0000000164647824 */ /* 0x000fe200078e0203 */
[----:B------:R-:W-:Y:S01]  /*1640*/  LOP3.LUT R6, R9, 0xfffffff0, R6, 0xe2, !PT ;  /* 0xfffffff009067812 */ /* 0x000fe200078ee206 */
[----:B------:R-:W-:Y:S01]  /*1650*/  IMAD.MOV.U32 R3, RZ, RZ, -0x1 ;  /* 0xffffffffff037424 */ /* 0x000fe200078e00ff */
[----:B------:R-:W-:Y:S01]  /*1660*/  LOP3.LUT R7, R7, 0x200, RZ, 0xc0, !PT ;  /* 0x0000020007077812 */ /* 0x000fe200078ec0ff */
[----:B------:R-:W-:Y:S01]  /*1670*/  USHF.R.S32.HI UR53, URZ, 0x6, UR5 ;  /* 0x000000063f357899 */ /* 0x000fe20008011405 */
[----:B------:R-:W-:Y:S01]  /*1680*/  SHF.R.U32.HI R9, RZ, 0x3, R8 ;  /* 0x00000003ff097819 */ /* 0x000fe20000011608 */
[----:B------:R-:W-:Y:S01]  /*1690*/  IMAD.MOV.U32 R103, RZ, RZ, 0x1 ;  /* 0x00000001ff677424 */ /* 0x000fe200078e00ff */
[----:B------:R-:W-:Y:S01]  /*16a0*/  SHF.R.U32.HI R22, RZ, 0x7, R0 ;  /* 0x00000007ff167819 */ /* 0x000fe20000011600 */
[----:B------:R-:W-:Y:S01]  /*16b0*/  VIADD R104, R0, 0x1f ;  /* 0x0000001f00687836 */ /* 0x000fe20000000000 */
[----:B------:R-:W-:Y:S01]  /*16c0*/  LOP3.LUT R12, R12, R9, RZ, 0x3c, !PT ;  /* 0x000000090c0c7212 */ /* 0x000fe200078e3cff */
[----:B---3--:R-:W-:Y:S01]  /*16d0*/  VIADD R106, R106, 0xffffffff ;  /* 0xffffffff6a6a7836 */ /* 0x008fe20000000000 */
[----:B------:R-:W-:Y:S01]  /*16e0*/  LEA R7, R22, R7, 0xb ;  /* 0x0000000716077211 */ /* 0x000fe200078e58ff */
[----:B------:R-:W-:Y:S01]  /*16f0*/  ULDC.64 UR56, c[0x0][0x198] ;  /* 0x0000660000387ab9 */ /* 0x000fe20000000a00 */
        /* <DEDUP_REMOVED lines=14> */
.L_x_358:
        /* <DEDUP_REMOVED lines=14> */
[----:B------:R-:W-:Y:S01]  /*18c0*/  IMAD.U32 R10, RZ, RZ, UR6 ;  /* 0x00000006ff0a7e24 */ /* 0x000fe2000f8e00ff */
[----:B------:R-:W-:Y:S01]  /*18d0*/  MOV R8, 0x70 ;  /* 0x0000007000087802 */ /* 0x000fe20000000f00 */
[----:B------:R-:W-:Y:S02]  /*18e0*/  IMAD.U32 R6, RZ, RZ, UR4 ;  /* 0x00000004ff067e24 */ /* 0x000fe4000f8e00ff */
[----:B------:R-:W-:-:S02]  /*18f0*/  IMAD.U32 R7, RZ, RZ, UR5 ;  /* 0x00000005ff077e24 */ /* 0x000fc4000f8e00ff */
[----:B------:R-:W-:Y:S02]  /*1900*/  IMAD.U32 R11, RZ, RZ, UR7 ;  /* 0x00000007ff0b7e24 */ /* 0x000fe4000f8e00ff */
[----:B------:R-:W-:Y:S02]  /*1910*/  IMAD.MOV.U32 R12, RZ, RZ, 0x1 ;  /* 0x00000001ff0c7424 */ /* 0x000fe400078e00ff */
[----:B-1----:R-:W-:-:S07]  /*1920*/  IMAD.MOV.U32 R13, RZ, RZ, RZ ;  /* 0x000000ffff0d7224 */ /* 0x002fce00078e00ff */
[----:B------:R-:W-:-:S07]  /*1930*/  LEPC R20, `(.L_x_277) ;  /* 0x000000001014794e */ /* 0x000fce0000000000 */
[----:B--2--5:R-:W-:Y:S05]  /*1940*/  CALL.ABS.NOINC R14 ;  /* 0x000000000e007343 */ /* 0x024fea0003c00000 */
.L_x_277:
[----:B------:R-:W-:Y:S01]  /*1950*/  UMOV UR4, 0xffffffff ;  /* 0xffffffff00047882 */ /* 0x000fe20000000000 */
[----:B------:R-:W-:Y:S02]  /*1960*/  ISETP.NE.AND P0, PT, R110, 0x3, PT ;  /* 0x000000036e00780c */ /* 0x000fe40003f05270 */
[----:B------:R-:W-:Y:S11]  /*1970*/  BRA.DIV UR4, `(.L_x_278) ;  /* 0x0000007604b47947 */ /* 0x000ff6000b800000 */
.L_x_444:
[----:B------:R-:W-:Y:S05]  /*1980*/  @!P0 BRA `(.L_x_279) ;  /* 0x0000000000048947 */ /* 0x000fea0003800000 */
[----:B------:R-:W-:Y:S01]  /*1990*/  BPT.TRAP 0x1 ;  /* 0x000000040000795c */ /* 0x000fe20000300000 */
.L_x_279:
[----:B------:R-:W-:Y:S02]  /*19a0*/  IMAD.U32 R3, RZ, RZ, UR52 ;  /* 0x00000034ff037e24 */ /* 0x000fe4000f8e00ff */
[----:B------:R-:W-:-:S03]  /*19b0*/  IMAD.U32 R0, RZ, RZ, UR48 ;  /* 0x00000030ff007e24 */ /* 0x000fc6000f8e00ff */
[----:B------:R-:W-:Y:S02]  /*19c0*/  LEA R3, R3, UR51, 0x3 ;  /* 0x0000003303037c11 */ /* 0x000fe4000f8e18ff */
[----:B------:R-:W-:-:S04]  /*19d0*/  SHF.L.U32 R0, R0, 0x1f, RZ ;  /* 0x0000001f00007819 */ /* 0x000fc800000006ff */
[----:B------:R1:W2:Y:S01]  /*19e0*/  SYNCS.PHASECHK.TRANS64.TRYWAIT P1, [R3+URZ], R0 ;  /* 0x00000000030075a7 */ /* 0x0002a2000802017f */
[----:B------:R-:W-:Y:S05]  /*19f0*/  @!P0 BRA `(.L_x_280) ;  /* 0x0000000000048947 */ /* 0x000fea0003800000 */
[----:B------:R-:W-:Y:S01]  /*1a00*/  BPT.TRAP 0x1 ;  /* 0x000000040000795c */ /* 0x000fe20000300000 */
.L_x_280:
[----:B--2---:R-:W-:Y:S05]  /*1a10*/  @P1 BRA `(.L_x_281) ;  /* 0x0000000000081947 */ /* 0x004fea0003800000 */
[----:B------:R-:W2:Y:S02]  /*1a20*/  SYNCS.PHASECHK.TRANS64.TRYWAIT P1, [R3+URZ], R0 ;  /* 0x00000000030075a7 */ /* 0x000ea4000802017f */
[----:B--2---:R-:W-:Y:S05]  /*1a30*/  @!P1 BRA `(.L_x_282) ;  /* 0x0000007400a49947 */ /* 0x004fea0003800000 */
.L_x_281:
[----:B------:R-:W-:-:S04]  /*1a40*/  UIADD3 UR4, UR52, 0x1, URZ ;  /* 0x0000000134047890 */ /* 0x000fc8000fffe03f */
[----:B------:R-:W-:Y:S02]  /*1a50*/  UISETP.NE.AND UP0, UPT, UR4, 0x7, UPT ;  /* 0x000000070400788c */ /* 0x000fe4000bf05270 */
[----:B------:R-:W-:Y:S02]  /*1a60*/  IMAD.U32 R4, RZ, RZ, UR4 ;  /* 0x00000004ff047e24 */ /* 0x000fe4000f8e00ff */
[----:B------:R-:W-:Y:S02]  /*1a70*/  USEL UR4, URZ, 0x1, UP0 ;  /* 0x000000013f047887 */ /* 0x000fe40008000000 */
[----:B------:R-:W-:Y:S02]  /*1a80*/  PLOP3.LUT P1, PT, PT, PT, UP0, 0x80, 0x0 ;  /* 0x000000000000781c */ /* 0x000fe40003f2f008 */
[----:B------:R-:W-:Y:S02]  /*1a90*/  ULOP3.LUT UR4, UR48, UR4, URZ, 0x3c, !UPT ;  /* 0x0000000430047292 */ /* 0x000fe4000f8e3c3f */
[----:B------:R-:W-:-:S04]  /*1aa0*/  SEL R4, R4, RZ, P1 ;  /* 0x000000ff04047207 */ /* 0x000fc80000800000 */
[----:B-12---:R-:W-:Y:S01]  /*1ab0*/  IMAD.U32 R3, RZ, RZ, UR4 ;  /* 0x00000004ff037e24 */ /* 0x006fe2000f8e00ff */
[----:B------:R-:W-:Y:S06]  /*1ac0*/  @!P0 BRA `(.L_x_283) ;  /* 0x0000000000048947 */ /* 0x000fec0003800000 */
[----:B------:R-:W-:Y:S01]  /*1ad0*/  BPT.TRAP 0x1 ;  /* 0x000000040000795c */ /* 0x000fe20000300000 */
.L_x_283:
[----:B------:R-:W-:Y:S01]  /*1ae0*/  IMAD.U32 R7, RZ, RZ, UR52 ;  /* 0x00000034ff077e24 */ /* 0x000fe2000f8e00ff */
        /* <DEDUP_REMOVED lines=8> */
[----:B------:R2:W4:Y:S01]  /*1b70*/  LDS.U16 R8, [R0+UR51+0x8800] ;  /* 0x0088003300087984 */ /* 0x0005220008000400 */
[----:B------:R-:W-:-:S07]  /*1b80*/  IMAD.IADD R24, R105, 0x1, R6 ;  /* 0x0000000169187824 */ /* 0x000fce00078e0206 */
        /* <DEDUP_REMOVED lines=17> */
[----:B--2---:R-:W-:Y:S02]  /*1ca0*/  PRMT R14, R15, 0x5410, R14 ;  /* 0x000054100f0e7816 */ /* 0x004fe4000000000e */
[----:B---3--:R-:W-:Y:S01]  /*1cb0*/  PRMT R20, R21, 0x5410, R20 ;  /* 0x0000541015147816 */ /* 0x008fe20000000014 */
[-C--:B------:R-:W-:Y:S02]  /*1cc0*/  HMUL2 R92, R92, R12.reuse.H0_H0 ;  /* 0x2000000c5c5c7232 */ /* 0x080fe40000000000 */
[----:B------:R-:W-:Y:S01]  /*1cd0*/  HMUL2 R94, R94, R12.H0_H0 ;  /* 0x2000000c5e5e7232 */ /* 0x000fe20000000000 */
[----:B------:R-:W-:Y:S01]  /*1ce0*/  PRMT R0, R12, 0x5410, R13 ;  /* 0x000054100c007816 */ /* 0x000fe2000000000d */
[----:B------:R-:W-:-:S02]  /*1cf0*/  HMUL2 R93, R93, R13.H0_H0 ;  /* 0x2000000d5d5d7232 */ /* 0x000fc40000000000 */
[----:B------:R-:W-:Y:S01]  /*1d00*/  HMUL2 R95, R95, R13.H0_H0 ;  /* 0x2000000d5f5f7232 */ /* 0x000fe20000000000 */
[----:B------:R-:W-:-:S03]  /*1d10*/  UIADD3 UR4, UR51, 0x16800, URZ ;  /* 0x0001680033047890 */ /* 0x000fc6000fffe03f */
[----:B------:R-:W-:Y:S01]  /*1d20*/  WARPGROUP.ARRIVE ;  /* 0x00000000000079c5 */ /* 0x000fe20000000000 */
[----:B------:R-:W-:Y:S01]  /*1d30*/  UMOV UR7, 0x40000040 ;  /* 0x4000004000077882 */ /* 0x000fe20000000000 */
[-C--:B------:R-:W-:Y:S01]  /*1d40*/  F2FP.F16.E4M3.UNPACK_B R96, R14.reuse ;  /* 0x0000000eff60723e */ /* 0x080fe200020006ff */
[----:B------:R-:W-:Y:S01]  /*1d50*/  USHF.R.U32.HI UR4, URZ, 0x4, UR4 ;  /* 0x000000043f047899 */ /* 0x000fe20008011604 */
[----:B------:R-:W-:Y:S01]  /*1d60*/  F2FP.F16.E4M3.UNPACK_B R97, R14.H1 ;  /* 0x0000000eff61723e */ /* 0x000fe200030006ff */
[----:B------:R-:W-:Y:S01]  /*1d70*/  IMAD.IADD R10, R107, 0x1, R6 ;  /* 0x000000016b0a7824 */ /* 0x000fe200078e0206 */
[-C--:B------:R-:W-:Y:S01]  /*1d80*/  F2FP.F16.E4M3.UNPACK_B R98, R20.reuse ;  /* 0x00000014ff62723e */ /* 0x080fe200020006ff */
[----:B------:R-:W-:Y:S01]  /*1d90*/  ULOP3.LUT UR4, UR4, 0x3fff, URZ, 0xc0, !UPT ;  /* 0x00003fff04047892 */ /* 0x000fe2000f8ec03f */
[----:B------:R-:W-:Y:S01]  /*1da0*/  F2FP.F16.E4M3.UNPACK_B R99, R20.H1 ;  /* 0x00000014ff63723e */ /* 0x000fe200030006ff */
[----:B------:R-:W-:Y:S02]  /*1db0*/  HMUL2 R96, R96, R12.H0_H0 ;  /* 0x2000000c60607232 */ /* 0x000fe40000000000 */
[----:B------:R-:W-:Y:S01]  /*1dc0*/  ULOP3.LUT UR5, UR4, 0x10000, URZ, 0xfc, !UPT ;  /* 0x0001000004057892 */ /* 0x000fe2000f8efc3f */
[----:B------:R-:W-:-:S02]  /*1dd0*/  HMUL2 R97, R97, R13.H0_H0 ;  /* 0x2000000d61617232 */ /* 0x000fc40000000000 */
[----:B------:R-:W-:Y:S01]  /*1de0*/  HMUL2 R98, R98, R12.H0_H0 ;  /* 0x2000000c62627232 */ /* 0x000fe20000000000 */
[----:B------:R-:W-:Y:S01]  /*1df0*/  ULEA UR4, UR52, UR5, 0xa ;  /* 0x0000000534047291 */ /* 0x000fe2000f8e503f */
[----:B------:R-:W-:-:S06]  /*1e00*/  HMUL2 R99, R99, R13.H0_H0 ;  /* 0x2000000d63637232 */ /* 0x000fcc0000000000 */
        /* <DEDUP_REMOVED lines=15> */
[----:B-1----:R-:W-:-:S04]  /*1f00*/  PRMT R5, R6, 0x5410, R5 ;  /* 0x0000541006057816 */ /* 0x002fc80000000005 */
[-C--:B------:R-:W-:Y:S02]  /*1f10*/  F2FP.F16.E4M3.UNPACK_B R6, R5.reuse ;  /* 0x00000005ff06723e */ /* 0x080fe400020006ff */
[----:B------:R-:W-:Y:S02]  /*1f20*/  F2FP.F16.E4M3.UNPACK_B R97, R5.H1 ;  /* 0x00000005ff61723e */ /* 0x000fe400030006ff */
[----:B---3--:R-:W-:Y:S01]  /*1f30*/  PRMT R7, R8, 0x5410, R7 ;  /* 0x0000541008077816 */ /* 0x008fe20000000007 */
[----:B------:R-:W-:Y:S02]  /*1f40*/  HMUL2 R96, R6, R12.H0_H0 ;  /* 0x2000000c06607232 */ /* 0x000fe40000000000 */
[----:B------:R-:W-:Y:S01]  /*1f50*/  HMUL2 R97, R97, R13.H0_H0 ;  /* 0x2000000d61617232 */ /* 0x000fe20000000000 */
[-C--:B------:R-:W-:Y:S02]  /*1f60*/  F2FP.F16.E4M3.UNPACK_B R98, R7.reuse ;  /* 0x00000007ff62723e */ /* 0x080fe400020006ff */
[----:B------:R-:W-:-:S03]  /*1f70*/  F2FP.F16.E4M3.UNPACK_B R99, R7.H1 ;  /* 0x00000007ff63723e */ /* 0x000fc600030006ff */
[----:B------:R-:W-:Y:S02]  /*1f80*/  HMUL2 R98, R98, R12.H0_H0 ;  /* 0x2000000c62627232 */ /* 0x000fe40000000000 */
[----:B------:R-:W-:-:S04]  /*1f90*/  HMUL2 R99, R99, R13.H0_H0 ;  /* 0x2000000d63637232 */ /* 0x000fc80000000000 */
        /* <DEDUP_REMOVED lines=13> */
[----:B------:R-:W-:Y:S02]  /*2070*/  HMUL2 R96, R6, R12.H0_H0 ;  /* 0x2000000c06607232 */ /* 0x000fe40000000000 */
[----:B------:R-:W-:Y:S01]  /*2080*/  HMUL2 R97, R97, R13.H0_H0 ;  /* 0x2000000d61617232 */ /* 0x000fe20000000000 */
[-C--:B------:R-:W-:Y:S02]  /*2090*/  F2FP.F16.E4M3.UNPACK_B R98, R7.reuse ;  /* 0x00000007ff62723e */ /* 0x080fe400020006ff */
[----:B------:R-:W-:-:S03]  /*20a0*/  F2FP.F16.E4M3.UNPACK_B R99, R7.H1 ;  /* 0x00000007ff63723e */ /* 0x000fc600030006ff */
[----:B------:R-:W-:Y:S02]  /*20b0*/  HMUL2 R98, R98, R12.H0_H0 ;  /* 0x2000000c62627232 */ /* 0x000fe40000000000 */
[----:B------:R-:W-:-:S04]  /*20c0*/  HMUL2 R99, R99, R13.H0_H0 ;  /* 0x2000000d63637232 */ /* 0x000fc80000000000 */
[----:B------:R-:W-:-:S06]  /*20d0*/  WARPGROUP.ARRIVE ;  /* 0x00000000000079c5 */ /* 0x000fcc0000000000 */
[----:B------:R-:W-:Y:S03]  /*20e0*/  HGMMA.64x128x16.F32 R24, R96, gdesc[UR4], R24, gsb0 ;  /* 0x01e0000460187df0 */ /* 0x000fe60008000818 */
[----:B------:R-:W-:Y:S02]  /*20f0*/  WARPGROUP.DEPBAR.LE gsb0, 0x0 ;  /* 0x00008000000079c5 */ /* 0x000fe40000010000 */
[----:B------:R-:W-:Y:S05]  /*2100*/  @!P2 BRA `(.L_x_284) ;  /* 0x000000000088a947 */ /* 0x000fea0003800000 */
[----:B------:R-:W-:Y:S05]  /*2110*/  @!P0 BRA `(.L_x_285) ;  /* 0x0000000000048947 */ /* 0x000fea0003800000 */
[----:B------:R-:W-:Y:S01]  /*2120*/  BPT.TRAP 0x1 ;  /* 0x000000040000795c */ /* 0x000fe20000300000 */
.L_x_285:
[C---:B------:R-:W-:Y:S02]  /*2130*/  IMAD R5, R4.reuse, 0x80, R91 ;  /* 0x0000008004057824 */ /* 0x040fe400078e025b */
[----:B------:R-:W-:-:S03]  /*2140*/  IMAD R0, R4, 0x2000, R100 ;  /* 0x0000200004007824 */ /* 0x000fc600078e0264 */
[----:B------:R-:W-:Y:S01]  /*2150*/  LEA R9, R5, UR51, 0x1 ;  /* 0x0000003305097c11 */ /* 0x000fe2000f8e08ff */
[----:B------:R-:W-:Y:S06]  /*2160*/  @P1 BRA `(.L_x_286) ;  /* 0x00000000000c1947 */ /* 0x000fec0003800000 */
[----:B------:R-:W-:-:S04]  /*2170*/  LEA R5, R4, UR51, 0x3 ;  /* 0x0000003304057c11 */ /* 0x000fc8000f8e18ff */
[----:B------:R-:W1:Y:S02]  /*2180*/  SYNCS.PHASECHK.TRANS64.TRYWAIT P1, [R5+URZ], R112 ;  /* 0x00000070050075a7 */ /* 0x000e64000802017f */
[----:B-1----:R-:W-:Y:S05]  /*2190*/  @!P1 BRA `(.L_x_287) ;  /* 0x0000006c00e09947 */ /* 0x002fea0003800000 */
.L_x_286:
[----:B-1----:R-:W-:Y:S01]  /*21a0*/  LDS.U16 R5, [R0+UR51+0x8a00] ;  /* 0x008a003300057984 */ /* 0x002fe20008000400 */
[----:B------:R-:W-:-:S03]  /*21b0*/  IADD3 R6, R0, UR51, RZ ;  /* 0x0000003300067c10 */ /* 0x000fc6000fffe0ff */
[----:B------:R-:W1:Y:S02]  /*21c0*/  LDS.U16 R8, [R0+UR51+0x8800] ;  /* 0x0088003300087984 */ /* 0x000e640008000400 */
[----:B------:R-:W-:Y:S02]  /*21d0*/  IMAD.IADD R12, R105, 0x1, R6 ;  /* 0x00000001690c7824 */ /* 0x000fe400078e0206 */
[----:B------:R-:W-:Y:S04]  /*21e0*/  LDS.U16 R7, [R0+UR51+0x8a08] ;  /* 0x008a083300077984 */ /* 0x000fe80008000400 */
[----:B------:R-:W2:Y:S04]  /*21f0*/  LDS.U16 R10, [R0+UR51+0x8808] ;  /* 0x00880833000a7984 */ /* 0x000ea80008000400 */
[----:B------:R-:W3:Y:S04]  /*2200*/  LDS.U16 R94, [R9+0x32800] ;  /* 0x03280000095e7984 */ /* 0x000ee80000000400 */
        /* <DEDUP_REMOVED lines=9> */
[-C--:B------:R-:W-:Y:S01]  /*22a0*/  F2FP.F16.E4M3.UNPACK_B R6, R7.reuse ;  /* 0x00000007ff06723e */ /* 0x080fe200020006ff */
[-C--:B---3--:R-:W-:Y:S01]  /*22b0*/  HMUL2 R92, R92, R94.reuse.H0_H0 ;  /* 0x2000005e5c5c7232 */ /* 0x088fe20000000000 */
[----:B------:R-:W-:Y:S02]  /*22c0*/  F2FP.F16.E4M3.UNPACK_B R7, R7.H1 ;  /* 0x00000007ff07723e */ /* 0x000fe400030006ff */
[----:B----4-:R-:W-:Y:S01]  /*22d0*/  PRMT R0, R94, 0x5410, R95 ;  /* 0x000054105e007816 */ /* 0x010fe2000000005f */
[-C--:B------:R-:W-:Y:S02]  /*22e0*/  HMUL2 R93, R93, R95.reuse.H0_H0 ;  /* 0x2000005f5d5d7232 */ /* 0x080fe40000000000 */
[----:B------:R-:W-:Y:S02]  /*22f0*/  HMUL2 R94, R6, R94.H0_H0 ;  /* 0x2000005e065e7232 */ /* 0x000fe40000000000 */
[----:B------:R-:W-:Y:S01]  /*2300*/  HMUL2 R95, R7, R95.H0_H0 ;  /* 0x2000005f075f7232 */ /* 0x000fe20000000000 */
[----:B------:R-:W-:-:S02]  /*2310*/  PRMT R14, R11, 0x5410, R14 ;  /* 0x000054100b0e7816 */ /* 0x000fc4000000000e */
[----:B------:R-:W-:-:S07]  /*2320*/  PRMT R20, R13, 0x5410, R20 ;  /* 0x000054100d147816 */ /* 0x000fce0000000014 */
.L_x_284:
[----:B------:R-:W-:-:S13]  /*2330*/  ISETP.NE.AND P1, PT, RZ, UR49, PT ;  /* 0x00000031ff007c0c */ /* 0x000fda000bf25270 */
[----:B------:R-:W-:Y:S05]  /*2340*/  @!P1 BRA `(.L_x_288) ;  /* 0x0000000c005c9947 */ /* 0x000fea0003800000 */
[----:B------:R-:W-:-:S13]  /*2350*/  ISETP.GT.AND P1, PT, R113, 0x80, PT ;  /* 0x000000807100780c */ /* 0x000fda0003f24270 */
[----:B------:R-:W-:Y:S02]  /*2360*/  @!P1 IMAD.SHL.U32 R6, R4, 0x2000, RZ ;  /* 0x0000200004069824 */ /* 0x000fe400078e00ff */
[----:B------:R-:W-:Y:S01]  /*2370*/  @!P1 IMAD.U32 R10, RZ, RZ, UR52 ;  /* 0x00000034ff0a9e24 */ /* 0x000fe2000f8e00ff */
[----:B------:R-:W-:Y:S06]  /*2380*/  @!P1 BRA `(.L_x_289) ;  /* 0x0000000800189947 */ /* 0x000fec0003800000 */
[----:B------:R-:W-:Y:S02]  /*2390*/  IMAD.MOV.U32 R8, RZ, RZ, R4 ;  /* 0x000000ffff087224 */ /* 0x000fe400078e0004 */
[----:B------:R-:W-:Y:S02]  /*23a0*/  IMAD.U32 R5, RZ, RZ, UR49 ;  /* 0x00000031ff057e24 */ /* 0x000fe4000f8e00ff */
[----:B------:R-:W-:-:S07]  /*23b0*/  IMAD.U32 R10, RZ, RZ, UR52 ;  /* 0x00000034ff0a7e24 */ /* 0x000fce000f8e00ff */
.L_x_297:
        /* <DEDUP_REMOVED lines=16> */
.L_x_290:
[----:B------:R-:W-:Y:S01]  /*24c0*/  VIADD R12, R6, 0x2 ;  /* 0x00000002060c7836 */ /* 0x000fe20000000000 */
[-C--:B------:R-:W-:Y:S01]  /*24d0*/  F2FP.F16.E4M3.UNPACK_B R96, R14.reuse ;  /* 0x0000000eff60723e */ /* 0x080fe200020006ff */
[----:B------:R-:W-:Y:S01]  /*24e0*/  IMAD.MOV.U32 R13, RZ, RZ, 0x40000040 ;  /* 0x40000040ff0d7424 */ /* 0x000fe200078e00ff */
[----:B------:R-:W-:Y:S01]  /*24f0*/  F2FP.F16.E4M3.UNPACK_B R97, R14.H1 ;  /* 0x0000000eff61723e */ /* 0x000fe200030006ff */
[----:B------:R-:W-:Y:S01]  /*2500*/  IMAD R7, R8, 0x2000, R107 ;  /* 0x0000200008077824 */ /* 0x000fe200078e026b */
[-C--:B------:R-:W-:Y:S01]  /*2510*/  F2FP.F16.E4M3.UNPACK_B R98, R20.reuse ;  /* 0x00000014ff62723e */ /* 0x080fe200020006ff */
[-C--:B------:R-:W-:Y:S01]  /*2520*/  HMUL2 R96, R96, R0.reuse.H0_H0 ;  /* 0x2000000060607232 */ /* 0x080fe20000000000 */
[----:B------:R-:W-:Y:S01]  /*2530*/  F2FP.F16.E4M3.UNPACK_B R99, R20.H1 ;  /* 0x00000014ff63723e */ /* 0x000fe200030006ff */
[-C--:B------:R-:W-:Y:S01]  /*2540*/  HMUL2 R97, R97, R0.reuse.H1_H1 ;  /* 0x3000000061617232 */ /* 0x080fe20000000000 */
[----:B------:R-:W-:Y:S01]  /*2550*/  R2UR UR6, R12 ;  /* 0x000000000c0672ca */ /* 0x000fe200000e0000 */
[-C--:B------:R-:W-:Y:S01]  /*2560*/  HMUL2 R98, R98, R0.reuse.H0_H0 ;  /* 0x2000000062627232 */ /* 0x080fe20000000000 */
[----:B------:R-:W-:Y:S01]  /*2570*/  R2UR UR7, R13 ;  /* 0x000000000d0772ca */ /* 0x000fe200000e0000 */
[----:B------:R-:W-:Y:S01]  /*2580*/  HMUL2 R99, R99, R0.H1_H1 ;  /* 0x3000000063637232 */ /* 0x000fe20000000000 */
[----:B------:R-:W-:Y:S01]  /*2590*/  LEA R15, R4, UR51, 0x3 ;  /* 0x00000033040f7c11 */ /* 0x000fe2000f8e18ff */
[C---:B------:R-:W-:Y:S01]  /*25a0*/  VIADD R8, R6.reuse, 0x4 ;  /* 0x0000000406087836 */ /* 0x040fe20000000000 */
[----:B------:R-:W-:Y:S01]  /*25b0*/  SHF.L.U32 R92, R3, 0x1f, RZ ;  /* 0x0000001f035c7819 */ /* 0x000fe200000006ff */
[----:B------:R-:W-:Y:S01]  /*25c0*/  IMAD.MOV.U32 R9, RZ, RZ, 0x40000040 ;  /* 0x40000040ff097424 */ /* 0x000fe200078e00ff */
[----:B------:R-:W-:Y:S01]  /*25d0*/  IADD3 R12, R7, UR51, R100 ;  /* 0x00000033070c7c10 */ /* 0x000fe2000fffe064 */
[----:B------:R-:W-:Y:S01]  /*25e0*/  VIADD R6, R6, 0x6 ;  /* 0x0000000606067836 */ /* 0x000fe20000000000 */
[----:B------:R1:W2:Y:S01]  /*25f0*/  SYNCS.PHASECHK.TRANS64.TRYWAIT P1, [R15+URZ], R92 ;  /* 0x0000005c0f0075a7 */ /* 0x0002a2000802017f */
[----:B------:R-:W-:-:S02]  /*2600*/  WARPGROUP.ARRIVE ;  /* 0x00000000000079c5 */ /* 0x000fc40000000000 */
[----:B------:R-:W-:-:S04]  /*2610*/  IMAD.IADD R13, R105, 0x1, R12 ;  /* 0x00000001690d7824 */ /* 0x000fc800078e020c */
        /* <DEDUP_REMOVED lines=12> */
[-C--:B------:R-:W-:Y:S01]  /*26e0*/  HMUL2 R96, R96, R0.reuse.H0_H0 ;  /* 0x2000000060607232 */ /* 0x080fe20000000000 */
[----:B------:R-:W-:Y:S01]  /*26f0*/  MOV R7, 0x40000040 ;  /* 0x4000004000077802 */ /* 0x000fe20000000f00 */
[----:B------:R-:W-:Y:S01]  /*2700*/  HMUL2 R97, R97, R0.H1_H1 ;  /* 0x3000000061617232 */ /* 0x000fe20000000000 */
[-C--:B------:R-:W-:Y:S02]  /*2710*/  F2FP.F16.E4M3.UNPACK_B R98, R11.reuse ;  /* 0x0000000bff62723e */ /* 0x080fe400020006ff */
[----:B------:R-:W-:-:S03]  /*2720*/  F2FP.F16.E4M3.UNPACK_B R99, R11.H1 ;  /* 0x0000000bff63723e */ /* 0x000fc600030006ff */
[-C--:B------:R-:W-:Y:S02]  /*2730*/  HMUL2 R98, R98, R0.reuse.H0_H0 ;  /* 0x2000000062627232 */ /* 0x080fe40000000000 */
[----:B------:R-:W-:-:S04]  /*2740*/  HMUL2 R99, R99, R0.H1_H1 ;  /* 0x3000000063637232 */ /* 0x000fc80000000000 */
        /* <DEDUP_REMOVED lines=13> */
[-C--:B------:R-:W-:Y:S02]  /*2820*/  HMUL2 R96, R96, R0.reuse.H0_H0 ;  /* 0x2000000060607232 */ /* 0x080fe40000000000 */
[----:B------:R-:W-:Y:S01]  /*2830*/  HMUL2 R97, R97, R0.H1_H1 ;  /* 0x3000000061617232 */ /* 0x000fe20000000000 */
[-C--:B------:R-:W-:Y:S02]  /*2840*/  F2FP.F16.E4M3.UNPACK_B R98, R11.reuse ;  /* 0x0000000bff62723e */ /* 0x080fe400020006ff */
[----:B------:R-:W-:-:S03]  /*2850*/  F2FP.F16.E4M3.UNPACK_B R99, R11.H1 ;  /* 0x0000000bff63723e */ /* 0x000fc600030006ff */
[-C--:B------:R-:W-:Y:S02]  /*2860*/  HMUL2 R98, R98, R0.reuse.H0_H0 ;  /* 0x2000000062627232 */ /* 0x080fe40000000000 */
[----:B------:R-:W-:-:S04]  /*2870*/  HMUL2 R99, R99, R0.H1_H1 ;  /* 0x3000000063637232 */ /* 0x000fc80000000000 */
[----:B------:R-:W-:-:S06]  /*2880*/  WARPGROUP.ARRIVE ;  /* 0x00000000000079c5 */ /* 0x000fcc0000000000 */
[----:B------:R-:W-:Y:S03]  /*2890*/  HGMMA.64x128x16.F32 R24, R96, gdesc[UR4], R24, gsb0 ;  /* 0x01e0000460187df0 */ /* 0x000fe60008000818 */
[----:B------:R-:W-:Y:S02]  /*28a0*/  WARPGROUP.DEPBAR.LE gsb0, 0x0 ;  /* 0x00008000000079c5 */ /* 0x000fe40000010000 */
[----:B-12---:R-:W-:Y:S05]  /*28b0*/  @!P0 BRA `(.L_x_291) ;  /* 0x0000000000048947 */ /* 0x006fea0003800000 */
[----:B------:R-:W-:Y:S01]  /*28c0*/  BPT.TRAP 0x1 ;  /* 0x000000040000795c */ /* 0x000fe20000300000 */
.L_x_291:
[----:B------:R-:W-:Y:S02]  /*28d0*/  LEA R0, R10, UR51, 0x3 ;  /* 0x000000330a007c11 */ /* 0x000fe4000f8e18ff */
[----:B------:R-:W-:-:S03]  /*28e0*/  ISETP.GT.U32.AND P2, PT, R19, 0x1, PT ;  /* 0x000000011300780c */ /* 0x000fc60003f44070 */
[----:B------:R-:W-:-:S05]  /*28f0*/  VIADD R0, R0, 0x38 ;  /* 0x0000003800007836 */ /* 0x000fca0000000000 */
[----:B------:R-:W-:-:S04]  /*2900*/  PRMT R0, RZ, 0x654, R0 ;  /* 0x00000654ff007816 */ /* 0x000fc80000000000 */
[----:B------:R1:W-:Y:S01]  /*2910*/  SYNCS.ARRIVE.TRANS64.RED.A1T0 RZ, [R0+URZ], RZ ;  /* 0x000000ff00ff79a7 */ /* 0x0003e2000810043f */
[----:B------:R-:W-:Y:S05]  /*2920*/  @P2 BRA `(.L_x_292) ;  /* 0x0000000000042947 */ /* 0x000fea0003800000 */
[----:B------:R-:W-:Y:S01]  /*2930*/  BPT.TRAP 0x1 ;  /* 0x000000040000795c */ /* 0x000fe20000300000 */
.L_x_292:
[----:B------:R-:W-:-:S05]  /*2940*/  VIADD R10, R10, 0x1 ;  /* 0x000000010a0a7836 */ /* 0x000fca0000000000 */
[----:B------:R-:W-:-:S04]  /*2950*/  ISETP.NE.AND P2, PT, R10, 0x7, PT ;  /* 0x000000070a00780c */ /* 0x000fc80003f45270 */
[----:B------:R-:W-:Y:S01]  /*2960*/  SEL R10, R10, RZ, P2 ;  /* 0x000000ff0a0a7207 */ /* 0x000fe20001000000 */
[----:B------:R-:W-:Y:S08]  /*2970*/  @!P0 BRA `(.L_x_293) ;  /* 0x0000000000048947 */ /* 0x000ff00003800000 */
[----:B------:R-:W-:Y:S01]  /*2980*/  BPT.TRAP 0x1 ;  /* 0x000000040000795c */ /* 0x000fe20000300000 */
.L_x_293:
[----:B------:R-:W-:Y:S04]  /*2990*/  BSSY B0, `(.L_x_294) ;  /* 0x0000004000007945 */ /* 0x000fe80003800000 */
[----:B------:R-:W-:Y:S05]  /*29a0*/  @P1 BRA `(.L_x_295) ;  /* 0x0000000000081947 */ /* 0x000fea0003800000 */
[----:B------:R-:W2:Y:S02]  /*29b0*/  SYNCS.PHASECHK.TRANS64.TRYWAIT P1, [R15+URZ], R92 ;  /* 0x0000005c0f0075a7 */ /* 0x000ea4000802017f */
[----:B--2---:R-:W-:Y:S05]  /*29c0*/  @!P1 BRA `(.L_x_296) ;  /* 0x0000006400e89947 */ /* 0x004fea0003800000 */
.L_x_295:
[----:B------:R-:W-:Y:S05]  /*29d0*/  BSYNC B0 ;  /* 0x0000000000007941 */ /* 0x000fea0003800000 */
.L_x_294:
[C---:B--2---:R-:W-:Y:S01]  /*29e0*/  IMAD.SHL.U32 R15, R4.reuse, 0x2000, RZ ;  /* 0x00002000040f7824 */ /* 0x044fe200078e00ff */
[C---:B------:R-:W-:Y:S01]  /*29f0*/  ISETP.GT.AND P1, PT, R5.reuse, 0x2, PT ;  /* 0x000000020500780c */ /* 0x040fe20003f24270 */
[----:B------:R-:W-:Y:S02]  /*2a00*/  IMAD R6, R4, 0x80, R91 ;  /* 0x0000008004067824 */ /* 0x000fe400078e025b */
[----:B------:R-:W-:Y:S01]  /*2a10*/  VIADD R5, R5, 0xffffffff ;  /* 0xffffffff05057836 */ /* 0x000fe20000000000 */
[----:B-1----:R-:W-:Y:S02]  /*2a20*/  IADD3 R0, R15, UR51, R100 ;  /* 0x000000330f007c10 */ /* 0x002fe4000fffe064 */
[----:B------:R-:W-:-:S03]  /*2a30*/  LEA R21, R6, UR51, 0x1 ;  /* 0x0000003306157c11 */ /* 0x000fc6000f8e08ff */
[----:B------:R-:W-:Y:S01]  /*2a40*/  LDS.U16 R6, [R0+0x8a00] ;  /* 0x008a000000067984 */ /* 0x000fe20000000400 */
[----:B------:R-:W-:-:S03]  /*2a50*/  IMAD.IADD R12, R105, 0x1, R0 ;  /* 0x00000001690c7824 */ /* 0x000fc600078e0200 */
[----:B------:R-:W1:Y:S04]  /*2a60*/  LDS.U16 R7, [R0+0x8800] ;  /* 0x0088000000077984 */ /* 0x000e680000000400 */
[----:B------:R-:W-:Y:S04]  /*2a70*/  LDS.U16 R8, [R0+0x8a08] ;  /* 0x008a080000087984 */ /* 0x000fe80000000400 */
[----:B------:R-:W2:Y:S04]  /*2a80*/  LDS.U16 R9, [R0+0x8808] ;  /* 0x0088080000097984 */ /* 0x000ea80000000400 */
[----:B------:R-:W3:Y:S04]  /*2a90*/  LDS.U16 R94, [R21+0x32800] ;  /* 0x03280000155e7984 */ /* 0x000ee80000000400 */
[----:B------:R-:W4:Y:S04]  /*2aa0*/  LDS.U16 R95, [R21+0x32810] ;  /* 0x03281000155f7984 */ /* 0x000f280000000400 */
[----:B------:R-:W-:Y:S04]  /*2ab0*/  LDS.U16 R14, [R12+0x8a00] ;  /* 0x008a00000c0e7984 */ /* 0x000fe80000000400 */
[----:B------:R-:W4:Y:S04]  /*2ac0*/  LDS.U16 R11, [R12+0x8800] ;  /* 0x008800000c0b7984 */ /* 0x000f280000000400 */
[----:B------:R-:W-:Y:S04]  /*2ad0*/  LDS.U16 R20, [R12+0x8a08] ;  /* 0x008a08000c147984 */ /* 0x000fe80000000400 */
[----:B------:R-:W4:Y:S01]  /*2ae0*/  LDS.U16 R13, [R12+0x8808] ;  /* 0x008808000c0d7984 */ /* 0x000f220000000400 */
[----:B-1----:R-:W-:-:S04]  /*2af0*/  PRMT R6, R7, 0x5410, R6 ;  /* 0x0000541007067816 */ /* 0x002fc80000000006 */
[-C--:B------:R-:W-:Y:S02]  /*2b00*/  F2FP.F16.E4M3.UNPACK_B R93, R6.reuse.H1 ;  /* 0x00000006ff5d723e */ /* 0x080fe400030006ff */
[----:B------:R-:W-:Y:S02]  /*2b10*/  F2FP.F16.E4M3.UNPACK_B R92, R6 ;  /* 0x00000006ff5c723e */ /* 0x000fe400020006ff */
[----:B--2---:R-:W-:-:S04]  /*2b20*/  PRMT R8, R9, 0x5410, R8 ;  /* 0x0000541009087816 */ /* 0x004fc80000000008 */
[-C--:B------:R-:W-:Y:S01]  /*2b30*/  F2FP.F16.E4M3.UNPACK_B R7, R8.reuse ;  /* 0x00000008ff07723e */ /* 0x080fe200020006ff */
[-C--:B---3--:R-:W-:Y:S01]  /*2b40*/  HMUL2 R92, R92, R94.reuse.H0_H0 ;  /* 0x2000005e5c5c7232 */ /* 0x088fe20000000000 */
[----:B------:R-:W-:Y:S02]  /*2b50*/  F2FP.F16.E4M3.UNPACK_B R8, R8.H1 ;  /* 0x00000008ff08723e */ /* 0x000fe400030006ff */
[----:B----4-:R-:W-:Y:S01]  /*2b60*/  PRMT R0, R94, 0x5410, R95 ;  /* 0x000054105e007816 */ /* 0x010fe2000000005f */
[-C--:B------:R-:W-:Y:S02]  /*2b70*/  HMUL2 R93, R93, R95.reuse.H0_H0 ;  /* 0x2000005f5d5d7232 */ /* 0x080fe40000000000 */
[----:B------:R-:W-:Y:S02]  /*2b80*/  HMUL2 R95, R8, R95.H0_H0 ;  /* 0x2000005f085f7232 */ /* 0x000fe40000000000 */
[----:B------:R-:W-:Y:S02]  /*2b90*/  IMAD.MOV.U32 R8, RZ, RZ, R4 ;  /* 0x000000ffff087224 */ /* 0x000fe400078e0004 */
[----:B------:R-:W-:Y:S01]  /*2ba0*/  HMUL2 R94, R7, R94.H0_H0 ;  /* 0x2000005e075e7232 */ /* 0x000fe20000000000 */
[----:B------:R-:W-:-:S02]  /*2bb0*/  PRMT R14, R11, 0x5410, R14 ;  /* 0x000054100b0e7816 */ /* 0x000fc4000000000e */
[----:B------:R-:W-:Y:S01]  /*2bc0*/  PRMT R20, R13, 0x5410, R20 ;  /* 0x000054100d147816 */ /* 0x000fe20000000014 */
[----:B------:R-:W-:Y:S06]  /*2bd0*/  @P1 BRA `(.L_x_297) ;  /* 0xfffffff400f81947 */ /* 0x000fec000383ffff */
[----:B------:R-:W-:-:S07]  /*2be0*/  IMAD.MOV.U32 R6, RZ, RZ, R15 ;  /* 0x000000ffff067224 */ /* 0x000fce00078e000f */
.L_x_289:
        /* <DEDUP_REMOVED lines=12> */
[-C--:B------:R-:W-:Y:S01]  /*2cb0*/  HMUL2 R96, R96, R0.reuse.H0_H0 ;  /* 0x2000000060607232 */ /* 0x080fe20000000000 */
[----:B------:R-:W-:Y:S01]  /*2cc0*/  F2FP.F16.E4M3.UNPACK_B R99, R20.H1 ;  /* 0x00000014ff63723e */ /* 0x000fe200030006ff */
[-C--:B------:R-:W-:Y:S01]  /*2cd0*/  HMUL2 R97, R97, R0.reuse.H1_H1 ;  /* 0x3000000061617232 */ /* 0x080fe20000000000 */
[----:B------:R-:W-:Y:S01]  /*2ce0*/  IADD3 R3, R100, R107, R6 ;  /* 0x0000006b64037210 */ /* 0x000fe20007ffe006 */
[----:B------:R-:W-:-:S02]  /*2cf0*/  HMUL2 R98, R98, R0.H0_H0 ;  /* 0x2000000062627232 */ /* 0x000fc40000000000 */
[----:B------:R-:W-:Y:S01]  /*2d00*/  VIADD R6, R4, 0x4 ;  /* 0x0000000404067836 */ /* 0x000fe20000000000 */
[----:B------:R-:W-:Y:S01]  /*2d10*/  HGMMA.64x128x16.F32 R24, R92, gdesc[UR4], R24, gsb0 ;  /* 0x01e000045c187df0 */ /* 0x000fe20008000818 */
[----:B------:R-:W-:Y:S01]  /*2d20*/  R2UR UR6, R8 ;  /* 0x00000000080672ca */ /* 0x000fe200000e0000 */
[----:B------:R-:W-:Y:S01]  /*2d30*/  HMUL2 R99, R99, R0.H1_H1 ;  /* 0x3000000063637232 */ /* 0x000fe20000000000 */
[----:B------:R-:W-:Y:S02]  /*2d40*/  R2UR UR7, R9 ;  /* 0x00000000090772ca */ /* 0x000fe400000e0000 */
[----:B------:R-:W-:Y:S01]  /*2d50*/  IADD3 R4, R4, 0x6, RZ ;  /* 0x0000000604047810 */ /* 0x000fe20007ffe0ff */
[----:B------:R-:W-:Y:S02]  /*2d60*/  WARPGROUP.DEPBAR.LE gsb0, 0x0 ;  /* 0x00008000000079c5 */ /* 0x000fe40000010000 */
[----:B------:R-:W-:-:S08]  /*2d70*/  WARPGROUP.ARRIVE ;  /* 0x00000000000079c5 */ /* 0x000fd00000000000 */
        /* <DEDUP_REMOVED lines=14> */
[-C--:B------:R-:W-:Y:S02]  /*2e60*/  HMUL2 R96, R96, R0.reuse.H0_H0 ;  /* 0x2000000060607232 */ /* 0x080fe40000000000 */
[----:B------:R-:W-:Y:S01]  /*2e70*/  HMUL2 R97, R97, R0.H1_H1 ;  /* 0x3000000061617232 */ /* 0x000fe20000000000 */
[-C--:B------:R-:W-:Y:S02]  /*2e80*/  F2FP.F16.E4M3.UNPACK_B R98, R9.reuse ;  /* 0x00000009ff62723e */ /* 0x080fe400020006ff */
[----:B------:R-:W-:Y:S01]  /*2e90*/  F2FP.F16.E4M3.UNPACK_B R99, R9.H1 ;  /* 0x00000009ff63723e */ /* 0x000fe200030006ff */
[----:B------:R-:W-:-:S02]  /*2ea0*/  IMAD.IADD R9, R105, 0x1, R6 ;  /* 0x0000000169097824 */ /* 0x000fc400078e0206 */
        /* <DEDUP_REMOVED lines=24> */
[----:B------:R-:W-:Y:S05]  /*3030*/  @!P0 BRA `(.L_x_298) ;  /* 0x0000000000048947 */ /* 0x000fea0003800000 */
[----:B------:R-:W-:Y:S01]  /*3040*/  BPT.TRAP 0x1 ;  /* 0x000000040000795c */ /* 0x000fe20000300000 */
.L_x_298:
[----:B------:R-:W-:Y:S02]  /*3050*/  LEA R10, R10, UR51, 0x3 ;  /* 0x000000330a0a7c11 */ /* 0x000fe4000f8e18ff */
[----:B------:R-:W-:-:S03]  /*3060*/  ISETP.GT.U32.AND P1, PT, R19, 0x1, PT ;  /* 0x000000011300780c */ /* 0x000fc60003f24070 */
[----:B------:R-:W-:-:S05]  /*3070*/  VIADD R10, R10, 0x38 ;  /* 0x000000380a0a7836 */ /* 0x000fca0000000000 */
[----:B------:R-:W-:-:S04]  /*3080*/  PRMT R10, RZ, 0x654, R10 ;  /* 0x00000654ff0a7816 */ /* 0x000fc8000000000a */
[----:B------:R1:W-:Y:S01]  /*3090*/  SYNCS.ARRIVE.TRANS64.RED.A1T0 RZ, [R10+URZ], RZ ;  /* 0x000000ff0aff79a7 */ /* 0x0003e2000810043f */
[----:B------:R-:W-:Y:S05]  /*30a0*/  @P1 BRA `(.L_x_288) ;  /* 0x0000000000041947 */ /* 0x000fea0003800000 */
[----:B------:R-:W-:Y:S01]  /*30b0*/  BPT.TRAP 0x1 ;  /* 0x000000040000795c */ /* 0x000fe20000300000 */
.L_x_288:
[----:B------:R-:W-:Y:S05]  /*30c0*/  @!P0 BRA `(.L_x_299) ;  /* 0x0000000000048947 */ /* 0x000fea0003800000 */
[----:B------:R-:W-:Y:S01]  /*30d0*/  BPT.TRAP 0x1 ;  /* 0x000000040000795c */ /* 0x000fe20000300000 */
.L_x_299:
        /* <DEDUP_REMOVED lines=13> */
.L_x_300:
        /* <DEDUP_REMOVED lines=24> */
[----:B------:R-:W-:Y:S01]  /*3330*/  IMAD.U32 R5, RZ, RZ, UR5 ;  /* 0x00000005ff057e24 */ /* 0x000fe2000f8e00ff */
[----:B------:R-:W-:Y:S01]  /*3340*/  ULDC.64 UR4, c[0x4][0x58] ;  /* 0x0100160000047ab9 */ /* 0x000fe20000000a00 */
[----:B------:R-:W-:Y:S02]  /*3350*/  IMAD.U32 R6, RZ, RZ, UR6 ;  /* 0x00000006ff067e24 */ /* 0x000fe4000f8e00ff */
[----:B------:R-:W-:Y:S02]  /*3360*/  IMAD.U32 R7, RZ, RZ, UR7 ;  /* 0x00000007ff077e24 */ /* 0x000fe4000f8e00ff */
[----:B-1----:R-:W-:-:S02]  /*3370*/  IMAD.U32 R10, RZ, RZ, UR4 ;  /* 0x00000004ff0a7e24 */ /* 0x002fc4000f8e00ff */
[----:B------:R-:W-:Y:S02]  /*3380*/  IMAD.U32 R11, RZ, RZ, UR5 ;  /* 0x00000005ff0b7e24 */ /* 0x000fe4000f8e00ff */
[----:B------:R-:W-:Y:S02]  /*3390*/  IMAD.MOV.U32 R8, RZ, RZ, 0x70 ;  /* 0x00000070ff087424 */ /* 0x000fe400078e00ff */
[----:B------:R-:W-:Y:S02]  /*33a0*/  IMAD.MOV.U32 R12, RZ, RZ, 0x1 ;  /* 0x00000001ff0c7424 */ /* 0x000fe400078e00ff */
[----:B--2---:R-:W-:-:S07]  /*33b0*/  IMAD.MOV.U32 R13, RZ, RZ, RZ ;  /* 0x000000ffff0d7224 */ /* 0x004fce00078e00ff */
[----:B------:R-:W-:-:S07]  /*33c0*/  LEPC R20, `(.L_x_302) ;  /* 0x000000001014794e */ /* 0x000fce0000000000 */
[----:B---3-5:R-:W-:Y:S05]  /*33d0*/  CALL.ABS.NOINC R14 ;  /* 0x000000000e007343 */ /* 0x028fea0003c00000 */
.L_x_302:
[----:B------:R1:W2:Y:S01]  /*33e0*/  LDC.64 R14, c[0x4][R23] ;  /* 0x01000000170e7b82 */ /* 0x0002a20000000a00 */
[----:B------:R-:W-:Y:S01]  /*33f0*/  ULDC.64 UR4, c[0x4][0xd8] ;  /* 0x0100360000047ab9 */ /* 0x000fe20000000a00 */
[----:B------:R-:W-:Y:S01]  /*3400*/  ULDC.64 UR6, c[0x4][0x58] ;  /* 0x0100160000067ab9 */ /* 0x000fe20000000a00 */
[----:B------:R-:W-:Y:S01]  /*3410*/  IMAD.U32 R4, RZ, RZ, UR4 ;  /* 0x00000004ff047e24 */ /* 0x000fe2000f8e00ff */
[----:B------:R-:W-:Y:S01]  /*3420*/  MOV R10, UR6 ;  /* 0x00000006000a7c02 */ /* 0x000fe20008000f00 */
[----:B------:R-:W-:Y:S01]  /*3430*/  IMAD.U32 R5, RZ, RZ, UR5 ;  /* 0x00000005ff057e24 */ /* 0x000fe2000f8e00ff */
[----:B------:R-:W-:Y:S01]  /*3440*/  ULDC.64 UR4, c[0x4][0xe0] ;  /* 0x0100380000047ab9 */ /* 0x000fe20000000a00 */
[----:B------:R-:W-:Y:S02]  /*3450*/  IMAD.U32 R11, RZ, RZ, UR7 ;  /* 0x00000007ff0b7e24 */ /* 0x000fe4000f8e00ff */
[----:B------:R-:W-:Y:S02]  /*3460*/  IMAD.U32 R6, RZ, RZ, UR4 ;  /* 0x00000004ff067e24 */ /* 0x000fe4000f8e00ff */
[----:B------:R-:W-:-:S02]  /*3470*/  IMAD.U32 R7, RZ, RZ, UR5 ;  /* 0x00000005ff077e24 */ /* 0x000fc4000f8e00ff */
[----:B------:R-:W-:Y:S02]  /*3480*/  IMAD.MOV.U32 R8, RZ, RZ, 0x70 ;  /* 0x00000070ff087424 */ /* 0x000fe400078e00ff */
[----:B------:R-:W-:Y:S02]  /*3490*/  IMAD.MOV.U32 R12, RZ, RZ, 0x1 ;  /* 0x00000001ff0c7424 */ /* 0x000fe400078e00ff */
[----:B-1----:R-:W-:-:S07]  /*34a0*/  IMAD.MOV.U32 R13, RZ, RZ, RZ ;  /* 0x000000ffff0d7224 */ /* 0x002fce00078e00ff */
[----:B------:R-:W-:-:S07]  /*34b0*/  LEPC R20, `(.L_x_301) ;  /* 0x000000001014794e */ /* 0x000fce0000000000 */
[----:B--2---:R-:W-:Y:S05]  /*34c0*/  CALL.ABS.NOINC R14 ;  /* 0x000000000e007343 */ /* 0x004fea0003c00000 */
.L_x_301:
        /* <DEDUP_REMOVED lines=16> */
.L_x_304:
[----:B------:R-:W-:Y:S01]  /*35d0*/  ULDC UR4, c[0x0][0x780] ;  /* 0x0001e00000047ab9 */ /* 0x000fe20000000800 */
[----:B------:R-:W-:Y:S02]  /*35e0*/  IMAD.MOV.U32 R88, RZ, RZ, 0x1 ;  /* 0x00000001ff587424 */ /* 0x000fe400078e00ff */
[----:B-----5:R-:W-:-:S07]  /*35f0*/  IMAD.U32 R89, RZ, RZ, UR4 ;  /* 0x00000004ff597e24 */ /* 0x020fce000f8e00ff */
.L_x_303:
        /* <DEDUP_REMOVED lines=13> */
.L_x_306:
[----:B------:R-:W-:Y:S02]  /*36d0*/  ULDC UR4, c[0x0][0x7a0] ;  /* 0x0001e80000047ab9 */ /* 0x000fe40000000800 */
[----:B-----5:R-:W-:-:S07]  /*36e0*/  IMAD.U32 R90, RZ, RZ, UR4 ;  /* 0x00000004ff5a7e24 */ /* 0x020fce000f8e00ff */
.L_x_305:
        /* <DEDUP_REMOVED lines=18> */
.L_x_309:
[----:B-----5:R-:W-:-:S13]  /*3810*/  FSETP.EQ.AND P3, PT, R89, RZ, PT ;  /* 0x000000ff5900720b */ /* 0x020fda0003f62000 */
.L_x_310:
[----:B------:R-:W-:Y:S05]  /*3820*/  BSYNC B0 ;  /* 0x0000000000007941 */ /* 0x000fea0003800000 */
.L_x_308:
[----:B------:R-:W-:-:S07]  /*3830*/  SEL R0, RZ, 0x1, P3 ;  /* 0x00000001ff007807 */ /* 0x000fce0001800000 */
.L_x_307:
[----:B------:R-:W-:Y:S04]  /*3840*/  BSSY B0, `(.L_x_311) ;  /* 0x0000007000007945 */ /* 0x000fe80003800000 */
[----:B------:R-:W-:Y:S05]  /*3850*/  @!P0 BRA `(.L_x_312) ;  /* 0x0000000000108947 */ /* 0x000fea0003800000 */
[----:B------:R-:W-:-:S13]  /*3860*/  LOP3.LUT P0, RZ, R88, 0xff, RZ, 0xc0, !PT ;  /* 0x000000ff58ff7812 */ /* 0x000fda000780c0ff */
[----:B------:R-:W-:Y:S05]  /*3870*/  @!P0 BRA `(.L_x_313) ;  /* 0x00000000000c8947 */ /* 0x000fea0003800000 */
[----:B-----5:R-:W-:Y:S01]  /*3880*/  FSETP.EQ.AND P2, PT, R89, RZ, PT ;  /* 0x000000ff5900720b */ /* 0x020fe20003f42000 */
[----:B------:R-:W-:-:S12]  /*3890*/  BRA `(.L_x_313) ;  /* 0x0000000000047947 */ /* 0x000fd80003800000 */
.L_x_312:
[----:B-----5:R-:W-:-:S13]  /*38a0*/  FSETP.EQ.AND P2, PT, R89, RZ, PT ;  /* 0x000000ff5900720b */ /* 0x020fda0003f42000 */
.L_x_313:
[----:B------:R-:W-:Y:S05]  /*38b0*/  BSYNC B0 ;  /* 0x0000000000007941 */ /* 0x000fea0003800000 */
.L_x_311:
[----:B------:R-:W-:Y:S01]  /*38c0*/  PRMT R3, R0, 0x9910, RZ ;  /* 0x0000991000037816 */ /* 0x000fe200000000ff */
[----:B------:R-:W-:Y:S01]  /*38d0*/  BSSY B0, `(.L_x_314) ;  /* 0x000001b000007945 */ /* 0x000fe20003800000 */
[----:B------:R-:W-:Y:S01]  /*38e0*/  LOP3.LUT R103, R103, 0x1, RZ, 0x3c, !PT ;  /* 0x0000000167677812 */ /* 0x000fe200078e3cff */
[----:B------:R-:W-:Y:S01]  /*38f0*/  IMAD.MOV.U32 R0, RZ, RZ, RZ ;  /* 0x000000ffff007224 */ /* 0x000fe200078e00ff */
[----:B------:R-:W-:Y:S02]  /*3900*/  ISETP.NE.AND P0, PT, R3, RZ, PT ;  /* 0x000000ff0300720c */ /* 0x000fe40003f05270 */
[----:B------:R-:W-:Y:S02]  /*3910*/  CS2R R6, SRZ ;  /* 0x0000000000067805 */ /* 0x000fe4000001ff00 */
[----:B--23--:R-:W-:Y:S02]  /*3920*/  CS2R R4, SRZ ;  /* 0x0000000000047805 */ /* 0x00cfe4000001ff00 */
[----:B-1----:R-:W-:-:S02]  /*3930*/  CS2R R10, SRZ ;  /* 0x00000000000a7805 */ /* 0x002fc4000001ff00 */
[----:B------:R-:W-:-:S05]  /*3940*/  CS2R R8, SRZ ;  /* 0x0000000000087805 */ /* 0x000fca000001ff00 */
[----:B------:R-:W-:Y:S05]  /*3950*/  @!P0 BRA `(.L_x_315) ;  /* 0x0000000000488947 */ /* 0x000fea0003800000 */
[----:B------:R-:W-:-:S13]  /*3960*/  ISETP.NE.AND P3, PT, R111, 0x3, PT ;  /* 0x000000036f00780c */ /* 0x000fda0003f65270 */
[----:B------:R-:W-:Y:S05]  /*3970*/  @!P3 BRA `(.L_x_316) ;  /* 0x000000000004b947 */ /* 0x000fea0003800000 */
[----:B------:R-:W-:Y:S01]  /*3980*/  BPT.TRAP 0x1 ;  /* 0x000000040000795c */ /* 0x000fe20000300000 */
.L_x_316:
[----:B------:R-:W-:Y:S01]  /*3990*/  SHF.L.U32 R0, R103, 0x1f, RZ ;  /* 0x0000001f67007819 */ /* 0x000fe200000006ff */
[----:B------:R-:W-:Y:S01]  /*39a0*/  BSSY B1, `(.L_x_317) ;  /* 0x0000005000017945 */ /* 0x000fe20003800000 */
[----:B------:R-:W-:Y:S01]  /*39b0*/  @!P2 LEA R3, R101, UR51, 0x1 ;  /* 0x000000336503ac11 */ /* 0x000fe2000f8e08ff */
[----:B------:R-:W-:Y:S01]  /*39c0*/  IMAD.MOV.U32 R11, RZ, RZ, RZ ;  /* 0x000000ffff0b7224 */ /* 0x000fe200078e00ff */
[----:B------:R-:W1:Y:S02]  /*39d0*/  SYNCS.PHASECHK.TRANS64.TRYWAIT P3, [UR51+0x70], R0 ;  /* 0x00007000ff0075a7 */ /* 0x000e640008060173 */
[----:B-1----:R-:W-:Y:S05]  /*39e0*/  @!P3 BRA `(.L_x_318) ;  /* 0x0000005400f4b947 */ /* 0x002fea0003800000 */
.L_x_445:
[----:B------:R-:W-:Y:S05]  /*39f0*/  BSYNC B1 ;  /* 0x0000000000017941 */ /* 0x000fea0003800000 */
.L_x_317:
[----:B------:R-:W-:Y:S01]  /*3a00*/  IMAD.MOV.U32 R10, RZ, RZ, RZ ;  /* 0x000000ffff0a7224 */ /* 0x000fe200078e00ff */
[----:B------:R-:W-:Y:S01]  /*3a10*/  CS2R R8, SRZ ;  /* 0x0000000000087805 */ /* 0x000fe2000001ff00 */
[----:B------:R-:W-:Y:S01]  /*3a20*/  IMAD.MOV.U32 R6, RZ, RZ, RZ ;  /* 0x000000ffff067224 */ /* 0x000fe200078e00ff */
[----:B-1----:R-:W-:Y:S01]  /*3a30*/  CS2R R4, SRZ ;  /* 0x0000000000047805 */ /* 0x002fe2000001ff00 */
[----:B------:R-:W-:Y:S05]  /*3a40*/  @!P2 WARPSYNC.ALL ;  /* 0x000000000000a948 */ /* 0x000fea0003800000 */
[----:B------:R1:W2:Y:S01]  /*3a50*/  @!P2 LDSM.16.MT88.4 R8, [R3+0x400] ;  /* 0x000400000308a83b */ /* 0x0002a20000004200 */
[----:B------:R-:W-:-:S03]  /*3a60*/  MOV R0, 0x1 ;  /* 0x0000000100007802 */ /* 0x000fc60000000f00 */
[----:B------:R1:W3:Y:S04]  /*3a70*/  @!P2 LDSM.16.MT88.4 R4, [R3+0xc00] ;  /* 0x000c00000304a83b */ /* 0x0002e80000004200 */
.L_x_315:
[----:B------:R-:W-:Y:S05]  /*3a80*/  BSYNC B0 ;  /* 0x0000000000007941 */ /* 0x000fea0003800000 */
.L_x_314:
[C---:B-----5:R-:W-:Y:S01]  /*3a90*/  FMUL R92, R90.reuse, R24 ;  /* 0x000000185a5c7220 */ /* 0x060fe20000400000 */
[--C-:B--2---:R-:W-:Y:S02]  /*3aa0*/  HADD2.F32 R12, -RZ, R8.reuse.H0_H0 ;  /* 0x20000008ff0c7230 */ /* 0x104fe40000004100 */
[C---:B------:R-:W-:Y:S01]  /*3ab0*/  FMUL R25, R90.reuse, R25 ;  /* 0x000000195a197220 */ /* 0x040fe20000400000 */
[----:B------:R-:W-:Y:S02]  /*3ac0*/  HADD2.F32 R14, -RZ, R8.H1_H1 ;  /* 0x30000008ff0e7230 */ /* 0x000fe40000004100 */
[C---:B-1----:R-:W-:Y:S01]  /*3ad0*/  FMUL R3, R90.reuse, R26 ;  /* 0x0000001a5a037220 */ /* 0x042fe20000400000 */
        /* <DEDUP_REMOVED lines=13> */
[C---:B------:R-:W-:Y:S01]  /*3bb0*/  FMUL R13, R90.reuse, R30 ;  /* 0x0000001e5a0d7220 */ /* 0x040fe20000400000 */
[C---:B------:R-:W-:Y:S01]  /*3bc0*/  FMUL R31, R90.reuse, R31 ;  /* 0x0000001f5a1f7220 */ /* 0x040fe20000400000 */
[C---:B------:R-:W-:Y:S01]  /*3bd0*/  FFMA R28, R89.reuse, R12, R28 ;  /* 0x0000000c591c7223 */ /* 0x040fe2000000001c */
[C---:B------:R-:W-:Y:S01]  /*3be0*/  FFMA R29, R89.reuse, R14, R29 ;  /* 0x0000000e591d7223 */ /* 0x040fe2000000001d */
[C---:B------:R-:W-:Y:S01]  /*3bf0*/  FFMA R13, R89.reuse, R20, R13 ;  /* 0x00000014590d7223 */ /* 0x040fe2000000000d */
[----:B------:R-:W-:Y:S01]  /*3c00*/  FFMA R30, R89, R24, R31 ;  /* 0x00000018591e7223 */ /* 0x000fe2000000001f */
[--C-:B---3--:R-:W-:Y:S02]  /*3c10*/  HADD2.F32 R12, -RZ, R4.reuse.H0_H0 ;  /* 0x20000004ff0c7230 */ /* 0x108fe40000004100 */
        /* <DEDUP_REMOVED lines=56> */
.L_x_320:
[----:B------:R-:W-:Y:S05]  /*3fa0*/  BSYNC B0 ;  /* 0x0000000000007941 */ /* 0x000fea0003800000 */
.L_x_319:
        /* <DEDUP_REMOVED lines=9> */
.L_x_324:
[----:B------:R-:W-:-:S04]  /*4040*/  ULEA UR4, UR54, UR51, 0x3 ;  /* 0x0000003336047291 */ /* 0x000fc8000f8e183f */
[----:B------:R-:W-:-:S04]  /*4050*/  UIADD3 UR4, UR4, 0x90, URZ ;  /* 0x0000009004047890 */ /* 0x000fc8000fffe03f */
[----:B------:R-:W-:-:S09]  /*4060*/  UPRMT UR4, UR50, 0x654, UR4 ;  /* 0x0000065432047896 */ /* 0x000fd20008000004 */
[----:B------:R-:W-:Y:S03]  /*4070*/  SYNCS.ARRIVE.TRANS64.RED.A1T0 RZ, [UR4], RZ ;  /* 0x000000ffffff79a7 */ /* 0x000fe60008100404 */
.L_x_323:
[----:B------:R-:W-:Y:S05]  /*4080*/  BSYNC B0 ;  /* 0x0000000000007941 */ /* 0x000fea0003800000 */
.L_x_322:
[----:B------:R-:W-:-:S04]  /*4090*/  UIADD3 UR54, UR54, 0x1, URZ ;  /* 0x0000000136367890 */ /* 0x000fc8000fffe03f */
[----:B------:R-:W-:-:S04]  /*40a0*/  UISETP.NE.AND UP0, UPT, UR54, 0x4, UPT ;  /* 0x000000043600788c */ /* 0x000fc8000bf05270 */
[----:B------:R-:W-:-:S12]  /*40b0*/  USEL UR54, UR54, URZ, UP0 ;  /* 0x0000003f36367287 */ /* 0x000fd80008000000 */
.L_x_321:
[----:B------:R-:W-:Y:S04]  /*40c0*/  BSSY B0, `(.L_x_325) ;  /* 0x0000010000007945 */ /* 0x000fe80003800000 */
[----:B------:R-:W-:Y:S05]  /*40d0*/  @!P0 BRA `(.L_x_326) ;  /* 0x0000000000388947 */ /* 0x000fea0003800000 */
[----:B------:R-:W-:-:S13]  /*40e0*/  ISETP.NE.AND P4, PT, R111, 0x3, PT ;  /* 0x000000036f00780c */ /* 0x000fda0003f85270 */
[----:B------:R-:W-:Y:S05]  /*40f0*/  @!P4 BRA `(.L_x_327) ;  /* 0x000000000004c947 */ /* 0x000fea0003800000 */
[----:B------:R-:W-:Y:S01]  /*4100*/  BPT.TRAP 0x1 ;  /* 0x000000040000795c */ /* 0x000fe20000300000 */
.L_x_327:
[C---:B------:R-:W-:Y:S01]  /*4110*/  LEA R14, R0.reuse, UR51, 0x3 ;  /* 0x00000033000e7c11 */ /* 0x040fe2000f8e18ff */
[----:B------:R-:W-:Y:S01]  /*4120*/  BSSY B1, `(.L_x_328) ;  /* 0x0000005000017945 */ /* 0x000fe20003800000 */
[----:B------:R-:W-:Y:S01]  /*4130*/  SHF.L.U32 R15, R103, 0x1f, RZ ;  /* 0x0000001f670f7819 */ /* 0x000fe200000006ff */
[----:B------:R-:W-:-:S03]  /*4140*/  @!P2 IMAD R12, R0, 0x2000, R13 ;  /* 0x00002000000ca824 */ /* 0x000fc600078e020d */
[----:B------:R-:W2:Y:S02]  /*4150*/  SYNCS.PHASECHK.TRANS64.TRYWAIT P4, [R14+URZ+0x70], R15 ;  /* 0x0000700f0e0075a7 */ /* 0x000ea4000808017f */
[----:B--2---:R-:W-:Y:S05]  /*4160*/  @!P4 BRA `(.L_x_329) ;  /* 0x00000050002cc947 */ /* 0x004fea0003800000 */
.L_x_446:
[----:B------:R-:W-:Y:S05]  /*4170*/  BSYNC B1 ;  /* 0x0000000000017941 */ /* 0x000fea0003800000 */
.L_x_328:
[----:B------:R-:W-:Y:S05]  /*4180*/  @!P2 WARPSYNC.ALL ;  /* 0x000000000000a948 */ /* 0x000fea0003800000 */
[----:B------:R3:W4:Y:S01]  /*4190*/  @!P2 LDSM.16.MT88.4 R8, [R12] ;  /* 0x000000000c08a83b */ /* 0x0007220000004200 */
[----:B------:R-:W-:-:S03]  /*41a0*/  VIADD R0, R0, 0x1 ;  /* 0x0000000100007836 */ /* 0x000fc60000000000 */
[----:B------:R3:W1:Y:S04]  /*41b0*/  @!P2 LDSM.16.MT88.4 R4, [R12+0x800] ;  /* 0x000800000c04a83b */ /* 0x0006680000004200 */
.L_x_326:
[----:B------:R-:W-:Y:S05]  /*41c0*/  BSYNC B0 ;  /* 0x0000000000007941 */ /* 0x000fea0003800000 */
.L_x_325:
        /* <DEDUP_REMOVED lines=82> */
.L_x_331:
[----:B------:R-:W-:Y:S05]  /*46f0*/  BSYNC B0 ;  /* 0x0000000000007941 */ /* 0x000fea0003800000 */
.L_x_330:
[----:B------:R-:W-:Y:S06]  /*4700*/  BAR.SYNC.DEFER_BLOCKING 0x1, 0x100 ;  /* 0x0044000000007b1d */ /* 0x000fec0000010000 */
[----:B------:R-:W-:Y:S04]  /*4710*/  BSSY B0, `(.L_x_332) ;  /* 0x0000009000007945 */ /* 0x000fe80003800000 */
[----:B------:R-:W-:Y:S05]  /*4720*/  @!P0 BRA `(.L_x_333) ;  /* 0x00000000001c8947 */ /* 0x000fea0003800000 */
[----:B------:R-:W-:-:S13]  /*4730*/  ISETP.NE.AND P4, PT, R111, 0x3, PT ;  /* 0x000000036f00780c */ /* 0x000fda0003f85270 */
[----:B------:R-:W-:Y:S05]  /*4740*/  @!P4 BRA `(.L_x_334) ;  /* 0x000000000004c947 */ /* 0x000fea0003800000 */
[----:B------:R-:W-:Y:S01]  /*4750*/  BPT.TRAP 0x1 ;  /* 0x000000040000795c */ /* 0x000fe20000300000 */
.L_x_334:
[----:B------:R-:W-:-:S04]  /*4760*/  ULEA UR4, UR54, UR51, 0x3 ;  /* 0x0000003336047291 */ /* 0x000fc8000f8e183f */
[----:B------:R-:W-:-:S04]  /*4770*/  UIADD3 UR4, UR4, 0x90, URZ ;  /* 0x0000009004047890 */ /* 0x000fc8000fffe03f */
[----:B------:R-:W-:-:S09]  /*4780*/  UPRMT UR4, UR50, 0x654, UR4 ;  /* 0x0000065432047896 */ /* 0x000fd20008000004 */
[----:B------:R-:W-:Y:S03]  /*4790*/  SYNCS.ARRIVE.TRANS64.RED.A1T0 RZ, [UR4], RZ ;  /* 0x000000ffffff79a7 */ /* 0x000fe60008100404 */
.L_x_333:
[----:B------:R-:W-:Y:S05]  /*47a0*/  BSYNC B0 ;  /* 0x0000000000007941 */ /* 0x000fea0003800000 */
.L_x_332:
[----:B------:R-:W-:Y:S01]  /*47b0*/  UIADD3 UR54, UR54, 0x1, URZ ;  /* 0x0000000136367890 */ /* 0x000fe2000fffe03f */
[----:B------:R-:W-:Y:S01]  /*47c0*/  BSSY B0, `(.L_x_335) ;  /* 0x0000017000007945 */ /* 0x000fe20003800000 */
[----:B------:R-:W-:Y:S02]  /*47d0*/  IMAD.MOV.U32 R12, RZ, RZ, R103 ;  /* 0x000000ffff0c7224 */ /* 0x000fe400078e0067 */
[----:B------:R-:W-:-:S04]  /*47e0*/  UISETP.NE.AND UP0, UPT, UR54, 0x4, UPT ;  /* 0x000000043600788c */ /* 0x000fc8000bf05270 */
[----:B------:R-:W-:Y:S01]  /*47f0*/  USEL UR54, UR54, URZ, UP0 ;  /* 0x0000003f36367287 */ /* 0x000fe20008000000 */
[----:B------:R-:W-:Y:S11]  /*4800*/  @!P0 BRA `(.L_x_336) ;  /* 0x0000000000488947 */ /* 0x000ff60003800000 */
[----:B------:R-:W-:-:S13]  /*4810*/  ISETP.NE.AND P4, PT, R111, 0x3, PT ;  /* 0x000000036f00780c */ /* 0x000fda0003f85270 */
[----:B------:R-:W-:Y:S05]  /*4820*/  @!P4 BRA `(.L_x_337) ;  /* 0x000000000004c947 */ /* 0x000fea0003800000 */
[----:B------:R-:W-:Y:S01]  /*4830*/  BPT.TRAP 0x1 ;  /* 0x000000040000795c */ /* 0x000fe20000300000 */
.L_x_337:
[C---:B------:R-:W-:Y:S01]  /*4840*/  LEA R12, R0.reuse, UR51, 0x3 ;  /* 0x00000033000c7c11 */ /* 0x040fe2000f8e18ff */
[----:B------:R-:W-:Y:S01]  /*4850*/  BSSY B1, `(.L_x_338) ;  /* 0x0000005000017945 */ /* 0x000fe20003800000 */
[----:B------:R-:W-:Y:S01]  /*4860*/  SHF.L.U32 R15, R103, 0x1f, RZ ;  /* 0x0000001f670f7819 */ /* 0x000fe200000006ff */
[----:B------:R-:W-:-:S03]  /*4870*/  @!P2 IMAD R14, R0, 0x2000, R13 ;  /* 0x00002000000ea824 */ /* 0x000fc600078e020d */
[----:B------:R-:W2:Y:S02]  /*4880*/  SYNCS.PHASECHK.TRANS64.TRYWAIT P4, [R12+URZ+0x70], R15 ;  /* 0x0000700f0c0075a7 */ /* 0x000ea4000808017f */
[----:B--2---:R-:W-:Y:S05]  /*4890*/  @!P4 BRA `(.L_x_339) ;  /* 0x000000480074c947 */ /* 0x004fea0003800000 */
.L_x_447:
[----:B------:R-:W-:Y:S05]  /*48a0*/  BSYNC B1 ;  /* 0x0000000000017941 */ /* 0x000fea0003800000 */
.L_x_338:
        /* <DEDUP_REMOVED lines=8> */
.L_x_336:
[----:B------:R-:W-:Y:S05]  /*4930*/  BSYNC B0 ;  /* 0x0000000000007941 */ /* 0x000fea0003800000 */
.L_x_335:
        /* <DEDUP_REMOVED lines=82> */
.L_x_341:
[----:B------:R-:W-:Y:S05]  /*4e60*/  BSYNC B0 ;  /* 0x0000000000007941 */ /* 0x000fea0003800000 */
.L_x_340:
[----:B------:R-:W-:Y:S06]  /*4e70*/  BAR.SYNC.DEFER_BLOCKING 0x1, 0x100 ;  /* 0x0044000000007b1d */ /* 0x000fec0000010000 */
[----:B------:R-:W-:Y:S04]  /*4e80*/  BSSY B0, `(.L_x_342) ;  /* 0x0000009000007945 */ /* 0x000fe80003800000 */
[----:B------:R-:W-:Y:S05]  /*4e90*/  @!P0 BRA `(.L_x_343) ;  /* 0x00000000001c8947 */ /* 0x000fea0003800000 */
[----:B------:R-:W-:-:S13]  /*4ea0*/  ISETP.NE.AND P4, PT, R111, 0x3, PT ;  /* 0x000000036f00780c */ /* 0x000fda0003f85270 */
[----:B------:R-:W-:Y:S05]  /*4eb0*/  @!P4 BRA `(.L_x_344) ;  /* 0x000000000004c947 */ /* 0x000fea0003800000 */
[----:B------:R-:W-:Y:S01]  /*4ec0*/  BPT.TRAP 0x1 ;  /* 0x000000040000795c */ /* 0x000fe20000300000 */
.L_x_344:
[----:B------:R-:W-:-:S04]  /*4ed0*/  ULEA UR4, UR54, UR51, 0x3 ;  /* 0x0000003336047291 */ /* 0x000fc8000f8e183f */
[----:B------:R-:W-:-:S04]  /*4ee0*/  UIADD3 UR4, UR4, 0x90, URZ ;  /* 0x0000009004047890 */ /* 0x000fc8000fffe03f */
[----:B------:R-:W-:-:S09]  /*4ef0*/  UPRMT UR4, UR50, 0x654, UR4 ;  /* 0x0000065432047896 */ /* 0x000fd20008000004 */
[----:B------:R-:W-:Y:S03]  /*4f00*/  SYNCS.ARRIVE.TRANS64.RED.A1T0 RZ, [UR4], RZ ;  /* 0x000000ffffff79a7 */ /* 0x000fe60008100404 */
.L_x_343:
[----:B------:R-:W-:Y:S05]  /*4f10*/  BSYNC B0 ;  /* 0x0000000000007941 */ /* 0x000fea0003800000 */
.L_x_342:
        /* <DEDUP_REMOVED lines=8> */
.L_x_347:
[----:B------:R-:W-:Y:S01]  /*4fa0*/  SHF.L.U32 R12, R12, 0x1f, RZ ;  /* 0x0000001f0c0c7819 */ /* 0x000fe200000006ff */
[----:B------:R-:W-:Y:S01]  /*4fb0*/  BSSY B1, `(.L_x_348) ;  /* 0x0000005000017945 */ /* 0x000fe20003800000 */
[C---:B------:R-:W-:Y:S01]  /*4fc0*/  LEA R15, R0.reuse, UR51, 0x3 ;  /* 0x00000033000f7c11 */ /* 0x040fe2000f8e18ff */
[----:B------:R-:W-:-:S03]  /*4fd0*/  @!P2 IMAD R0, R0, 0x2000, R13 ;  /* 0x000020000000a824 */ /* 0x000fc600078e020d */
[----:B------:R-:W2:Y:S02]  /*4fe0*/  SYNCS.PHASECHK.TRANS64.TRYWAIT P4, [R15+URZ+0x70], R12 ;  /* 0x0000700c0f0075a7 */ /* 0x000ea4000808017f */
[----:B--2---:R-:W-:Y:S05]  /*4ff0*/  @!P4 BRA `(.L_x_349) ;  /* 0x0000004000b0c947 */ /* 0x004fea0003800000 */
.L_x_448:
[----:B------:R-:W-:Y:S05]  /*5000*/  BSYNC B1 ;  /* 0x0000000000017941 */ /* 0x000fea0003800000 */
.L_x_348:
[----:B------:R-:W-:Y:S05]  /*5010*/  @!P2 WARPSYNC.ALL ;  /* 0x000000000000a948 */ /* 0x000fea0003800000 */
[----:B------:R3:W4:Y:S04]  /*5020*/  @!P2 LDSM.16.MT88.4 R8, [R0] ;  /* 0x000000000008a83b */ /* 0x0007280000004200 */
[----:B------:R3:W1:Y:S02]  /*5030*/  @!P2 LDSM.16.MT88.4 R4, [R0+0x800] ;  /* 0x000800000004a83b */ /* 0x0006640000004200 */
.L_x_346:
[----:B------:R-:W-:Y:S05]  /*5040*/  BSYNC B0 ;  /* 0x0000000000007941 */ /* 0x000fea0003800000 */
.L_x_345:
        /* <DEDUP_REMOVED lines=82> */
.L_x_351:
[----:B------:R-:W-:Y:S05]  /*5570*/  BSYNC B0 ;  /* 0x0000000000007941 */ /* 0x000fea0003800000 */
.L_x_350:
[----:B------:R-:W-:Y:S06]  /*5580*/  BAR.SYNC.DEFER_BLOCKING 0x1, 0x100 ;  /* 0x0044000000007b1d */ /* 0x000fec0000010000 */
[----:B------:R-:W-:Y:S04]  /*5590*/  BSSY B0, `(.L_x_352) ;  /* 0x0000009000007945 */ /* 0x000fe80003800000 */
[----:B------:R-:W-:Y:S05]  /*55a0*/  @!P0 BRA `(.L_x_353) ;  /* 0x00000000001c8947 */ /* 0x000fea0003800000 */
[----:B------:R-:W-:-:S13]  /*55b0*/  ISETP.NE.AND P0, PT, R111, 0x3, PT ;  /* 0x000000036f00780c */ /* 0x000fda0003f05270 */
[----:B------:R-:W-:Y:S05]  /*55c0*/  @!P0 BRA `(.L_x_354) ;  /* 0x0000000000048947 */ /* 0x000fea0003800000 */
[----:B------:R-:W-:Y:S01]  /*55d0*/  BPT.TRAP 0x1 ;  /* 0x000000040000795c */ /* 0x000fe20000300000 */
.L_x_354:
[----:B------:R-:W-:-:S04]  /*55e0*/  ULEA UR4, UR54, UR51, 0x3 ;  /* 0x0000003336047291 */ /* 0x000fc8000f8e183f */
[----:B------:R-:W-:-:S04]  /*55f0*/  UIADD3 UR4, UR4, 0x90, URZ ;  /* 0x0000009004047890 */ /* 0x000fc8000fffe03f */
[----:B------:R-:W-:-:S09]  /*5600*/  UPRMT UR4, UR50, 0x654, UR4 ;  /* 0x0000065432047896 */ /* 0x000fd20008000004 */
[----:B------:R-:W-:Y:S03]  /*5610*/  SYNCS.ARRIVE.TRANS64.RED.A1T0 RZ, [UR4], RZ ;  /* 0x000000ffffff79a7 */ /* 0x000fe60008100404 */
.L_x_353:
[----:B------:R-:W-:Y:S05]  /*5620*/  BSYNC B0 ;  /* 0x0000000000007941 */ /* 0x000fea0003800000 */
.L_x_352:
        /* <DEDUP_REMOVED lines=33> */
.L_x_356:
        /* <DEDUP_REMOVED lines=14> */
[----:B------:R-:W-:-:S05]  /*5920*/  IMAD R3, R3, R15, R0 ;  /* 0x0000000f03037224 */ /* 0x000fca00078e0200 */
[----:B------:R-:W5:Y:S01]  /*5930*/  LDC R25, c[0x0][0xb00] ;  /* 0x0002c000ff197b82 */ /* 0x000f620000000800 */
[----:B------:R-:W-:Y:S02]  /*5940*/  IADD3 R3, R5, R3, RZ ;  /* 0x0000000305037210 */ /* 0x000fe40007ffe0ff */
[----:B------:R-:W-:Y:S02]  /*5950*/  I2FP.F32.U32 R5, R20 ;  /* 0x0000001400057245 */ /* 0x000fe40000201000 */
[----:B-1----:R-:W-:-:S03]  /*5960*/  ISETP.NE.U32.AND P0, PT, R26, RZ, PT ;  /* 0x000000ff1a00720c */ /* 0x002fc60003f05070 */
[----:B------:R-:W1:Y:S01]  /*5970*/  LDC R9, c[0x0][0x144] ;  /* 0x00005100ff097b82 */ /* 0x000e620000000800 */
[-C--:B--2---:R-:W-:Y:S01]  /*5980*/  SHF.R.U64 R13, R4, R6.reuse, R3 ;  /* 0x00000006040d7219 */ /* 0x084fe20000001203 */
[----:B----4-:R-:W-:Y:S01]  /*5990*/  IMAD.MOV R7, RZ, RZ, -R7 ;  /* 0x000000ffff077224 */ /* 0x010fe200078e0a07 */
[----:B------:R-:W-:Y:S01]  /*59a0*/  SHF.R.U32.HI R0, RZ, R6, R3 ;  /* 0x00000006ff007219 */ /* 0x000fe20000011603 */
[----:B------:R-:W-:Y:S01]  /*59b0*/  FMUL R3, R5, UR4 ;  /* 0x0000000405037c20 */ /* 0x000fe20008400000 */
[----:B------:R-:W-:-:S03]  /*59c0*/  ISETP.NE.AND.EX P0, PT, R27, RZ, PT, P0 ;  /* 0x000000ff1b00720c */ /* 0x000fc60003f05300 */
        /* <DEDUP_REMOVED lines=23> */
.L_x_357:
        /* <DEDUP_REMOVED lines=16> */
.L_x_355:
        /* <DEDUP_REMOVED lines=9> */
.L_x_276:
        /* <DEDUP_REMOVED lines=17> */
.L_x_362:
[----:B------:R-:W-:-:S04]  /*5de0*/  ISETP.NE.U32.AND P0, PT, RZ, UR6, PT ;  /* 0x00000006ff007c0c */ /* 0x000fc8000bf05070 */
[----:B------:R-:W-:-:S13]  /*5df0*/  ISETP.NE.AND.EX P0, PT, RZ, UR7, PT, P0 ;  /* 0x00000007ff007c0c */ /* 0x000fda000bf05300 */
[----:B------:R-:W-:Y:S05]  /*5e00*/  @!P0 BREAK B0 ;  /* 0x0000000000008942 */ /* 0x000fea0003800000 */
[----:B------:R-:W-:Y:S05]  /*5e10*/  @P0 BRA `(.L_x_360) ;  /* 0x0000000000100947 */ /* 0x000fea0003800000 */
[----:B------:R-:W-:Y:S05]  /*5e20*/  BRA `(.L_x_268) ;  /* 0x0000003000807947 */ /* 0x000fea0003800000 */
.L_x_361:
[----:B-----5:R-:W-:-:S13]  /*5e30*/  FSETP.NEU.AND P0, PT, R89, RZ, PT ;  /* 0x000000ff5900720b */ /* 0x020fda0003f0d000 */
[----:B------:R-:W-:Y:S05]  /*5e40*/  @!P0 BREAK B0 ;  /* 0x0000000000008942 */ /* 0x000fea0003800000 */
[----:B------:R-:W-:Y:S05]  /*5e50*/  @!P0 BRA `(.L_x_268) ;  /* 0x0000003000748947 */ /* 0x000fea0003800000 */
.L_x_360:
[----:B------:R-:W-:Y:S05]  /*5e60*/  BSYNC B0 ;  /* 0x0000000000007941 */ /* 0x000fea0003800000 */
.L_x_359:
[----:B------:R-:W-:-:S04]  /*5e70*/  LOP3.LUT R18, R18, 0x1, RZ, 0xfc, !PT ;  /* 0x0000000112127812 */ /* 0x000fc800078efcff */
[----:B------:R-:W-:-:S13]  /*5e80*/  ISETP.NE.AND P0, PT, R18, 0x3, PT ;  /* 0x000000031200780c */ /* 0x000fda0003f05270 */
[----:B------:R-:W-:Y:S05]  /*5e90*/  @!P0 BRA `(.L_x_363) ;  /* 0x0000000000048947 */ /* 0x000fea0003800000 */
[----:B------:R-:W-:Y:S01]  /*5ea0*/  BPT.TRAP 0x1 ;  /* 0x000000040000795c */ /* 0x000fe20000300000 */
.L_x_363:
        /* <DEDUP_REMOVED lines=8> */
.L_x_267:
        /* <DEDUP_REMOVED lines=26> */
.L_x_365:
        /* <DEDUP_REMOVED lines=11> */
[----:B------:R-:W-:Y:S01]  /*6180*/  I2FP.F32.U32 R12, R8 ;  /* 0x00000008000c7245 */ /* 0x000fe20000201000 */
[----:B------:R-:W-:Y:S02]  /*6190*/  IMAD.MOV.U32 R13, RZ, RZ, -0x1 ;  /* 0xffffffffff0d7424 */ /* 0x000fe400078e00ff */
        /* <DEDUP_REMOVED lines=37> */
.L_x_366:
        /* <DEDUP_REMOVED lines=17> */
.L_x_364:
        /* <DEDUP_REMOVED lines=17> */
.L_x_368:
[----:B-1----:R-:W-:Y:S01]  /*6610*/  PRMT R0, RZ, 0x7610, R0 ;  /* 0x00007610ff007816 */ /* 0x002fe20000000000 */
[----:B------:R-:W-:Y:S06]  /*6620*/  @P2 BRA `(.L_x_370) ;  /* 0x0000000000242947 */ /* 0x000fec0003800000 */
[----:B------:R-:W-:Y:S02]  /*6630*/  ULDC.64 UR4, c[0x0][0x788] ;  /* 0x0001e20000047ab9 */ /* 0x000fe40000000a00 */
[----:B------:R-:W-:-:S04]  /*6640*/  ISETP.NE.U32.AND P0, PT, RZ, UR4, PT ;  /* 0x00000004ff007c0c */ /* 0x000fc8000bf05070 */
[----:B------:R-:W-:-:S13]  /*6650*/  ISETP.NE.AND.EX P0, PT, RZ, UR5, PT, P0 ;  /* 0x00000005ff007c0c */ /* 0x000fda000bf05300 */
[----:B------:R-:W-:Y:S05]  /*6660*/  @!P0 BRA `(.L_x_371) ;  /* 0x00000000000c8947 */ /* 0x000fea0003800000 */
[----:B------:R2:W5:Y:S01]  /*6670*/  LDG.E R11, desc[UR42][R4.64] ;  /* 0x0000002a040b7981 */ /* 0x000562000c1e1900 */
[----:B------:R-:W-:Y:S01]  /*6680*/  MOV R0, 0x1 ;  /* 0x0000000100007802 */ /* 0x000fe20000000f00 */
[----:B------:R-:W-:Y:S06]  /*6690*/  BRA `(.L_x_370) ;  /* 0x0000000000087947 */ /* 0x000fec0003800000 */
.L_x_371:
[----:B------:R-:W1:Y:S01]  /*66a0*/  LDC R11, c[0x0][0x780] ;  /* 0x0001e000ff0b7b82 */ /* 0x000e620000000800 */
[----:B------:R-:W-:-:S07]  /*66b0*/  IMAD.MOV.U32 R0, RZ, RZ, 0x1 ;  /* 0x00000001ff007424 */ /* 0x000fce00078e00ff */
.L_x_370:
        /* <DEDUP_REMOVED lines=15> */
.L_x_404:
        /* <DEDUP_REMOVED lines=14> */
[----:B------:R-:W-:Y:S01]  /*6890*/  IMAD.MOV.U32 R0, RZ, RZ, 0x1 ;  /* 0x00000001ff007424 */ /* 0x000fe200078e00ff */
[----:B------:R-:W-:Y:S06]  /*68a0*/  BRA `(.L_x_373) ;  /* 0x0000000000087947 */ /* 0x000fec0003800000 */
.L_x_374:
[----:B-1---5:R-:W3:Y:S01]  /*68b0*/  LDC R11, c[0x0][0x780] ;  /* 0x0001e000ff0b7b82 */ /* 0x022ee20000000800 */
[----:B------:R-:W-:-:S07]  /*68c0*/  IMAD.MOV.U32 R0, RZ, RZ, 0x1 ;  /* 0x00000001ff007424 */ /* 0x000fce00078e00ff */
.L_x_373:
        /* <DEDUP_REMOVED lines=8> */
.L_x_375:
[----:B-1-3-5:R-:W-:-:S13]  /*6950*/  FSETP.EQ.AND P0, PT, R11, RZ, PT ;  /* 0x000000ff0b00720b */ /* 0x02afda0003f02000 */
.L_x_376:
[----:B------:R-:W-:Y:S02]  /*6960*/  ISETP.NE.AND P2, PT, R8, 0x3, PT ;  /* 0x000000030800780c */ /* 0x000fe40003f45270 */
[----:B------:R-:W-:-:S04]  /*6970*/  ELECT P1, URZ, PT ;  /* 0x00000000003f782f */ /* 0x000fc80003820000 */
[----:B------:R-:W-:-:S07]  /*6980*/  PLOP3.LUT P0, PT, P1, P0, PT, 0x20, 0x0 ;  /* 0x000000000000781c */ /* 0x000fce0000f00470 */
[----:B------:R-:W-:Y:S06]  /*6990*/  @!P2 BRA `(.L_x_377) ;  /* 0x000000000004a947 */ /* 0x000fec0003800000 */
[----:B------:R-:W-:Y:S01]  /*69a0*/  BPT.TRAP 0x1 ;  /* 0x000000040000795c */ /* 0x000fe20000300000 */
.L_x_377:
[----:B------:R-:W1:Y:S01]  /*69b0*/  S2UR UR36, SR_CgaCtaId ;  /* 0x00000000002479c3 */ /* 0x000e620000008800 */
[----:B------:R-:W-:Y:S01]  /*69c0*/  UMOV UR13, 0x400 ;  /* 0x00000400000d7882 */ /* 0x000fe20000000000 */
[----:B--2-4-:R-:W-:Y:S01]  /*69d0*/  SHF.L.U32 R4, R3, 0x1f, RZ ;  /* 0x0000001f03047819 */ /* 0x014fe200000006ff */
[----:B-1----:R-:W-:-:S09]  /*69e0*/  ULEA UR13, UR36, UR13, 0x18 ;  /* 0x0000000d240d7291 */ /* 0x002fd2000f8ec03f */
[----:B------:R-:W1:Y:S02]  /*69f0*/  SYNCS.PHASECHK.TRANS64.TRYWAIT P1, [UR13+0x90], R4 ;  /* 0x00009004ff0075a7 */ /* 0x000e64000802014d */
[----:B-1----:R-:W-:Y:S05]  /*6a00*/  @!P1 BRA `(.L_x_378) ;  /* 0x0000002800589947 */ /* 0x002fea0003800000 */
.L_x_449:
        /* <DEDUP_REMOVED lines=18> */
.L_x_381:
[----:B-1----:R-:W1:Y:S02]  /*6b30*/  LDC R5, c[0x0][0xa00] ;  /* 0x00028000ff057b82 */ /* 0x002e640000000800 */
[----:B-1----:R2:W-:Y:S02]  /*6b40*/  SYNCS.ARRIVE.TRANS64.RED.A0TR RZ, [UR13+0x70], R5 ;  /* 0x00007005ffff79a7 */ /* 0x0025e4000830040d */
.L_x_380:
[----:B------:R-:W-:Y:S05]  /*6b50*/  BSYNC B0 ;  /* 0x0000000000007941 */ /* 0x000fea0003800000 */
.L_x_379:
[----:B------:R-:W-:Y:S05]  /*6b60*/  @!P2 BRA `(.L_x_382) ;  /* 0x000000000004a947 */ /* 0x000fea0003800000 */
[----:B------:R-:W-:Y:S01]  /*6b70*/  BPT.TRAP 0x1 ;  /* 0x000000040000795c */ /* 0x000fe20000300000 */
.L_x_382:
[----:B------:R-:W-:-:S04]  /*6b80*/  UIADD3 UR8, UR13, 0x70, URZ ;  /* 0x000000700d087890 */ /* 0x000fc8000fffe03f */
[----:B------:R-:W-:-:S09]  /*6b90*/  UPRMT UR8, UR36, 0x654, UR8 ;  /* 0x0000065424087896 */ /* 0x000fd20008000008 */
[----:B------:R-:W-:Y:S01]  /*6ba0*/  SYNCS.ARRIVE.TRANS64.RED.A1T0 RZ, [UR8], RZ ;  /* 0x000000ffffff79a7 */ /* 0x000fe20008100408 */
[----:B------:R-:W-:Y:S05]  /*6bb0*/  @!P2 BRA `(.L_x_383) ;  /* 0x000000000004a947 */ /* 0x000fea0003800000 */
[----:B------:R-:W-:Y:S01]  /*6bc0*/  BPT.TRAP 0x1 ;  /* 0x000000040000795c */ /* 0x000fe20000300000 */
.L_x_383:
[----:B------:R-:W3:Y:S02]  /*6bd0*/  SYNCS.PHASECHK.TRANS64.TRYWAIT P1, [UR13+0x98], R4 ;  /* 0x00009804ff0075a7 */ /* 0x000ee4000802014d */
[----:B---3--:R-:W-:Y:S05]  /*6be0*/  @!P1 BRA `(.L_x_384) ;  /* 0x0000002400f89947 */ /* 0x008fea0003800000 */
.L_x_450:
        /* <DEDUP_REMOVED lines=20> */
.L_x_387:
[----:B-12---:R-:W1:Y:S02]  /*6d30*/  LDC R5, c[0x0][0xa00] ;  /* 0x00028000ff057b82 */ /* 0x006e640000000800 */
[----:B-1----:R3:W-:Y:S02]  /*6d40*/  SYNCS.ARRIVE.TRANS64.RED.A0TR RZ, [UR13+0x78], R5 ;  /* 0x00007805ffff79a7 */ /* 0x0027e4000830040d */
.L_x_386:
[----:B------:R-:W-:Y:S05]  /*6d50*/  BSYNC B0 ;  /* 0x0000000000007941 */ /* 0x000fea0003800000 */
.L_x_385:
[----:B------:R-:W-:Y:S05]  /*6d60*/  @!P2 BRA `(.L_x_388) ;  /* 0x000000000004a947 */ /* 0x000fea0003800000 */
[----:B------:R-:W-:Y:S01]  /*6d70*/  BPT.TRAP 0x1 ;  /* 0x000000040000795c */ /* 0x000fe20000300000 */
.L_x_388:
[----:B------:R-:W-:-:S04]  /*6d80*/  UIADD3 UR8, UR13, 0x78, URZ ;  /* 0x000000780d087890 */ /* 0x000fc8000fffe03f */
[----:B------:R-:W-:-:S09]  /*6d90*/  UPRMT UR8, UR36, 0x654, UR8 ;  /* 0x0000065424087896 */ /* 0x000fd20008000008 */
[----:B------:R-:W-:Y:S01]  /*6da0*/  SYNCS.ARRIVE.TRANS64.RED.A1T0 RZ, [UR8], RZ ;  /* 0x000000ffffff79a7 */ /* 0x000fe20008100408 */
[----:B------:R-:W-:Y:S05]  /*6db0*/  @!P2 BRA `(.L_x_389) ;  /* 0x000000000004a947 */ /* 0x000fea0003800000 */
[----:B------:R-:W-:Y:S01]  /*6dc0*/  BPT.TRAP 0x1 ;  /* 0x000000040000795c */ /* 0x000fe20000300000 */
.L_x_389:
[----:B------:R-:W4:Y:S02]  /*6dd0*/  SYNCS.PHASECHK.TRANS64.TRYWAIT P1, [UR13+0xa0], R4 ;  /* 0x0000a004ff0075a7 */ /* 0x000f24000802014d */
[----:B----4-:R-:W-:Y:S05]  /*6de0*/  @!P1 BRA `(.L_x_390) ;  /* 0x0000002400909947 */ /* 0x010fea0003800000 */
.L_x_451:
        /* <DEDUP_REMOVED lines=20> */
.L_x_393:
[----:B-123--:R-:W1:Y:S02]  /*6f30*/  LDC R5, c[0x0][0xa00] ;  /* 0x00028000ff057b82 */ /* 0x00ee640000000800 */
[----:B-1----:R4:W-:Y:S02]  /*6f40*/  SYNCS.ARRIVE.TRANS64.RED.A0TR RZ, [UR13+0x80], R5 ;  /* 0x00008005ffff79a7 */ /* 0x0029e4000830040d */
.L_x_392:
[----:B------:R-:W-:Y:S05]  /*6f50*/  BSYNC B0 ;  /* 0x0000000000007941 */ /* 0x000fea0003800000 */
.L_x_391:
[----:B------:R-:W-:Y:S05]  /*6f60*/  @!P2 BRA `(.L_x_394) ;  /* 0x000000000004a947 */ /* 0x000fea0003800000 */
[----:B------:R-:W-:Y:S01]  /*6f70*/  BPT.TRAP 0x1 ;  /* 0x000000040000795c */ /* 0x000fe20000300000 */
.L_x_394:
[----:B------:R-:W-:-:S04]  /*6f80*/  UIADD3 UR8, UR13, 0x80, URZ ;  /* 0x000000800d087890 */ /* 0x000fc8000fffe03f */
[----:B------:R-:W-:-:S09]  /*6f90*/  UPRMT UR8, UR36, 0x654, UR8 ;  /* 0x0000065424087896 */ /* 0x000fd20008000008 */
[----:B------:R-:W-:Y:S01]  /*6fa0*/  SYNCS.ARRIVE.TRANS64.RED.A1T0 RZ, [UR8], RZ ;  /* 0x000000ffffff79a7 */ /* 0x000fe20008100408 */
[----:B------:R-:W-:Y:S05]  /*6fb0*/  @!P2 BRA `(.L_x_395) ;  /* 0x000000000004a947 */ /* 0x000fea0003800000 */
[----:B------:R-:W-:Y:S01]  /*6fc0*/  BPT.TRAP 0x1 ;  /* 0x000000040000795c */ /* 0x000fe20000300000 */
.L_x_395:
[----:B------:R-:W5:Y:S02]  /*6fd0*/  SYNCS.PHASECHK.TRANS64.TRYWAIT P1, [UR13+0xa8], R4 ;  /* 0x0000a804ff0075a7 */ /* 0x000f64000802014d */
[----:B-----5:R-:W-:Y:S05]  /*6fe0*/  @!P1 BRA `(.L_x_396) ;  /* 0x0000002400289947 */ /* 0x020fea0003800000 */
.L_x_452:
        /* <DEDUP_REMOVED lines=20> */
.L_x_399:
[----:B------:R-:W1:Y:S02]  /*7130*/  LDC R4, c[0x0][0xa00] ;  /* 0x00028000ff047b82 */ /* 0x000e640000000800 */
[----:B-1----:R1:W-:Y:S02]  /*7140*/  SYNCS.ARRIVE.TRANS64.RED.A0TR RZ, [UR13+0x88], R4 ;  /* 0x00008804ffff79a7 */ /* 0x0023e4000830040d */
.L_x_398:
[----:B------:R-:W-:Y:S05]  /*7150*/  BSYNC B0 ;  /* 0x0000000000007941 */ /* 0x000fea0003800000 */
.L_x_397:
[----:B------:R-:W-:Y:S05]  /*7160*/  @!P2 BRA `(.L_x_400) ;  /* 0x000000000004a947 */ /* 0x000fea0003800000 */
[----:B------:R-:W-:Y:S01]  /*7170*/  BPT.TRAP 0x1 ;  /* 0x000000040000795c */ /* 0x000fe20000300000 */
.L_x_400:
        /* <DEDUP_REMOVED lines=33> */
[----:B-1----:R-:W-:Y:S01]  /*7390*/  IMAD.WIDE.U32 R4, R5, R12, RZ ;  /* 0x0000000c05047225 */ /* 0x002fe200078e00ff */
[----:B------:R-:W-:-:S04]  /*73a0*/  MOV R4, R7 ;  /* 0x0000000700047202 */ /* 0x000fc80000000f00 */
[----:B------:R-:W-:Y:S01]  /*73b0*/  IADD3 RZ, P1, R5, R6, RZ ;  /* 0x0000000605ff7210 */ /* 0x000fe20007f3e0ff */
[----:B------:R-:W-:-:S04]  /*73c0*/  IMAD.X R5, RZ, RZ, RZ, P0 ;  /* 0x000000ffff057224 */ /* 0x000fc800000e06ff */
[----:B------:R-:W-:-:S04]  /*73d0*/  IMAD.WIDE.U32.X R4, R23, R13, R4, P1 ;  /* 0x0000000d17047225 */ /* 0x000fc800008e0404 */
[----:B------:R-:W-:Y:S02]  /*73e0*/  IMAD.MOV.U32 R6, RZ, RZ, R4 ;  /* 0x000000ffff067224 */ /* 0x000fe400078e0004 */
[----:B------:R-:W-:-:S07]  /*73f0*/  IMAD.MOV.U32 R24, RZ, RZ, R5 ;  /* 0x000000ffff187224 */ /* 0x000fce00078e0005 */
.L_x_402:
        /* <DEDUP_REMOVED lines=33> */
[----:B------:R-:W2:Y:S02]  /*7610*/  LDC R15, c[0x0][0xaa8] ;  /* 0x0002aa00ff0f7b82 */ /* 0x000ea40000000800 */
[----:B------:R-:W-:Y:S02]  /*7620*/  IMAD.MOV.U32 R4, RZ, RZ, R21 ;  /* 0x000000ffff047224 */ /* 0x000fe400078e0015 */
        /* <DEDUP_REMOVED lines=12> */
.L_x_403:
        /* <DEDUP_REMOVED lines=11> */
.L_x_401:
[----:B------:R-:W-:-:S13]  /*77a0*/  LOP3.LUT P0, RZ, R4, 0xff, RZ, 0xc0, !PT ;  /* 0x000000ff04ff7812 */ /* 0x000fda000780c0ff */
[----:B------:R-:W-:Y:S05]  /*77b0*/  @P0 BRA `(.L_x_404) ;  /* 0xffffffec00fc0947 */ /* 0x000fea000383ffff */
.L_x_372:
[----:B------:R-:W-:-:S13]  /*77c0*/  ELECT P0, URZ, PT ;  /* 0x00000000003f782f */ /* 0x000fda0003800000 */
[----:B------:R-:W-:Y:S05]  /*77d0*/  @!P0 BRA `(.L_x_268) ;  /* 0x0000001800148947 */ /* 0x000fea0003800000 */
[----:B------:R-:W-:-:S04]  /*77e0*/  LOP3.LUT R18, R18, 0x2, RZ, 0xfc, !PT ;  /* 0x0000000212127812 */ /* 0x000fc800078efcff */
[----:B------:R-:W-:-:S13]  /*77f0*/  ISETP.NE.AND P1, PT, R18, 0x3, PT ;  /* 0x000000031200780c */ /* 0x000fda0003f25270 */
[----:B------:R-:W-:Y:S05]  /*7800*/  @!P1 BRA `(.L_x_405) ;  /* 0x0000000000049947 */ /* 0x000fea0003800000 */
[----:B------:R-:W-:Y:S01]  /*7810*/  BPT.TRAP 0x1 ;  /* 0x000000040000795c */ /* 0x000fe20000300000 */
.L_x_405:
[----:B--234-:R-:W-:Y:S01]  /*7820*/  IMAD.U32 R5, RZ, RZ, UR36 ;  /* 0x00000024ff057e24 */ /* 0x01cfe2000f8e00ff */
[----:B------:R-:W-:Y:S02]  /*7830*/  MOV R2, 0x400 ;  /* 0x0000040000027802 */ /* 0x000fe40000000f00 */
[----:B------:R-:W-:Y:S02]  /*7840*/  SHF.L.U32 R0, R3, 0x1f, RZ ;  /* 0x0000001f03007819 */ /* 0x000fe400000006ff */
[----:B------:R-:W-:-:S04]  /*7850*/  LEA R5, R5, R2, 0x18 ;  /* 0x0000000205057211 */ /* 0x000fc800078ec0ff */
[----:B------:R-:W2:Y:S02]  /*7860*/  SYNCS.PHASECHK.TRANS64.TRYWAIT P0, [R5+URZ+0x90], R0 ;  /* 0x00009000050075a7 */ /* 0x000ea4000800017f */
[----:B--2---:R-:W-:Y:S05]  /*7870*/  @!P0 BRA `(.L_x_406) ;  /* 0x0000001c001c8947 */ /* 0x004fea0003800000 */
.L_x_453:
[----:B------:R-:W-:Y:S05]  /*7880*/  @!P1 BRA `(.L_x_407) ;  /* 0x0000000000049947 */ /* 0x000fea0003800000 */
[----:B------:R-:W-:Y:S01]  /*7890*/  BPT.TRAP 0x1 ;  /* 0x000000040000795c */ /* 0x000fe20000300000 */
.L_x_407:
[----:B------:R-:W3:Y:S02]  /*78a0*/  SYNCS.PHASECHK.TRANS64.TRYWAIT P0, [R5+URZ+0x98], R0 ;  /* 0x00009800050075a7 */ /* 0x000ee4000800017f */
[----:B---3--:R-:W-:Y:S05]  /*78b0*/  @!P0 BRA `(.L_x_408) ;  /* 0x0000001c00208947 */ /* 0x008fea0003800000 */
.L_x_454:
[----:B------:R-:W-:Y:S05]  /*78c0*/  @!P1 BRA `(.L_x_409) ;  /* 0x0000000000049947 */ /* 0x000fea0003800000 */
[----:B------:R-:W-:Y:S01]  /*78d0*/  BPT.TRAP 0x1 ;  /* 0x000000040000795c */ /* 0x000fe20000300000 */
.L_x_409:
[----:B------:R-:W4:Y:S02]  /*78e0*/  SYNCS.PHASECHK.TRANS64.TRYWAIT P0, [R5+URZ+0xa0], R0 ;  /* 0x0000a000050075a7 */ /* 0x000f24000800017f */
[----:B----4-:R-:W-:Y:S05]  /*78f0*/  @!P0 BRA `(.L_x_410) ;  /* 0x0000001c00248947 */ /* 0x010fea0003800000 */
.L_x_455:
[----:B------:R-:W-:Y:S05]  /*7900*/  @!P1 BRA `(.L_x_411) ;  /* 0x0000000000049947 */ /* 0x000fea0003800000 */
[----:B------:R-:W-:Y:S01]  /*7910*/  BPT.TRAP 0x1 ;  /* 0x000000040000795c */ /* 0x000fe20000300000 */
.L_x_411:
[----:B--234-:R-:W-:-:S07]  /*7920*/  SHF.L.U32 R0, R3, 0x1f, RZ ;  /* 0x0000001f03007819 */ /* 0x01cfce00000006ff */
.L_x_412:
[----:B--2---:R2:W3:Y:S02]  /*7930*/  SYNCS.PHASECHK.TRANS64.TRYWAIT P0, [R5+URZ+0xa8], R0 ;  /* 0x0000a800050075a7 */ /* 0x0044e4000800017f */
[----:B---3--:R-:W-:Y:S05]  /*7940*/  @!P0 NANOSLEEP.SYNCS 0x989680 ;  /* 0x009896800000895d */ /* 0x008fea0003900000 */
[----:B------:R-:W3:Y:S02]  /*7950*/  @!P0 SYNCS.PHASECHK.TRANS64 P0, [R5+URZ+0xa8], R0 ;  /* 0x0000a800050085a7 */ /* 0x000ee4000800007f */
[----:B---3--:R-:W-:Y:S05]  /*7960*/  @P0 BRA `(.L_x_268) ;  /* 0x0000001400b00947 */ /* 0x008fea0003800000 */
[----:B------:R-:W-:Y:S05]  /*7970*/  BRA `(.L_x_412) ;  /* 0xfffffffc00ec7947 */ /* 0x000fea000383ffff */
.L_x_367:
[----:B------:R-:W-:Y:S01]  /*7980*/  LOP3.LUT P0, RZ, R10, 0xff, RZ, 0xc0, !PT ;  /* 0x000000ff0aff7812 */ /* 0x000fe2000780c0ff */
[----:B------:R-:W-:Y:S01]  /*7990*/  IMAD.MOV.U32 R31, RZ, RZ, RZ ;  /* 0x000000ffff1f7224 */ /* 0x000fe200078e00ff */
[----:B------:R-:W-:-:S11]  /*79a0*/  MOV R30, 0x1 ;  /* 0x00000001001e7802 */ /* 0x000fd60000000f00 */
        /* <DEDUP_REMOVED lines=26> */
.L_x_433:
        /* <DEDUP_REMOVED lines=22> */
.L_x_414:
[----:B------:R-:W-:-:S05]  /*7cb0*/  VIADD R0, R18, 0x16800 ;  /* 0x0001680012007836 */ /* 0x000fca0000000000 */
[----:B------:R-:W-:-:S13]  /*7cc0*/  LOP3.LUT P0, RZ, R0, 0x3ff, RZ, 0xc0, !PT ;  /* 0x000003ff00ff7812 */ /* 0x000fda000780c0ff */
[----:B------:R-:W-:Y:S05]  /*7cd0*/  @!P0 BRA `(.L_x_415) ;  /* 0x0000000000408947 */ /* 0x000fea0003800000 */
[----:B------:R-:W-:Y:S01]  /*7ce0*/  MOV R14, 0xe8 ;  /* 0x000000e8000e7802 */ /* 0x000fe20000000f00 */
[----:B------:R-:W-:Y:S01]  /*7cf0*/  ULDC.64 UR4, c[0x4][0xd8] ;  /* 0x0100360000047ab9 */ /* 0x000fe20000000a00 */
[----:B------:R-:W-:Y:S01]  /*7d00*/  ULDC.64 UR6, c[0x4][0xe0] ;  /* 0x0100380000067ab9 */ /* 0x000fe20000000a00 */
[----:B------:R-:W-:Y:S02]  /*7d10*/  IMAD.U32 R4, RZ, RZ, UR4 ;  /* 0x00000004ff047e24 */ /* 0x000fe4000f8e00ff */
        /* <DEDUP_REMOVED lines=8> */
[----:B------:R-:W-:Y:S02]  /*7da0*/  IMAD.MOV.U32 R12, RZ, RZ, 0x1 ;  /* 0x00000001ff0c7424 */ /* 0x000fe400078e00ff */
[----:B------:R-:W-:-:S07]  /*7db0*/  IMAD.MOV.U32 R13, RZ, RZ, RZ ;  /* 0x000000ffff0d7224 */ /* 0x000fce00078e00ff */
[----:B------:R-:W-:-:S07]  /*7dc0*/  LEPC R20, `(.L_x_415) ;  /* 0x000000001014794e */ /* 0x000fce0000000000 */
[----:B-1----:R-:W-:Y:S05]  /*7dd0*/  CALL.ABS.NOINC R14 ;  /* 0x000000000e007343 */ /* 0x002fea0003c00000 */
.L_x_415:
[----:B------:R-:W1:Y:S02]  /*7de0*/  LDC R0, c[0x0][0x28c] ;  /* 0x0000a300ff007b82 */ /* 0x000e640000000800 */
[----:B-1----:R-:W-:-:S13]  /*7df0*/  ISETP.GE.AND P0, PT, R0, 0x1, PT ;  /* 0x000000010000780c */ /* 0x002fda0003f06270 */
[----:B------:R-:W-:Y:S05]  /*7e00*/  @!P0 BRA `(.L_x_416) ;  /* 0x0000000400a48947 */ /* 0x000fea0003800000 */
[----:B------:R-:W-:Y:S01]  /*7e10*/  BSSY B0, `(.L_x_416) ;  /* 0x0000068000007945 */ /* 0x000fe20003800000 */
[----:B------:R-:W-:Y:S01]  /*7e20*/  IMAD.SHL.U32 R24, R24, 0x80, RZ ;  /* 0x0000008018187824 */ /* 0x000fe200078e00ff */
[----:B------:R-:W-:Y:S01]  /*7e30*/  CS2R R8, SRZ ;  /* 0x0000000000087805 */ /* 0x000fe2000001ff00 */
[----:B------:R-:W-:Y:S01]  /*7e40*/  IMAD.SHL.U32 R23, R23, 0x80, RZ ;  /* 0x0000008017177824 */ /* 0x000fe200078e00ff */
[----:B------:R-:W-:Y:S01]  /*7e50*/  MOV R3, R30 ;  /* 0x0000001e00037202 */ /* 0x000fe20000000f00 */
[----:B------:R-:W-:Y:S02]  /*7e60*/  IMAD.MOV.U32 R0, RZ, RZ, R26 ;  /* 0x000000ffff007224 */ /* 0x000fe400078e001a */
[----:B------:R-:W-:-:S07]  /*7e70*/  IMAD.MOV.U32 R5, RZ, RZ, R31 ;  /* 0x000000ffff057224 */ /* 0x000fce00078e001f */
.L_x_428:
[----:B------:R-:W-:Y:S01]  /*7e80*/  IMAD R7, R5, 0x8, R18 ;  /* 0x0000000805077824 */ /* 0x000fe200078e0212 */
[----:B------:R-:W-:Y:S01]  /*7e90*/  SHF.L.U32 R4, R3, 0x1f, RZ ;  /* 0x0000001f03047819 */ /* 0x000fe200000006ff */
[----:B------:R-:W-:Y:S01]  /*7ea0*/  BSSY B1, `(.L_x_417) ;  /* 0x0000005000017945 */ /* 0x000fe20003800000 */
[----:B------:R-:W-:Y:S02]  /*7eb0*/  ISETP.NE.AND P1, PT, R25, RZ, PT ;  /* 0x000000ff1900720c */ /* 0x000fe40003f25270 */
[----:B------:R-:W1:Y:S11]  /*7ec0*/  SYNCS.PHASECHK.TRANS64.TRYWAIT P0, [R7+URZ+0x38], R4 ;  /* 0x00003804070075a7 */ /* 0x000e76000800017f */
[----:B------:R-:W2:Y:S01]  /*7ed0*/  @!P1 LDC R6, c[0x0][0x70c] ;  /* 0x0001c300ff069b82 */ /* 0x000ea20000000800 */
[----:B-1----:R-:W-:Y:S05]  /*7ee0*/  @!P0 BRA `(.L_x_418) ;  /* 0x0000001400bc8947 */ /* 0x002fea0003800000 */
.L_x_456:
[----:B------:R-:W-:Y:S05]  /*7ef0*/  BSYNC B1 ;  /* 0x0000000000017941 */ /* 0x000fea0003800000 */
.L_x_417:
[----:B------:R-:W-:Y:S02]  /*7f00*/  ISETP.NE.AND P0, PT, R25, RZ, PT ;  /* 0x000000ff1900720c */ /* 0x000fe40003f05270 */
[----:B-1----:R-:W-:-:S11]  /*7f10*/  PRMT R4, R29, 0x9910, RZ ;  /* 0x000099101d047816 */ /* 0x002fd600000000ff */
[----:B--2---:R1:W-:Y:S01]  /*7f20*/  @!P0 SYNCS.ARRIVE.TRANS64 RZ, [R7+URZ], R6 ;  /* 0x0000000607ff89a7 */ /* 0x0043e2000800003f */
[----:B------:R-:W-:-:S13]  /*7f30*/  ISETP.NE.AND P0, PT, R4, 0x2, PT ;  /* 0x000000020400780c */ /* 0x000fda0003f05270 */
[----:B-1----:R-:W-:Y:S05]  /*7f40*/  @P0 BRA `(.L_x_419) ;  /* 0x0000000000040947 */ /* 0x002fea0003800000 */
[----:B------:R-:W-:Y:S01]  /*7f50*/  BPT.TRAP 0x1 ;  /* 0x000000040000795c */ /* 0x000fe20000300000 */
.L_x_419:
[----:B------:R-:W-:Y:S01]  /*7f60*/  ISETP.NE.AND P0, PT, R32, RZ, PT ;  /* 0x000000ff2000720c */ /* 0x000fe20003f05270 */
[----:B------:R-:W-:-:S12]  /*7f70*/  BSSY B1, `(.L_x_420) ;  /* 0x0000003000017945 */ /* 0x000fd80003800000 */
[----:B------:R-:W-:Y:S05]  /*7f80*/  @P0 BRA `(.L_x_421) ;  /* 0x0000000000040947 */ /* 0x000fea0003800000 */
[----:B------:R-:W-:Y:S01]  /*7f90*/  BPT.TRAP 0x1 ;  /* 0x000000040000795c */ /* 0x000fe20000300000 */
.L_x_421:
[----:B------:R-:W-:Y:S05]  /*7fa0*/  BSYNC B1 ;  /* 0x0000000000017941 */ /* 0x000fea0003800000 */
.L_x_420:
[----:B------:R-:W-:-:S03]  /*7fb0*/  UMOV UR4, 0xffffffff ;  /* 0xffffffff00047882 */ /* 0x000fc60000000000 */
[----:B------:R-:W-:Y:S05]  /*7fc0*/  BRA.DIV UR4, `(.L_x_422) ;  /* 0x0000001604987947 */ /* 0x000fea000b800000 */
[----:B------:R-:W-:-:S13]  /*7fd0*/  ELECT P6, URZ, PT ;  /* 0x00000000003f782f */ /* 0x000fda00038c0000 */
.L_x_459:
[----:B------:R-:W-:Y:S04]  /*7fe0*/  BSSY B1, `(.L_x_423) ;  /* 0x0000019000017945 */ /* 0x000fe80003800000 */
[----:B------:R-:W-:Y:S05]  /*7ff0*/  @!P6 BRA `(.L_x_424) ;  /* 0x00000000005ce947 */ /* 0x000fea0003800000 */
[--C-:B------:R-:W-:Y:S01]  /*8000*/  IMAD R4, R5, 0x2000, R18.reuse ;  /* 0x0000200005047824 */ /* 0x100fe200078e0212 */
        /* <DEDUP_REMOVED lines=22> */
.L_x_424:
[----:B------:R-:W-:Y:S05]  /*8170*/  BSYNC B1 ;  /* 0x0000000000017941 */ /* 0x000fea0003800000 */
.L_x_423:
[----:B------:R-:W-:-:S03]  /*8180*/  UMOV UR4, 0xffffffff ;  /* 0xffffffff00047882 */ /* 0x000fc60000000000 */
[----:B------:R-:W-:Y:S05]  /*8190*/  BRA.DIV UR4, `(.L_x_425) ;  /* 0x0000001604447947 */ /* 0x000fea000b800000 */
[----:B------:R-:W-:-:S13]  /*81a0*/  ELECT P6, URZ, PT ;  /* 0x00000000003f782f */ /* 0x000fda00038c0000 */
.L_x_462:
[----:B------:R-:W-:Y:S04]  /*81b0*/  BSSY B1, `(.L_x_426) ;  /* 0x0000023000017945 */ /* 0x000fe80003800000 */
[----:B------:R-:W-:Y:S05]  /*81c0*/  @!P6 BRA `(.L_x_427) ;  /* 0x000000000084e947 */ /* 0x000fea0003800000 */
[----:B------:R-:W1:Y:S01]  /*81d0*/  I2F.U32.RP R4, UR48 ;  /* 0x0000003000047d06 */ /* 0x000e620008209000 */
[----:B------:R-:W-:Y:S01]  /*81e0*/  R2UR UR10, R9 ;  /* 0x00000000090a72ca */ /* 0x000fe200000e0000 */
[----:B------:R-:W-:Y:S01]  /*81f0*/  UMOV UR4, URZ ;  /* 0x0000003f00047c82 */ /* 0x000fe20008000000 */
[----:B------:R-:W-:Y:S01]  /*8200*/  UISETP.NE.U32.AND UP2, UPT, UR48, URZ, UPT ;  /* 0x0000003f3000728c */ /* 0x000fe2000bf45070 */
[----:B------:R-:W-:Y:S01]  /*8210*/  R2UR UR9, R7 ;  /* 0x00000000070972ca */ /* 0x000fe200000e0000 */
[----:B------:R-:W-:Y:S01]  /*8220*/  UMOV UR7, 0x10000000 ;  /* 0x1000000000077882 */ /* 0x000fe20000000000 */
[----:B------:R-:W-:Y:S02]  /*8230*/  R2UR UR12, R22 ;  /* 0x00000000160c72ca */ /* 0x000fe400000e0000 */
[----:B-1----:R-:W1:Y:S02]  /*8240*/  MUFU.RCP R4, R4 ;  /* 0x0000000400047308 */ /* 0x002e640000001000 */
[----:B-1----:R-:W-:-:S02]  /*8250*/  VIADD R6, R4, 0xffffffe ;  /* 0x0ffffffe04067836 */ /* 0x002fc40000000000 */
[----:B------:R-:W-:-:S04]  /*8260*/  IMAD R4, R5, 0x100, R18 ;  /* 0x0000010005047824 */ /* 0x000fc800078e0212 */
[----:B------:R-:W1:Y:S01]  /*8270*/  F2I.FTZ.U32.TRUNC.NTZ R6, R6 ;  /* 0x0000000600067305 */ /* 0x000e62000021f000 */
[----:B------:R-:W-:-:S13]  /*8280*/  R2UR UR8, R4 ;  /* 0x00000000040872ca */ /* 0x000fda00000e0000 */
[----:B------:R-:W-:Y:S01]  /*8290*/  UIADD3 UR8, UR8, 0x32800, URZ ;  /* 0x0003280008087890 */ /* 0x000fe2000fffe03f */
[----:B-1----:R-:W-:-:S13]  /*82a0*/  R2UR UR5, R6 ;  /* 0x00000000060572ca */ /* 0x002fda00000e0000 */
[----:B------:R-:W-:-:S04]  /*82b0*/  UIADD3 UR6, URZ, -UR5, URZ ;  /* 0x800000053f067290 */ /* 0x000fc8000fffe03f */
[----:B------:R-:W-:-:S04]  /*82c0*/  UIMAD UR6, UR6, UR48, URZ ;  /* 0x00000030060672a4 */ /* 0x000fc8000f8e023f */
[----:B------:R-:W-:-:S03]  /*82d0*/  UIMAD.WIDE.U32 UR4, UR5, UR6, UR4 ;  /* 0x00000006050472a5 */ /* 0x000fc6000f8e0004 */
[----:B------:R-:W-:Y:S01]  /*82e0*/  R2UR UR6, R9 ;  /* 0x00000000090672ca */ /* 0x000fe200000e0000 */
[----:B------:R-:W-:-:S04]  /*82f0*/  UIMAD.WIDE.U32 UR10, UR5, UR10, URZ ;  /* 0x0000000a050a72a5 */ /* 0x000fc8000f8e003f */
[----:B------:R-:W-:-:S03]  /*8300*/  UIADD3 UR4, -UR11, URZ, URZ ;  /* 0x0000003f0b047290 */ /* 0x000fc6000fffe13f */
[----:B------:R-:W-:-:S05]  /*8310*/  R2UR UR10, R24 ;  /* 0x00000000180a72ca */ /* 0x000fca00000e0000 */
[----:B------:R-:W-:-:S03]  /*8320*/  UIMAD UR4, UR48, UR4, UR6 ;  /* 0x00000004300472a4 */ /* 0x000fc6000f8e0206 */
[----:B------:R-:W-:Y:S01]  /*8330*/  UMOV UR6, 0x0 ;  /* 0x0000000000067882 */ /* 0x000fe20000000000 */
[----:B------:R-:W-:-:S11]  /*8340*/  UISETP.GE.U32.AND UP0, UPT, UR4, UR48, UPT ;  /* 0x000000300400728c */ /* 0x000fd6000bf06070 */
[----:B------:R-:W-:Y:S02]  /*8350*/  @UP0 UIADD3 UR4, UR4, -UR48, URZ ;  /* 0x8000003004040290 */ /* 0x000fe4000fffe03f */
[----:B------:R-:W-:Y:S02]  /*8360*/  @UP0 UIADD3 UR11, UR11, 0x1, URZ ;  /* 0x000000010b0b0890 */ /* 0x000fe4000fffe03f */
[----:B------:R-:W-:Y:S02]  /*8370*/  UISETP.GE.U32.AND UP1, UPT, UR4, UR48, UPT ;  /* 0x000000300400728c */ /* 0x000fe4000bf26070 */
[----:B------:R-:W-:-:S04]  /*8380*/  UIADD3 UR4, UP0, UR44, 0x2f0, URZ ;  /* 0x000002f02c047890 */ /* 0x000fc8000ff1e03f */
[----:B------:R-:W-:-:S05]  /*8390*/  UIADD3.X UR5, URZ, UR45, URZ, UP0, !UPT ;  /* 0x0000002d3f057290 */ /* 0x000fca00087fe43f */
[----:B------:R-:W-:Y:S02]  /*83a0*/  @UP1 UIADD3 UR11, UR11, 0x1, URZ ;  /* 0x000000010b0b1890 */ /* 0x000fe4000fffe03f */
[----:B------:R-:W-:-:S09]  /*83b0*/  @!UP2 ULOP3.LUT UR11, URZ, UR48, URZ, 0x33, !UPT ;  /* 0x000000303f0ba292 */ /* 0x000fd2000f8e333f */
[----:B------:R1:W-:Y:S02]  /*83c0*/  UTMALDG.3D [UR8], [UR4], desc[UR6] ;  /* 0x00000608040075b4 */ /* 0x0003e40008011000 */
[----:B-1----:R-:W-:Y:S01]  /*83d0*/  NOP ;  /* 0x0000000000007918 */ /* 0x002fe20000000000 */
.L_x_427:
[----:B------:R-:W-:Y:S05]  /*83e0*/  BSYNC B1 ;  /* 0x0000000000017941 */ /* 0x000fea0003800000 */
.L_x_426:
[----:B------:R-:W-:Y:S02]  /*83f0*/  VIADD R0, R0, 0xffffffff ;  /* 0xffffffff00007836 */ /* 0x000fe40000000000 */
[----:B------:R-:W-:Y:S02]  /*8400*/  VIADD R5, R5, 0x1 ;  /* 0x0000000105057836 */ /* 0x000fe40000000000 */
[----:B------:R-:W-:Y:S01]  /*8410*/  VIADD R9, R9, 0x1 ;  /* 0x0000000109097836 */ /* 0x000fe20000000000 */
[----:B------:R-:W-:Y:S01]  /*8420*/  ISETP.GT.AND P1, PT, R0, 0x1, PT ;  /* 0x000000010000780c */ /* 0x000fe20003f24270 */
[----:B------:R-:W-:Y:S01]  /*8430*/  VIADD R8, R8, 0x40 ;  /* 0x0000004008087836 */ /* 0x000fe20000000000 */
[----:B------:R-:W-:-:S04]  /*8440*/  ISETP.NE.AND P0, PT, R5, 0x7, PT ;  /* 0x000000070500780c */ /* 0x000fc80003f05270 */
[----:B------:R-:W-:Y:S02]  /*8450*/  SEL R4, RZ, 0x1, P0 ;  /* 0x00000001ff047807 */ /* 0x000fe40000000000 */
[----:B------:R-:W-:Y:S02]  /*8460*/  SEL R5, R5, RZ, P0 ;  /* 0x000000ff05057207 */ /* 0x000fe40000000000 */
[----:B------:R-:W-:-:S03]  /*8470*/  LOP3.LUT R3, R3, R4, RZ, 0x3c, !PT ;  /* 0x0000000403037212 */ /* 0x000fc600078e3cff */
[----:B------:R-:W-:Y:S05]  /*8480*/  @P1 BRA `(.L_x_428) ;  /* 0xfffffff8007c1947 */ /* 0x000fea000383ffff */
[----:B------:R-:W-:Y:S05]  /*8490*/  BSYNC B0 ;  /* 0x0000000000007941 */ /* 0x000fea0003800000 */
.L_x_416:
        /* <DEDUP_REMOVED lines=45> */
.L_x_431:
        /* <DEDUP_REMOVED lines=46> */
.L_x_432:
[----:B------:R-:W-:Y:S01]  /*8a50*/  ISETP.NE.AND P0, PT, R2, 0x1, PT ;  /* 0x000000010200780c */ /* 0x000fe20003f05270 */
[----:B------:R-:W-:Y:S01]  /*8a60*/  ULDC UR4, c[0x0][0xaf0] ;  /* 0x0002bc0000047ab9 */ /* 0x000fe20000000800 */
[----:B------:R-:W-:Y:S01]  /*8a70*/  LOP3.LUT R11, R11, UR47, RZ, 0xc0, !PT ;  /* 0x0000002f0b0b7c12 */ /* 0x000fe2000f8ec0ff */
[----:B------:R-:W-:Y:S01]  /*8a80*/  IMAD.MOV R12, RZ, RZ, -R12 ;  /* 0x000000ffff0c7224 */ /* 0x000fe200078e0a0c */
[----:B------:R-:W-:Y:S01]  /*8a90*/  SHF.R.U64 R4, R4, UR4, R5 ;  /* 0x0000000404047c19 */ /* 0x000fe20008001205 */
[----:B------:R-:W-:Y:S01]  /*8aa0*/  ULDC UR4, c[0x0][0xae0] ;  /* 0x0002b80000047ab9 */ /* 0x000fe20000000800 */
[----:B------:R-:W-:Y:S01]  /*8ab0*/  LOP3.LUT R3, R3, UR39, RZ, 0xc0, !PT ;  /* 0x0000002703037c12 */ /* 0x000fe2000f8ec0ff */
[----:B------:R-:W-:Y:S01]  /*8ac0*/  ULDC UR5, c[0x0][0xab8] ;  /* 0x0002ae0000057ab9 */ /* 0x000fe20000000800 */
[C---:B------:R-:W-:Y:S01]  /*8ad0*/  IADD3 R5, -R4.reuse, RZ, RZ ;  /* 0x000000ff04057210 */ /* 0x040fe20007ffe1ff */
[----:B------:R-:W-:-:S04]  /*8ae0*/  IMAD R11, R4, UR46, R11 ;  /* 0x0000002e040b7c24 */ /* 0x000fc8000f8e020b */
[----:B------:R-:W-:Y:S02]  /*8af0*/  @P0 IMAD R10, R9, R12, R0 ;  /* 0x0000000c090a0224 */ /* 0x000fe400078e0200 */
[----:B------:R-:W-:Y:S01]  /*8b00*/  IMAD R8, R5, UR4, R8 ;  /* 0x0000000405087c24 */ /* 0x000fe2000f8e0208 */
[----:B------:R-:W-:Y:S01]  /*8b10*/  ULDC UR4, c[0x0][0xaa8] ;  /* 0x0002aa0000047ab9 */ /* 0x000fe20000000800 */
[----:B------:R-:W-:Y:S02]  /*8b20*/  IMAD R10, R11, UR5, R10 ;  /* 0x000000050b0a7c24 */ /* 0x000fe4000f8e020a */
[----:B------:R-:W-:Y:S02]  /*8b30*/  IMAD R3, R8, UR4, R3 ;  /* 0x0000000408037c24 */ /* 0x000fe4000f8e0203 */
[----:B------:R-:W-:-:S03]  /*8b40*/  IMAD.MOV.U32 R0, RZ, RZ, 0x1 ;  /* 0x00000001ff007424 */ /* 0x000fc600078e00ff */
[----:B------:R-:W-:Y:S02]  /*8b50*/  SEL R23, R3, R10, !P0 ;  /* 0x0000000a03177207 */ /* 0x000fe40004000000 */
[----:B------:R-:W-:-:S07]  /*8b60*/  SEL R24, R10, R3, !P0 ;  /* 0x000000030a187207 */ /* 0x000fce0004000000 */
.L_x_430:
[----:B------:R-:W-:Y:S05]  /*8b70*/  BSYNC B0 ;  /* 0x0000000000007941 */ /* 0x000fea0003800000 */
.L_x_429:
[----:B------:R-:W-:-:S13]  /*8b80*/  LOP3.LUT P0, RZ, R0, 0xff, RZ, 0xc0, !PT ;  /* 0x000000ff00ff7812 */ /* 0x000fda000780c0ff */
[----:B------:R-:W-:Y:S05]  /*8b90*/  @P0 BRA `(.L_x_433) ;  /* 0xffffffec00ec0947 */ /* 0x000fea000383ffff */
[----:B------:R-:W-:Y:S05]  /*8ba0*/  BSYNC B6 ;  /* 0x0000000000067941 */ /* 0x000fea0003800000 */
.L_x_413:
[----:B------:R-:W-:-:S03]  /*8bb0*/  UMOV UR4, 0xffffffff ;  /* 0xffffffff00047882 */ /* 0x000fc60000000000 */
[----:B------:R-:W-:Y:S05]  /*8bc0*/  BRA.DIV UR4, `(.L_x_434) ;  /* 0x0000000a04d87947 */ /* 0x000fea000b800000 */
[----:B------:R-:W-:-:S13]  /*8bd0*/  ELECT P6, URZ, PT ;  /* 0x00000000003f782f */ /* 0x000fda00038c0000 */
.L_x_465:
[----:B------:R-:W-:Y:S05]  /*8be0*/  @!P6 BRA `(.L_x_268) ;  /* 0x000000040010e947 */ /* 0x000fea0003800000 */
[----:B------:R-:W-:-:S04]  /*8bf0*/  LOP3.LUT R19, R19, 0x2, RZ, 0xfc, !PT ;  /* 0x0000000213137812 */ /* 0x000fc800078efcff */
[----:B------:R-:W-:-:S13]  /*8c00*/  ISETP.NE.AND P0, PT, R19, 0x3, PT ;  /* 0x000000031300780c */ /* 0x000fda0003f05270 */
[----:B------:R-:W-:Y:S05]  /*8c10*/  @!P0 BRA `(.L_x_435) ;  /* 0x0000000000048947 */ /* 0x000fea0003800000 */
[----:B------:R-:W-:Y:S01]  /*8c20*/  BPT.TRAP 0x1 ;  /* 0x000000040000795c */ /* 0x000fe20000300000 */
.L_x_435:
        /* <DEDUP_REMOVED lines=15> */
.L_x_466:
        /* <DEDUP_REMOVED lines=9> */
.L_x_467:
        /* <DEDUP_REMOVED lines=9> */
.L_x_468:
        /* <DEDUP_REMOVED lines=9> */
.L_x_469:
        /* <DEDUP_REMOVED lines=9> */
.L_x_470:
[----:B------:R-:W2:Y:S01]  /*8f60*/  SYNCS.PHASECHK.TRANS64.TRYWAIT P0, [R11+URZ], R6 ;  /* 0x000000060b0075a7 */ /* 0x000ea2000800017f */
[----:B------:R-:W-:-:S05]  /*8f70*/  VIADD R2, R7, 0x1 ;  /* 0x0000000107027836 */ /* 0x000fca0000000000 */
[----:B------:R-:W-:-:S04]  /*8f80*/  ISETP.NE.AND P1, PT, R2, 0x7, PT ;  /* 0x000000070200780c */ /* 0x000fc80003f25270 */
[----:B------:R-:W-:Y:S02]  /*8f90*/  SEL R4, RZ, 0x1, P1 ;  /* 0x00000001ff047807 */ /* 0x000fe40000800000 */
[----:B------:R-:W-:Y:S02]  /*8fa0*/  SEL R3, R2, RZ, P1 ;  /* 0x000000ff02037207 */ /* 0x000fe40000800000 */
[----:B------:R-:W-:Y:S01]  /*8fb0*/  LOP3.LUT R4, R9, R4, RZ, 0x3c, !PT ;  /* 0x0000000409047212 */ /* 0x000fe200078e3cff */
[----:B--2---:R-:W-:Y:S06]  /*8fc0*/  @!P0 BRA `(.L_x_441) ;  /* 0x00000008005c8947 */ /* 0x004fec0003800000 */
.L_x_471:
[----:B------:R-:W-:Y:S02]  /*8fd0*/  LEA R3, R3, R0, 0x3 ;  /* 0x0000000003037211 */ /* 0x000fe400078e18ff */
[----:B------:R-:W-:-:S07]  /*8fe0*/  SHF.L.U32 R0, R4, 0x1f, RZ ;  /* 0x0000001f04007819 */ /* 0x000fce00000006ff */
.L_x_442:
[----:B---3--:R3:W4:Y:S02]  /*8ff0*/  SYNCS.PHASECHK.TRANS64.TRYWAIT P0, [R3+URZ], R0 ;  /* 0x00000000030075a7 */ /* 0x008724000800017f */
[----:B----4-:R-:W-:Y:S05]  /*9000*/  @!P0 NANOSLEEP.SYNCS 0x989680 ;  /* 0x009896800000895d */ /* 0x010fea0003900000 */
[----:B------:R-:W4:Y:S02]  /*9010*/  @!P0 SYNCS.PHASECHK.TRANS64 P0, [R3+URZ], R0 ;  /* 0x00000000030085a7 */ /* 0x000f24000800007f */
[----:B----4-:R-:W-:Y:S05]  /*9020*/  @!P0 BRA `(.L_x_442) ;  /* 0xfffffffc00f08947 */ /* 0x010fea000383ffff */
.L_x_268:
[----:B------:R-:W-:Y:S05]  /*9030*/  BSYNC B7 ;  /* 0x0000000000077941 */ /* 0x000fea0003800000 */
.L_x_266:
[----:B------:R-:W-:Y:S05]  /*9040*/  EXIT ;  /* 0x000000000000794d */ /* 0x000fea0003800000 */
.L_x_278:
[----:B------:R-:W-:Y:S02]  /*9050*/  IMAD.MOV.U32 R13, RZ, RZ, R22 ;  /* 0x000000ffff0d7224 */ /* 0x000fe400078e0016 */
[----:B------:R-:W-:Y:S02]  /*9060*/  IMAD.MOV.U32 R12, RZ, RZ, RZ ;  /* 0x000000ffff0c7224 */ /* 0x000fe400078e00ff */
[----:B------:R-:W-:Y:S02]  /*9070*/  IMAD.MOV.U32 R11, RZ, RZ, 0x1f ;  /* 0x0000001fff0b7424 */ /* 0x000fe400078e00ff */
[----:B------:R-:W-:-:S07]  /*9080*/  IMAD.MOV.U32 R15, RZ, RZ, -0x1 ;  /* 0xffffffffff0f7424 */ /* 0x000fce00078e00ff */
[----:B-----5:R-:W-:Y:S05]  /*9090*/  WARPSYNC.COLLECTIVE R15, `(.L_x_443) ;  /* 0x000000000f087348 */ /* 0x020fea0003c00000 */
[----:B------:R1:W2:Y:S02]  /*90a0*/  SHFL.IDX P6, R14, R13, R12, R11 ;  /* 0x0000000c0d0e7389 */ /* 0x0002a400000c000b */
[----:B-12--5:R-:W-:Y:S01]  /*90b0*/  ENDCOLLECTIVE ;  /* 0x000000000000791b */ /* 0x026fe20003800000 */
.L_x_443:
[----:B------:R-:W-:Y:S05]  /*90c0*/  BRA `(.L_x_444) ;  /* 0xffffff88002c7947 */ /* 0x000fea000383ffff */
.L_x_282:
[----:B--2---:R2:W3:Y:S02]  /*90d0*/  SYNCS.PHASECHK.TRANS64.TRYWAIT P1, [R3+URZ], R0 ;  /* 0x00000000030075a7 */ /* 0x0044e4000802017f */
[----:B---3--:R-:W-:Y:S05]  /*90e0*/  @!P1 NANOSLEEP.SYNCS 0x989680 ;  /* 0x009896800000995d */ /* 0x008fea0003900000 */
[----:B------:R-:W3:Y:S02]  /*90f0*/  @!P1 SYNCS.PHASECHK.TRANS64 P1, [R3+URZ], R0 ;  /* 0x00000000030095a7 */ /* 0x000ee4000802007f */
[----:B---3--:R-:W-:Y:S05]  /*9100*/  @!P1 BRA `(.L_x_282) ;  /* 0xfffffffc00f09947 */ /* 0x008fea000383ffff */
[----:B------:R-:W-:Y:S05]  /*9110*/  BRA `(.L_x_281) ;  /* 0xffffff8800487947 */ /* 0x000fea000383ffff */
.L_x_287:
[----:B-1----:R1:W2:Y:S02]  /*9120*/  SYNCS.PHASECHK.TRANS64.TRYWAIT P1, [R5+URZ], R112 ;  /* 0x00000070050075a7 */ /* 0x0022a4000802017f */
[----:B--2---:R-:W-:Y:S05]  /*9130*/  @!P1 NANOSLEEP.SYNCS 0x989680 ;  /* 0x009896800000995d */ /* 0x004fea0003900000 */
[----:B------:R-:W2:Y:S02]  /*9140*/  @!P1 SYNCS.PHASECHK.TRANS64 P1, [R5+URZ], R112 ;  /* 0x00000070050095a7 */ /* 0x000ea4000802007f */
[----:B--2---:R-:W-:Y:S05]  /*9150*/  @!P1 BRA `(.L_x_287) ;  /* 0xfffffffc00f09947 */ /* 0x004fea000383ffff */
[----:B------:R-:W-:Y:S05]  /*9160*/  BRA `(.L_x_286) ;  /* 0xffffff90000c7947 */ /* 0x000fea000383ffff */
.L_x_296:
[----:B--2---:R2:W3:Y:S02]  /*9170*/  SYNCS.PHASECHK.TRANS64.TRYWAIT P1, [R15+URZ], R92 ;  /* 0x0000005c0f0075a7 */ /* 0x0044e4000802017f */
[----:B---3--:R-:W-:Y:S05]  /*9180*/  @!P1 NANOSLEEP.SYNCS 0x989680 ;  /* 0x009896800000995d */ /* 0x008fea0003900000 */
[----:B------:R-:W3:Y:S02]  /*9190*/  @!P1 SYNCS.PHASECHK.TRANS64 P1, [R15+URZ], R92 ;  /* 0x0000005c0f0095a7 */ /* 0x000ee4000802007f */
[----:B---3--:R-:W-:Y:S05]  /*91a0*/  @!P1 BRA `(.L_x_296) ;  /* 0xfffffffc00f09947 */ /* 0x008fea000383ffff */
[----:B------:R-:W-:Y:S05]  /*91b0*/  BRA `(.L_x_295) ;  /* 0xffffff9800047947 */ /* 0x000fea000383ffff */
.L_x_318:
[----:B-1----:R-:W-:-:S04]  /*91c0*/  IMAD.U32 R5, RZ, RZ, UR51 ;  /* 0x00000033ff057e24 */ /* 0x002fc8000f8e00ff */
[----:B------:R1:W2:Y:S03]  /*91d0*/  SYNCS.PHASECHK.TRANS64.TRYWAIT P3, [R5+URZ+0x70], R0 ;  /* 0x00007000050075a7 */ /* 0x0002a6000806017f */
[----:B--2---:R-:W-:Y:S05]  /*91e0*/  @!P3 NANOSLEEP.SYNCS 0x989680 ;  /* 0x009896800000b95d */ /* 0x004fea0003900000 */
[----:B------:R-:W2:Y:S02]  /*91f0*/  @!P3 SYNCS.PHASECHK.TRANS64 P3, [R5+URZ+0x70], R0 ;  /* 0x000070000500b5a7 */ /* 0x000ea4000806007f */
[----:B--2---:R-:W-:Y:S05]  /*9200*/  @!P3 BRA `(.L_x_318) ;  /* 0xfffffffc00ecb947 */ /* 0x004fea000383ffff */
[----:B------:R-:W-:Y:S05]  /*9210*/  BRA `(.L_x_445) ;  /* 0xffffffa400f47947 */ /* 0x000fea000383ffff */
.L_x_329:
[----:B--2---:R2:W3:Y:S02]  /*9220*/  SYNCS.PHASECHK.TRANS64.TRYWAIT P4, [R14+URZ+0x70], R15 ;  /* 0x0000700f0e0075a7 */ /* 0x0044e4000808017f */
[----:B---3--:R-:W-:Y:S05]  /*9230*/  @!P4 NANOSLEEP.SYNCS 0x989680 ;  /* 0x009896800000c95d */ /* 0x008fea0003900000 */
[----:B------:R-:W3:Y:S02]  /*9240*/  @!P4 SYNCS.PHASECHK.TRANS64 P4, [R14+URZ+0x70], R15 ;  /* 0x0000700f0e00c5a7 */ /* 0x000ee4000808007f */
[----:B---3--:R-:W-:Y:S05]  /*9250*/  @!P4 BRA `(.L_x_329) ;  /* 0xfffffffc00f0c947 */ /* 0x008fea000383ffff */
[----:B------:R-:W-:Y:S05]  /*9260*/  BRA `(.L_x_446) ;  /* 0xffffffac00c07947 */ /* 0x000fea000383ffff */
.L_x_339:
[----:B--2---:R2:W3:Y:S02]  /*9270*/  SYNCS.PHASECHK.TRANS64.TRYWAIT P4, [R12+URZ+0x70], R15 ;  /* 0x0000700f0c0075a7 */ /* 0x0044e4000808017f */
[----:B---3--:R-:W-:Y:S05]  /*9280*/  @!P4 NANOSLEEP.SYNCS 0x989680 ;  /* 0x009896800000c95d */ /* 0x008fea0003900000 */
[----:B------:R-:W3:Y:S02]  /*9290*/  @!P4 SYNCS.PHASECHK.TRANS64 P4, [R12+URZ+0x70], R15 ;  /* 0x0000700f0c00c5a7 */ /* 0x000ee4000808007f */
[----:B---3--:R-:W-:Y:S05]  /*92a0*/  @!P4 BRA `(.L_x_339) ;  /* 0xfffffffc00f0c947 */ /* 0x008fea000383ffff */
[----:B------:R-:W-:Y:S05]  /*92b0*/  BRA `(.L_x_447) ;  /* 0xffffffb400787947 */ /* 0x000fea000383ffff */
.L_x_349:
[----:B--2---:R2:W3:Y:S02]  /*92c0*/  SYNCS.PHASECHK.TRANS64.TRYWAIT P4, [R15+URZ+0x70], R12 ;  /* 0x0000700c0f0075a7 */ /* 0x0044e4000808017f */
[----:B---3--:R-:W-:Y:S05]  /*92d0*/  @!P4 NANOSLEEP.SYNCS 0x989680 ;  /* 0x009896800000c95d */ /* 0x008fea0003900000 */
[----:B------:R-:W3:Y:S02]  /*92e0*/  @!P4 SYNCS.PHASECHK.TRANS64 P4, [R15+URZ+0x70], R12 ;  /* 0x0000700c0f00c5a7 */ /* 0x000ee4000808007f */
[----:B---3--:R-:W-:Y:S05]  /*92f0*/  @!P4 BRA `(.L_x_349) ;  /* 0xfffffffc00f0c947 */ /* 0x008fea000383ffff */
[----:B------:R-:W-:Y:S05]  /*9300*/  BRA `(.L_x_448) ;  /* 0xffffffbc003c7947 */ /* 0x000fea000383ffff */
.L_x_369:
[----:B-1----:R-:W-:-:S04]  /*9310*/  IMAD.U32 R3, RZ, RZ, UR4 ;  /* 0x00000004ff037e24 */ /* 0x002fc8000f8e00ff */
[----:B------:R1:W2:Y:S03]  /*9320*/  SYNCS.PHASECHK.TRANS64.TRYWAIT P0, [R3+URZ+0xb8], R0 ;  /* 0x0000b800030075a7 */ /* 0x0002a6000800017f */
[----:B--2---:R-:W-:Y:S05]  /*9330*/  @!P0 NANOSLEEP.SYNCS 0x989680 ;  /* 0x009896800000895d */ /* 0x004fea0003900000 */
[----:B------:R-:W2:Y:S02]  /*9340*/  @!P0 SYNCS.PHASECHK.TRANS64 P0, [R3+URZ+0xb8], R0 ;  /* 0x0000b800030085a7 */ /* 0x000ea4000800007f */
[----:B--2---:R-:W-:Y:S05]  /*9350*/  @!P0 BRA `(.L_x_369) ;  /* 0xfffffffc00ec8947 */ /* 0x004fea000383ffff */
[----:B------:R-:W-:Y:S05]  /*9360*/  BRA `(.L_x_368) ;  /* 0xffffffd000a87947 */ /* 0x000fea000383ffff */
.L_x_378:
[----:B-1----:R-:W-:-:S04]  /*9370*/  IMAD.U32 R5, RZ, RZ, UR13 ;  /* 0x0000000dff057e24 */ /* 0x002fc8000f8e00ff */
[----:B------:R1:W2:Y:S03]  /*9380*/  SYNCS.PHASECHK.TRANS64.TRYWAIT P1, [R5+URZ+0x90], R4 ;  /* 0x00009004050075a7 */ /* 0x0002a6000802017f */
[----:B--2---:R-:W-:Y:S05]  /*9390*/  @!P1 NANOSLEEP.SYNCS 0x989680 ;  /* 0x009896800000995d */ /* 0x004fea0003900000 */
[----:B------:R-:W2:Y:S02]  /*93a0*/  @!P1 SYNCS.PHASECHK.TRANS64 P1, [R5+URZ+0x90], R4 ;  /* 0x00009004050095a7 */ /* 0x000ea4000802007f */
[----:B--2---:R-:W-:Y:S05]  /*93b0*/  @!P1 BRA `(.L_x_378) ;  /* 0xfffffffc00ec9947 */ /* 0x004fea000383ffff */
[----:B------:R-:W-:Y:S05]  /*93c0*/  BRA `(.L_x_449) ;  /* 0xffffffd400907947 */ /* 0x000fea000383ffff */
.L_x_384:
[----:B-12---:R-:W-:-:S04]  /*93d0*/  IMAD.U32 R5, RZ, RZ, UR13 ;  /* 0x0000000dff057e24 */ /* 0x006fc8000f8e00ff */
[----:B------:R1:W2:Y:S03]  /*93e0*/  SYNCS.PHASECHK.TRANS64.TRYWAIT P1, [R5+URZ+0x98], R4 ;  /* 0x00009804050075a7 */ /* 0x0002a6000802017f */
[----:B--2---:R-:W-:Y:S05]  /*93f0*/  @!P1 NANOSLEEP.SYNCS 0x989680 ;  /* 0x009896800000995d */ /* 0x004fea0003900000 */
[----:B------:R-:W2:Y:S02]  /*9400*/  @!P1 SYNCS.PHASECHK.TRANS64 P1, [R5+URZ+0x98], R4 ;  /* 0x00009804050095a7 */ /* 0x000ea4000802007f */
[----:B--2---:R-:W-:Y:S05]  /*9410*/  @!P1 BRA `(.L_x_384) ;  /* 0xfffffffc00ec9947 */ /* 0x004fea000383ffff */
[----:B------:R-:W-:Y:S05]  /*9420*/  BRA `(.L_x_450) ;  /* 0xffffffd400f07947 */ /* 0x000fea000383ffff */
.L_x_390:
[----:B-123--:R-:W-:-:S04]  /*9430*/  IMAD.U32 R5, RZ, RZ, UR13 ;  /* 0x0000000dff057e24 */ /* 0x00efc8000f8e00ff */
[----:B------:R1:W2:Y:S03]  /*9440*/  SYNCS.PHASECHK.TRANS64.TRYWAIT P1, [R5+URZ+0xa0], R4 ;  /* 0x0000a004050075a7 */ /* 0x0002a6000802017f */
[----:B--2---:R-:W-:Y:S05]  /*9450*/  @!P1 NANOSLEEP.SYNCS 0x989680 ;  /* 0x009896800000995d */ /* 0x004fea0003900000 */
[----:B------:R-:W2:Y:S02]  /*9460*/  @!P1 SYNCS.PHASECHK.TRANS64 P1, [R5+URZ+0xa0], R4 ;  /* 0x0000a004050095a7 */ /* 0x000ea4000802007f */
[----:B--2---:R-:W-:Y:S05]  /*9470*/  @!P1 BRA `(.L_x_390) ;  /* 0xfffffffc00ec9947 */ /* 0x004fea000383ffff */
[----:B------:R-:W-:Y:S05]  /*9480*/  BRA `(.L_x_451) ;  /* 0xffffffd800587947 */ /* 0x000fea000383ffff */
.L_x_396:
[----:B-1234-:R-:W-:-:S04]  /*9490*/  IMAD.U32 R5, RZ, RZ, UR13 ;  /* 0x0000000dff057e24 */ /* 0x01efc8000f8e00ff */
[----:B------:R1:W2:Y:S03]  /*94a0*/  SYNCS.PHASECHK.TRANS64.TRYWAIT P1, [R5+URZ+0xa8], R4 ;  /* 0x0000a804050075a7 */ /* 0x0002a6000802017f */
[----:B--2---:R-:W-:Y:S05]  /*94b0*/  @!P1 NANOSLEEP.SYNCS 0x989680 ;  /* 0x009896800000995d */ /* 0x004fea0003900000 */
[----:B------:R-:W2:Y:S02]  /*94c0*/  @!P1 SYNCS.PHASECHK.TRANS64 P1, [R5+URZ+0xa8], R4 ;  /* 0x0000a804050095a7 */ /* 0x000ea4000802007f */
[----:B--2---:R-:W-:Y:S05]  /*94d0*/  @!P1 BRA `(.L_x_396) ;  /* 0xfffffffc00ec9947 */ /* 0x004fea000383ffff */
[----:B------:R-:W-:Y:S05]  /*94e0*/  BRA `(.L_x_452) ;  /* 0xffffffd800c07947 */ /* 0x000fea000383ffff */
.L_x_406:
[----:B--2---:R2:W3:Y:S02]  /*94f0*/  SYNCS.PHASECHK.TRANS64.TRYWAIT P0, [R5+URZ+0x90], R0 ;  /* 0x00009000050075a7 */ /* 0x0044e4000800017f */
[----:B---3--:R-:W-:Y:S05]  /*9500*/  @!P0 NANOSLEEP.SYNCS 0x989680 ;  /* 0x009896800000895d */ /* 0x008fea0003900000 */
[----:B------:R-:W3:Y:S02]  /*9510*/  @!P0 SYNCS.PHASECHK.TRANS64 P0, [R5+URZ+0x90], R0 ;  /* 0x00009000050085a7 */ /* 0x000ee4000800007f */
[----:B---3--:R-:W-:Y:S05]  /*9520*/  @!P0 BRA `(.L_x_406) ;  /* 0xfffffffc00f08947 */ /* 0x008fea000383ffff */
[----:B------:R-:W-:Y:S05]  /*9530*/  BRA `(.L_x_453) ;  /* 0xffffffe000d07947 */ /* 0x000fea000383ffff */
.L_x_408:
[----:B---3--:R3:W4:Y:S02]  /*9540*/  SYNCS.PHASECHK.TRANS64.TRYWAIT P0, [R5+URZ+0x98], R0 ;  /* 0x00009800050075a7 */ /* 0x008724000800017f */
[----:B----4-:R-:W-:Y:S05]  /*9550*/  @!P0 NANOSLEEP.SYNCS 0x989680 ;  /* 0x009896800000895d */ /* 0x010fea0003900000 */
[----:B------:R-:W4:Y:S02]  /*9560*/  @!P0 SYNCS.PHASECHK.TRANS64 P0, [R5+URZ+0x98], R0 ;  /* 0x00009800050085a7 */ /* 0x000f24000800007f */
[----:B----4-:R-:W-:Y:S05]  /*9570*/  @!P0 BRA `(.L_x_408) ;  /* 0xfffffffc00f08947 */ /* 0x010fea000383ffff */
[----:B------:R-:W-:Y:S05]  /*9580*/  BRA `(.L_x_454) ;  /* 0xffffffe000cc7947 */ /* 0x000fea000383ffff */
.L_x_410:
[----:B----4-:R4:W1:Y:S02]  /*9590*/  SYNCS.PHASECHK.TRANS64.TRYWAIT P0, [R5+URZ+0xa0], R0 ;  /* 0x0000a000050075a7 */ /* 0x010864000800017f */
[----:B-1----:R-:W-:Y:S05]  /*95a0*/  @!P0 NANOSLEEP.SYNCS 0x989680 ;  /* 0x009896800000895d */ /* 0x002fea0003900000 */
[----:B------:R-:W1:Y:S02]  /*95b0*/  @!P0 SYNCS.PHASECHK.TRANS64 P0, [R5+URZ+0xa0], R0 ;  /* 0x0000a000050085a7 */ /* 0x000e64000800007f */
[----:B-1----:R-:W-:Y:S05]  /*95c0*/  @!P0 BRA `(.L_x_410) ;  /* 0xfffffffc00f08947 */ /* 0x002fea000383ffff */
[----:B------:R-:W-:Y:S05]  /*95d0*/  BRA `(.L_x_455) ;  /* 0xffffffe000c87947 */ /* 0x000fea000383ffff */
.L_x_418:
[----:B-1----:R1:W3:Y:S02]  /*95e0*/  SYNCS.PHASECHK.TRANS64.TRYWAIT P0, [R7+URZ+0x38], R4 ;  /* 0x00003804070075a7 */ /* 0x0022e4000800017f */
[----:B---3--:R-:W-:Y:S05]  /*95f0*/  @!P0 NANOSLEEP.SYNCS 0x989680 ;  /* 0x009896800000895d */ /* 0x008fea0003900000 */
[----:B------:R-:W3:Y:S02]  /*9600*/  @!P0 SYNCS.PHASECHK.TRANS64 P0, [R7+URZ+0x38], R4 ;  /* 0x00003804070085a7 */ /* 0x000ee4000800007f */
[----:B---3--:R-:W-:Y:S05]  /*9610*/  @!P0 BRA `(.L_x_418) ;  /* 0xfffffffc00f08947 */ /* 0x008fea000383ffff */
[----:B------:R-:W-:Y:S05]  /*9620*/  BRA `(.L_x_456) ;  /* 0xffffffe800307947 */ /* 0x000fea000383ffff */
.L_x_422:
[----:B------:R-:W-:Y:S01]  /*9630*/  BSSY B1, `(.L_x_457) ;  /* 0x0000006000017945 */ /* 0x000fe20003800000 */
[----:B------:R-:W-:-:S07]  /*9640*/  IMAD.MOV.U32 R15, RZ, RZ, -0x1 ;  /* 0xffffffffff0f7424 */ /* 0x000fce00078e00ff */
[----:B------:R-:W-:Y:S05]  /*9650*/  WARPSYNC.COLLECTIVE R15, `(.L_x_458) ;  /* 0x000000000f0c7348 */ /* 0x000fea0003c00000 */
[----:B------:R-:W-:Y:S02]  /*9660*/  ELECT P6, UR62, PT ;  /* 0x00000000003e782f */ /* 0x000fe400038c0000 */
[----:B------:R-:W-:Y:S01]  /*9670*/  MOV R14, UR62 ;  /* 0x0000003e000e7c02 */ /* 0x000fe20008000f00 */
[----:B------:R-:W-:Y:S10]  /*9680*/  ENDCOLLECTIVE ;  /* 0x000000000000791b */ /* 0x000ff40003800000 */
.L_x_458:
[----:B------:R-:W-:Y:S05]  /*9690*/  BSYNC B1 ;  /* 0x0000000000017941 */ /* 0x000fea0003800000 */
.L_x_457:
[----:B------:R-:W-:Y:S05]  /*96a0*/  BRA `(.L_x_459) ;  /* 0xffffffe8004c7947 */ /* 0x000fea000383ffff */
.L_x_425:
[----:B------:R-:W-:Y:S01]  /*96b0*/  BSSY B1, `(.L_x_460) ;  /* 0x0000006000017945 */ /* 0x000fe20003800000 */
[----:B------:R-:W-:-:S07]  /*96c0*/  IMAD.MOV.U32 R15, RZ, RZ, -0x1 ;  /* 0xffffffffff0f7424 */ /* 0x000fce00078e00ff */
[----:B------:R-:W-:Y:S05]  /*96d0*/  WARPSYNC.COLLECTIVE R15, `(.L_x_461) ;  /* 0x000000000f0c7348 */ /* 0x000fea0003c00000 */
[----:B------:R-:W-:Y:S02]  /*96e0*/  ELECT P6, UR62, PT ;  /* 0x00000000003e782f */ /* 0x000fe400038c0000 */
[----:B------:R-:W-:Y:S01]  /*96f0*/  MOV R14, UR62 ;  /* 0x0000003e000e7c02 */ /* 0x000fe20008000f00 */
[----:B------:R-:W-:Y:S10]  /*9700*/  ENDCOLLECTIVE ;  /* 0x000000000000791b */ /* 0x000ff40003800000 */
.L_x_461:
[----:B------:R-:W-:Y:S05]  /*9710*/  BSYNC B1 ;  /* 0x0000000000017941 */ /* 0x000fea0003800000 */
.L_x_460:
[----:B------:R-:W-:Y:S05]  /*9720*/  BRA `(.L_x_462) ;  /* 0xffffffe800a07947 */ /* 0x000fea000383ffff */
.L_x_434:
[----:B------:R-:W-:Y:S01]  /*9730*/  BSSY B0, `(.L_x_463) ;  /* 0x0000006000007945 */ /* 0x000fe20003800000 */
[----:B------:R-:W-:-:S07]  /*9740*/  IMAD.MOV.U32 R15, RZ, RZ, -0x1 ;  /* 0xffffffffff0f7424 */ /* 0x000fce00078e00ff */
[----:B------:R-:W-:Y:S05]  /*9750*/  WARPSYNC.COLLECTIVE R15, `(.L_x_464) ;  /* 0x000000000f0c7348 */ /* 0x000fea0003c00000 */
[----:B------:R-:W-:Y:S02]  /*9760*/  ELECT P6, UR62, PT ;  /* 0x00000000003e782f */ /* 0x000fe400038c0000 */
[----:B------:R-:W-:Y:S01]  /*9770*/  MOV R14, UR62 ;  /* 0x0000003e000e7c02 */ /* 0x000fe20008000f00 */
[----:B------:R-:W-:Y:S10]  /*9780*/  ENDCOLLECTIVE ;  /* 0x000000000000791b */ /* 0x000ff40003800000 */
.L_x_464:
[----:B------:R-:W-:Y:S05]  /*9790*/  BSYNC B0 ;  /* 0x0000000000007941 */ /* 0x000fea0003800000 */
.L_x_463:
[----:B------:R-:W-:Y:S05]  /*97a0*/  BRA `(.L_x_465) ;  /* 0xfffffff4000c7947 */ /* 0x000fea000383ffff */
.L_x_436:
[----:B-1----:R1:W2:Y:S02]  /*97b0*/  SYNCS.PHASECHK.TRANS64.TRYWAIT P0, [R5+URZ], R2 ;  /* 0x00000002050075a7 */ /* 0x0022a4000800017f */
[----:B--2---:R-:W-:Y:S05]  /*97c0*/  @!P0 NANOSLEEP.SYNCS 0x989680 ;  /* 0x009896800000895d */ /* 0x004fea0003900000 */
[----:B------:R-:W2:Y:S02]  /*97d0*/  @!P0 SYNCS.PHASECHK.TRANS64 P0, [R5+URZ], R2 ;  /* 0x00000002050085a7 */ /* 0x000ea4000800007f */
[----:B--2---:R-:W-:Y:S05]  /*97e0*/  @!P0 BRA `(.L_x_436) ;  /* 0xfffffffc00f08947 */ /* 0x004fea000383ffff */
[----:B------:R-:W-:Y:S05]  /*97f0*/  BRA `(.L_x_466) ;  /* 0xfffffff400487947 */ /* 0x000fea000383ffff */
.L_x_437:
[----:B-1----:R1:W2:Y:S02]  /*9800*/  SYNCS.PHASECHK.TRANS64.TRYWAIT P0, [R7+URZ], R4 ;  /* 0x00000004070075a7 */ /* 0x0022a4000800017f */
[----:B--2---:R-:W-:Y:S05]  /*9810*/  @!P0 NANOSLEEP.SYNCS 0x989680 ;  /* 0x009896800000895d */ /* 0x004fea0003900000 */
[----:B------:R-:W2:Y:S02]  /*9820*/  @!P0 SYNCS.PHASECHK.TRANS64 P0, [R7+URZ], R4 ;  /* 0x00000004070085a7 */ /* 0x000ea4000800007f */
[----:B--2---:R-:W-:Y:S05]  /*9830*/  @!P0 BRA `(.L_x_437) ;  /* 0xfffffffc00f08947 */ /* 0x004fea000383ffff */
[----:B------:R-:W-:Y:S05]  /*9840*/  BRA `(.L_x_467) ;  /* 0xfffffff400587947 */ /* 0x000fea000383ffff */
.L_x_438:
[----:B-1----:R1:W2:Y:S02]  /*9850*/  SYNCS.PHASECHK.TRANS64.TRYWAIT P0, [R6+URZ], R5 ;  /* 0x00000005060075a7 */ /* 0x0022a4000800017f */
[----:B--2---:R-:W-:Y:S05]  /*9860*/  @!P0 NANOSLEEP.SYNCS 0x989680 ;  /* 0x009896800000895d */ /* 0x004fea0003900000 */
[----:B------:R-:W2:Y:S02]  /*9870*/  @!P0 SYNCS.PHASECHK.TRANS64 P0, [R6+URZ], R5 ;  /* 0x00000005060085a7 */ /* 0x000ea4000800007f */
[----:B--2---:R-:W-:Y:S05]  /*9880*/  @!P0 BRA `(.L_x_438) ;  /* 0xfffffffc00f08947 */ /* 0x004fea000383ffff */
[----:B------:R-:W-:Y:S05]  /*9890*/  BRA `(.L_x_468) ;  /* 0xfffffff400687947 */ /* 0x000fea000383ffff */
.L_x_439:
[----:B-1----:R1:W2:Y:S02]  /*98a0*/  SYNCS.PHASECHK.TRANS64.TRYWAIT P0, [R9+URZ], R4 ;  /* 0x00000004090075a7 */ /* 0x0022a4000800017f */
[----:B--2---:R-:W-:Y:S05]  /*98b0*/  @!P0 NANOSLEEP.SYNCS 0x989680 ;  /* 0x009896800000895d */ /* 0x004fea0003900000 */
[----:B------:R-:W2:Y:S02]  /*98c0*/  @!P0 SYNCS.PHASECHK.TRANS64 P0, [R9+URZ], R4 ;  /* 0x00000004090085a7 */ /* 0x000ea4000800007f */
[----:B--2---:R-:W-:Y:S05]  /*98d0*/  @!P0 BRA `(.L_x_439) ;  /* 0xfffffffc00f08947 */ /* 0x004fea000383ffff */
[----:B------:R-:W-:Y:S05]  /*98e0*/  BRA `(.L_x_469) ;  /* 0xfffffff400787947 */ /* 0x000fea000383ffff */
.L_x_440:
[----:B-1----:R1:W2:Y:S02]  /*98f0*/  SYNCS.PHASECHK.TRANS64.TRYWAIT P0, [R8+URZ], R5 ;  /* 0x00000005080075a7 */ /* 0x0022a4000800017f */
[----:B--2---:R-:W-:Y:S05]  /*9900*/  @!P0 NANOSLEEP.SYNCS 0x989680 ;  /* 0x009896800000895d */ /* 0x004fea0003900000 */
[----:B------:R-:W2:Y:S02]  /*9910*/  @!P0 SYNCS.PHASECHK.TRANS64 P0, [R8+URZ], R5 ;  /* 0x00000005080085a7 */ /* 0x000ea4000800007f */
[----:B--2---:R-:W-:Y:S05]  /*9920*/  @!P0 BRA `(.L_x_440) ;  /* 0xfffffffc00f08947 */ /* 0x004fea000383ffff */
[----:B------:R-:W-:Y:S05]  /*9930*/  BRA `(.L_x_470) ;  /* 0xfffffff400887947 */ /* 0x000fea000383ffff */
.L_x_441:
[----:B--2---:R2:W3:Y:S02]  /*9940*/  SYNCS.PHASECHK.TRANS64.TRYWAIT P0, [R11+URZ], R6 ;  /* 0x000000060b0075a7 */ /* 0x0044e4000800017f */
[----:B---3--:R-:W-:Y:S05]  /*9950*/  @!P0 NANOSLEEP.SYNCS 0x989680 ;  /* 0x009896800000895d */ /* 0x008fea0003900000 */
[----:B------:R-:W3:Y:S02]  /*9960*/  @!P0 SYNCS.PHASECHK.TRANS64 P0, [R11+URZ], R6 ;  /* 0x000000060b0085a7 */ /* 0x000ee4000800007f */
[----:B---3--:R-:W-:Y:S05]  /*9970*/  @!P0 BRA `(.L_x_441) ;  /* 0xfffffffc00f08947 */ /* 0x008fea000383ffff */
[----:B------:R-:W-:Y:S05]  /*9980*/  BRA `(.L_x_471) ;  /* 0xfffffff400907947 */ /* 0x000fea000383ffff */
.L_x_472:
        /* <DEDUP_REMOVED lines=15> */
.L_x_891:


//--------------------- .text._ZN7cutlass13device_kernelINS_4gemm6kernel13GemmUniversalIN4cute5tupleIJiiiiEEENS1_10collective13CollectiveMmaINS1_49MainloopSm90TmaGmmaRmemAWarpSpecializedMixedInputILi8ENS5_IJNS4_1CILi1EEESB_SB_EEENS1_35KernelTmaWarpSpecializedCooperativeEEENS5_IJNSA_ILi128EEESF_NSA_ILi64EEEEEENS5_IJNS_12float_e4m3_tEEEENS5_IJlSB_lEEENS_6half_tESK_NS4_8TiledMMAINS4_8MMA_AtomIJNS4_4SM904GMMA26MMA_64x128x16_F32F16F16_RSILNSP_5MajorE0ELSR_0ELNSP_7ScaleInE1ELSS_1EEEEEENS4_6LayoutINS5_IJNSA_ILi2EEESB_SB_EEENS5_IJSB_NSA_ILi0EEESY_EEEEENS5_IJNS4_10UnderscoreES11_S11_EEEEENS4_13SM90_TMA_LOADENS4_14ComposedLayoutINS4_7SwizzleILi2ELi4ELi3EEENS4_18smem_ptr_flag_bitsILi8EEENSV_INS5_IJNSA_ILi8EEESG_EEENS5_IJSG_SB_EEEEEEENS4_9Copy_AtomIJNS4_39AutoVectorizingCopyWithAssumedAlignmentILi128EEESI_EEENS4_8identityES14_NS15_INS16_ILi3ELi4ELi3EEENS18_ILi16EEES1D_EEvS1J_EENS_8epilogue10collective18CollectiveEpilogueINS1O_22Sm90TmaWarpSpecializedILi4ELi2ELi16ELb1ELb0EEEJSH_NS5_IJSF_NSA_ILi32EEEEEESL_NS5_IJSB_llEEESL_S1V_NS1O_6fusion15FusionCallbacksIS1S_NS1W_17LinearCombinationISL_fSL_fLNS_15FloatRoundStyleE2EEESH_S1U_JEEES14_NS15_IS1K_S1L_NSV_INS5_IJSG_S1A_EEENS5_IJSB_SG_EEEEEEENS4_17SM75_U16x8_LDSM_TENS4_14SM90_TMA_STOREES25_NS4_17SM90_U16x8_STSM_TENS1F_IJNS4_17SM90_U32x4_STSM_NESL_EEEvEEEvvEEEEvNT_6ParamsE --------------------------
	.section	.text._ZN7cutlass13device_kernelINS_4gemm6kernel13GemmUniversalIN4cute5tupleIJiiiiEEENS1_10collective13CollectiveMmaINS1_49MainloopSm90TmaGmmaRmemAWarpSpecializedMixedInputILi8ENS5_IJNS4_1CILi1EEESB_SB_EEENS1_35KernelTmaWarpSpecializedCooperativeEEENS5_IJNSA_ILi128EEESF_NSA_ILi64EEEEEENS5_IJNS_12float_e4m3_tEEEENS5_IJlSB_lEEENS_6half_tESK_NS4_8TiledMMAINS4_8MMA_AtomIJNS4_4SM904GMMA26MMA_64x128x16_F32F16F16_RSILNSP_5MajorE0ELSR_0ELNSP_7ScaleInE1ELSS_1EEEEEENS4_6LayoutINS5_IJNSA_ILi2EEESB_SB_EEENS5_IJSB_NSA_ILi0EEESY_EEEEENS5_IJNS4_10UnderscoreES11_S11_EEEEENS4_13SM90_TMA_LOADENS4_14ComposedLayoutINS4_7SwizzleILi2ELi4ELi3EEENS4_18smem_ptr_flag_bitsILi8EEENSV_INS5_IJNSA_ILi8EEESG_EEENS5_IJSG_SB_EEEEEEENS4_9Copy_AtomIJNS4_39AutoVectorizingCopyWithAssumedAlignmentILi128EEESI_EEENS4_8identityES14_NS15_INS16_ILi3ELi4ELi3EEENS18_ILi16EEES1D_EEvS1J_EENS_8epilogue10collective18CollectiveEpilogueINS1O_22Sm90TmaWarpSpecializedILi4ELi2ELi16ELb1ELb0EEEJSH_NS5_IJSF_NSA_ILi32EEEEEESL_NS5_IJSB_llEEESL_S1V_NS1O_6fusion15FusionCallbacksIS1S_NS1W_17LinearCombinationISL_fSL_fLNS_15FloatRoundStyleE2EEESH_S1U_JEEES14_NS15_IS1K_S1L_NSV_INS5_IJSG_S1A_EEENS5_IJSB_SG_EEEEEEENS4_17SM75_U16x8_LDSM_TENS4_14SM90_TMA_STOREES25_NS4_17SM90_U16x8_STSM_TENS1F_IJNS4_17SM90_U32x4_STSM_NESL_EEEvEEEvvEEEEvNT_6ParamsE,"ax",@progbits
	.align	128
.text._ZN7cutlass13device_kernelINS_4gemm6kernel13GemmUniversalIN4cute5tupleIJiiiiEEENS1_10collective13CollectiveMmaINS1_49MainloopSm90TmaGmmaRmemAWarpSpecializedMixedInputILi8ENS5_IJNS4_1CILi1EEESB_SB_EEENS1_35KernelTmaWarpSpecializedCooperativeEEENS5_IJNSA_ILi128EEESF_NSA_ILi64EEEEEENS5_IJNS_12float_e4m3_tEEEENS5_IJlSB_lEEENS_6half_tESK_NS4_8TiledMMAINS4_8MMA_AtomIJNS4_4SM904GMMA26MMA_64x128x16_F32F16F16_RSILNSP_5MajorE0ELSR_0ELNSP_7ScaleInE1ELSS_1EEEEEENS4_6LayoutINS5_IJNSA_ILi2EEESB_SB_EEENS5_IJSB_NSA_ILi0EEESY_EEEEENS5_IJNS4_10UnderscoreES11_S11_EEEEENS4_13SM90_TMA_LOADENS4_14ComposedLayoutINS4_7SwizzleILi2ELi4ELi3EEENS4_18smem_ptr_flag_bitsILi8EEENSV_INS5_IJNSA_ILi8EEESG_EEENS5_IJSG_SB_EEEEEEENS4_9Copy_AtomIJNS4_39AutoVectorizingCopyWithAssumedAlignmentILi128EEESI_EEENS4_8identityES14_NS15_INS16_ILi3ELi4ELi3EEENS18_ILi16EEES1D_EEvS1J_EENS_8epilogue10collective18CollectiveEpilogueINS1O_22Sm90TmaWarpSpecializedILi4ELi2ELi16ELb1ELb0EEEJSH_NS5_IJSF_NSA_ILi32EEEEEESL_NS5_IJSB_llEEESL_S1V_NS1O_6fusion15FusionCallbacksIS1S_NS1W_17LinearCombinationISL_fSL_fLNS_15FloatRoundStyleE2EEESH_S1U_JEEES14_NS15_IS1K_S1L_NSV_INS5_IJSG_S1A_EEENS5_IJSB_SG_EEEEEEENS4_17SM75_U16x8_LDSM_TENS4_14SM90_TMA_STOREES25_NS4_17SM90_U16x8_STSM_TENS1F_IJNS4_17SM90_U32x4_STSM_NESL_EEEvEEEvvEEEEvNT_6ParamsE:
        .type           _ZN7cutlass13device_kernelINS_4gemm6kernel13GemmUniversalIN4cute5tupleIJiiiiEEENS1_10collective13CollectiveMmaINS1_49MainloopSm90TmaGmmaRmemAWarpSpecializedMixedInputILi8ENS5_IJNS4_1CILi1EEESB_SB_EEENS1_35KernelTmaWarpSpecializedCooperativeEEENS5_IJNSA_ILi128EEESF_NSA_ILi64EEEEEENS5_IJNS_12float_e4m3_tEEEENS5_IJlSB_lEEENS_6half_tESK_NS4_8TiledMMAINS4_8MMA_AtomIJNS4_4SM904GMMA26MMA_64x128x16_F32F16F16_RSILNSP_5MajorE0ELSR_0ELNSP_7ScaleInE1ELSS_1EEEEEENS4_6LayoutINS5_IJNSA_ILi2EEESB_SB_EEENS5_IJSB_NSA_ILi0EEESY_EEEEENS5_IJNS4_10UnderscoreES11_S11_EEEEENS4_13SM90_TMA_LOADENS4_14ComposedLayoutINS4_7SwizzleILi2ELi4ELi3EEENS4_18smem_ptr_flag_bitsILi8EEENSV_INS5_IJNSA_ILi8EEESG_EEENS5_IJSG_SB_EEEEEEENS4_9Copy_AtomIJNS4_39AutoVectorizingCopyWithAssumedAlignmentILi128EEESI_EEENS4_8identityES14_NS15_INS16_ILi3ELi4ELi3EEENS18_ILi16EEES1D_EEvS1J_EENS_8epilogue10collective18CollectiveEpilogueINS1O_22Sm90TmaWarpSpecializedILi4ELi2ELi16ELb1ELb0EEEJSH_NS5_IJSF_NSA_ILi32EEEEEESL_NS5_IJSB_llEEESL_S1V_NS1O_6fusion15FusionCallbacksIS1S_NS1W_17LinearCombinationISL_fSL_fLNS_15FloatRoundStyleE2EEESH_S1U_JEEES14_NS15_IS1K_S1L_NSV_INS5_IJSG_S1A_EEENS5_IJSB_SG_EEEEEEENS4_17SM75_U16x8_LDSM_TENS4_14SM90_TMA_STOREES25_NS4_17SM90_U16x8_STSM_TENS1F_IJNS4_17SM90_U32x4_STSM_NESL_EEEvEEEvvEEEEvNT_6ParamsE,@function
        .size           _ZN7cutlass13device_kernelINS_4gemm6kernel13GemmUniversalIN4cute5tupleIJiiiiEEENS1_10collective13CollectiveMmaINS1_49MainloopSm90TmaGmmaRmemAWarpSpecializedMixedInputILi8ENS5_IJNS4_1CILi1EEESB_SB_EEENS1_35KernelTmaWarpSpecializedCooperativeEEENS5_IJNSA_ILi128EEESF_NSA_ILi64EEEEEENS5_IJNS_12float_e4m3_tEEEENS5_IJlSB_lEEENS_6half_tESK_NS4_8TiledMMAINS4_8MMA_AtomIJNS4_4SM904GMMA26MMA_64x128x16_F32F16F16_RSILNSP_5MajorE0ELSR_0ELNSP_7ScaleInE1ELSS_1EEEEEENS4_6LayoutINS5_IJNSA_ILi2EEESB_SB_EEENS5_IJSB_NSA_ILi0EEESY_EEEEENS5_IJNS4_10UnderscoreES11_S11_EEEEENS4_13SM90_TMA_LOADENS4_14ComposedLayoutINS4_7SwizzleILi2ELi4ELi3EEENS4_18smem_ptr_flag_bitsILi8EEENSV_INS5_IJNSA_ILi8EEESG_EEENS5_IJSG_SB_EEEEEEENS4_9Copy_AtomIJNS4_39AutoVectorizingCopyWithAssumedAlignmentILi128EEESI_EEENS4_8identityES14_NS15_INS16_ILi3ELi4ELi3EEENS18_ILi16EEES1D_EEvS1J_EENS_8epilogue10collective18CollectiveEpilogueINS1O_22Sm90TmaWarpSpecializedILi4ELi2ELi16ELb1ELb0EEEJSH_NS5_IJSF_NSA_ILi32EEEEEESL_NS5_IJSB_llEEESL_S1V_NS1O_6fusion15FusionCallbacksIS1S_NS1W_17LinearCombinationISL_fSL_fLNS_15FloatRoundStyleE2EEESH_S1U_JEEES14_NS15_IS1K_S1L_NSV_INS5_IJSG_S1A_EEENS5_IJSB_SG_EEEEEEENS4_17SM75_U16x8_LDSM_TENS4_14SM90_TMA_STOREES25_NS4_17SM90_U16x8_STSM_TENS1F_IJNS4_17SM90_U32x4_STSM_NESL_EEEvEEEvvEEEEvNT_6ParamsE,(.L_x_892 - _ZN7cutlass13device_kernelINS_4gemm6kernel13GemmUniversalIN4cute5tupleIJiiiiEEENS1_10collective13CollectiveMmaINS1_49MainloopSm90TmaGmmaRmemAWarpSpecializedMixedInputILi8ENS5_IJNS4_1CILi1EEESB_SB_EEENS1_35KernelTmaWarpSpecializedCooperativeEEENS5_IJNSA_ILi128EEESF_NSA_ILi64EEEEEENS5_IJNS_12float_e4m3_tEEEENS5_IJlSB_lEEENS_6half_tESK_NS4_8TiledMMAINS4_8MMA_AtomIJNS4_4SM904GMMA26MMA_64x128x16_F32F16F16_RSILNSP_5MajorE0ELSR_0ELNSP_7ScaleInE1ELSS_1EEEEEENS4_6LayoutINS5_IJNSA_ILi2EEESB_SB_EEENS5_IJSB_NSA_ILi0EEESY_EEEEENS5_IJNS4_10UnderscoreES11_S11_EEEEENS4_13SM90_TMA_LOADENS4_14ComposedLayoutINS4_7SwizzleILi2ELi4ELi3EEENS4_18smem_ptr_flag_bitsILi8EEENSV_INS5_IJNSA_ILi8EEESG_EEENS5_IJSG_SB_EEEEEEENS4_9Copy_AtomIJNS4_39AutoVectorizingCopyWithAssumedAlignmentILi128EEESI_EEENS4_8identityES14_NS15_INS16_ILi3ELi4ELi3EEENS18_ILi16EEES1D_EEvS1J_EENS_8epilogue10collective18CollectiveEpilogueINS1O_22Sm90TmaWarpSpecializedILi4ELi2ELi16ELb1ELb0EEEJSH_NS5_IJSF_NSA_ILi32EEEEEESL_NS5_IJSB_llEEESL_S1V_NS1O_6fusion15FusionCallbacksIS1S_NS1W_17LinearCombinationISL_fSL_fLNS_15FloatRoundStyleE2EEESH_S1U_JEEES14_NS15_IS1K_S1L_NSV_INS5_IJSG_S1A_EEENS5_IJSB_SG_EEEEEEENS4_17SM75_U16x8_LDSM_TENS4_14SM90_TMA_STOREES25_NS4_17SM90_U16x8_STSM_TENS1F_IJNS4_17SM90_U32x4_STSM_NESL_EEEvEEEvvEEEEvNT_6ParamsE)
        .other          _ZN7cutlass13device_kernelINS_4gemm6kernel13GemmUniversalIN4cute5tupleIJiiiiEEENS1_10collective13CollectiveMmaINS1_49MainloopSm90TmaGmmaRmemAWarpSpecializedMixedInputILi8ENS5_IJNS4_1CILi1EEESB_SB_EEENS1_35KernelTmaWarpSpecializedCooperativeEEENS5_IJNSA_ILi128EEESF_NSA_ILi64EEEEEENS5_IJNS_12float_e4m3_tEEEENS5_IJlSB_lEEENS_6half_tESK_NS4_8TiledMMAINS4_8MMA_AtomIJNS4_4SM904GMMA26MMA_64x128x16_F32F16F16_RSILNSP_5MajorE0ELSR_0ELNSP_7ScaleInE1ELSS_1EEEEEENS4_6LayoutINS5_IJNSA_ILi2EEESB_SB_EEENS5_IJSB_NSA_ILi0EEESY_EEEEENS5_IJNS4_10UnderscoreES11_S11_EEEEENS4_13SM90_TMA_LOADENS4_14ComposedLayoutINS4_7SwizzleILi2ELi4ELi3EEENS4_18smem_ptr_flag_bitsILi8EEENSV_INS5_IJNSA_ILi8EEESG_EEENS5_IJSG_SB_EEEEEEENS4_9Copy_AtomIJNS4_39AutoVectorizingCopyWithAssumedAlignmentILi128EEESI_EEENS4_8identityES14_NS15_INS16_ILi3ELi4ELi3EEENS18_ILi16EEES1D_EEvS1J_EENS_8epilogue10collective18CollectiveEpilogueINS1O_22Sm90TmaWarpSpecializedILi4ELi2ELi16ELb1ELb0EEEJSH_NS5_IJSF_NSA_ILi32EEEEEESL_NS5_IJSB_llEEESL_S1V_NS1O_6fusion15FusionCallbacksIS1S_NS1W_17LinearCombinationISL_fSL_fLNS_15FloatRoundStyleE2EEESH_S1U_JEEES14_NS15_IS1K_S1L_NSV_INS5_IJSG_S1A_EEENS5_IJSB_SG_EEEEEEENS4_17SM75_U16x8_LDSM_TENS4_14SM90_TMA_STOREES25_NS4_17SM90_U16x8_STSM_TENS1F_IJNS4_17SM90_U32x4_STSM_NESL_EEEvEEEvvEEEEvNT_6ParamsE,@"STO_CUDA_ENTRY STV_DEFAULT"
_ZN7cutlass13device_kernelINS_4gemm6kernel13GemmUniversalIN4cute5tupleIJiiiiEEENS1_10collective13CollectiveMmaINS1_49MainloopSm90TmaGmmaRmemAWarpSpecializedMixedInputILi8ENS5_IJNS4_1CILi1EEESB_SB_EEENS1_35KernelTmaWarpSpecializedCooperativeEEENS5_IJNSA_ILi128EEESF_NSA_ILi64EEEEEENS5_IJNS_12float_e4m3_tEEEENS5_IJlSB_lEEENS_6half_tESK_NS4_8TiledMMAINS4_8MMA_AtomIJNS4_4SM904GMMA26MMA_64x128x16_F32F16F16_RSILNSP_5MajorE0ELSR_0ELNSP_7ScaleInE1ELSS_1EEEEEENS4_6LayoutINS5_IJNSA_ILi2EEESB_SB_EEENS5_IJSB_NSA_ILi0EEESY_EEEEENS5_IJNS4_10UnderscoreES11_S11_EEEEENS4_13SM90_TMA_LOADENS4_14ComposedLayoutINS4_7SwizzleILi2ELi4ELi3EEENS4_18smem_ptr_flag_bitsILi8EEENSV_INS5_IJNSA_ILi8EEESG_EEENS5_IJSG_SB_EEEEEEENS4_9Copy_AtomIJNS4_39AutoVectorizingCopyWithAssumedAlignmentILi128EEESI_EEENS4_8identityES14_NS15_INS16_ILi3ELi4ELi3EEENS18_ILi16EEES1D_EEvS1J_EENS_8epilogue10collective18CollectiveEpilogueINS1O_22Sm90TmaWarpSpecializedILi4ELi2ELi16ELb1ELb0EEEJSH_NS5_IJSF_NSA_ILi32EEEEEESL_NS5_IJSB_llEEESL_S1V_NS1O_6fusion15FusionCallbacksIS1S_NS1W_17LinearCombinationISL_fSL_fLNS_15FloatRoundStyleE2EEESH_S1U_JEEES14_NS15_IS1K_S1L_NSV_INS5_IJSG_S1A_EEENS5_IJSB_SG_EEEEEEENS4_17SM75_U16x8_LDSM_TENS4_14SM90_TMA_STOREES25_NS4_17SM90_U16x8_STSM_TENS1F_IJNS4_17SM90_U32x4_STSM_NESL_EEEvEEEvvEEEEvNT_6ParamsE:
        /* <DEDUP_REMOVED lines=17> */
[----:B------:R-:W-:-:S02]  /*0110*/  UIADD3.X UR7, URZ, UR5, URZ, UP0, !UPT ;  /* 0x000000053f077290 */ /* 0x000fc400087fe43f */
[----:B------:R-:W-:Y:S02]  /*0120*/  UIADD3.X UR9, URZ, UR5, URZ, UP1, !UPT ;  /* 0x000000053f097290 */ /* 0x000fe40008ffe43f */
[----:B------:R-:W-:Y:S02]  /*0130*/  UIADD3.X UR11, URZ, UR5, URZ, UP2, !UPT ;  /* 0x000000053f0b7290 */ /* 0x000fe400097fe43f */
[----:B------:R-:W-:-:S03]  /*0140*/  UIADD3.X UR5, URZ, UR5, URZ, UP3, !UPT ;  /* 0x000000053f057290 */ /* 0x000fc60009ffe43f */
[----:B------:R1:W-:Y:S02]  /*0150*/  UTMACCTL.PF [UR6] ;  /* 0x00000000060079b9 */ /* 0x0003e40008040000 */
[----:B------:R1:W-:Y:S02]  /*0160*/  UTMACCTL.PF [UR8] ;  /* 0x00000000080079b9 */ /* 0x0003e40008040000 */
[----:B------:R1:W-:Y:S02]  /*0170*/  UTMACCTL.PF [UR10] ;  /* 0x000000000a0079b9 */ /* 0x0003e40008040000 */
[----:B------:R1:W-:Y:S02]  /*0180*/  UTMACCTL.PF [UR4] ;  /* 0x00000000040079b9 */ /* 0x0003e40008040000 */
[----:B-1----:R-:W-:Y:S01]  /*0190*/  NOP ;  /* 0x0000000000007918 */ /* 0x002fe20000000000 */
.L_x_474:
[----:B------:R-:W-:Y:S05]  /*01a0*/  BSYNC B0 ;  /* 0x0000000000007941 */ /* 0x000fea0003800000 */
.L_x_473:
        /* <DEDUP_REMOVED lines=19> */
.L_x_476:
[----:B------:R-:W-:Y:S01]  /*02e0*/  ULDC UR6, c[0x0][0x780] ;  /* 0x0001e00000067ab9 */ /* 0x000fe20000000800 */
[----:B------:R-:W-:Y:S01]  /*02f0*/  IMAD.MOV.U32 R2, RZ, RZ, 0x1 ;  /* 0x00000001ff027424 */ /* 0x000fe200078e00ff */
[----:B------:R-:W-:Y:S02]  /*0300*/  FSETP.NEU.AND P3, PT, RZ, UR6, PT ;  /* 0x00000006ff007c0b */ /* 0x000fe4000bf6d000 */
[----:B------:R-:W-:-:S11]  /*0310*/  CS2R R8, SRZ ;  /* 0x0000000000087805 */ /* 0x000fd6000001ff00 */
.L_x_475:
        /* <DEDUP_REMOVED lines=17> */
.L_x_477:
[----:B------:R-:W1:Y:S02]  /*0430*/  SHFL.IDX PT, R2, R11, RZ, 0x1f ;  /* 0x00001fff0b027589 */ /* 0x000e6400000e0000 */
[----:B-1----:R-:W-:-:S13]  /*0440*/  ISETP.NE.AND P0, PT, R2, RZ, PT ;  /* 0x000000ff0200720c */ /* 0x002fda0003f05270 */
[----:B------:R-:W-:Y:S05]  /*0450*/  @P0 BRA `(.L_x_478) ;  /* 0x0000000000840947 */ /* 0x000fea0003800000 */
[----:B------:R-:W-:Y:S01]  /*0460*/  ELECT P0, URZ, PT ;  /* 0x00000000003f782f */ /* 0x000fe20003800000 */
[----:B------:R-:W-:-:S12]  /*0470*/  BSSY B0, `(.L_x_478) ;  /* 0x000001f000007945 */ /* 0x000fd80003800000 */
[----:B------:R-:W-:Y:S05]  /*0480*/  @!P0 BRA `(.L_x_479) ;  /* 0x0000000000748947 */ /* 0x000fea0003800000 */
[----:B------:R-:W1:Y:S01]  /*0490*/  S2UR UR8, SR_CgaCtaId ;  /* 0x00000000000879c3 */ /* 0x000e620000008800 */
[----:B------:R-:W-:Y:S01]  /*04a0*/  UMOV UR4, 0x400 ;  /* 0x0000040000047882 */ /* 0x000fe20000000000 */
[----:B------:R-:W-:Y:S01]  /*04b0*/  UMOV UR5, 0x1 ;  /* 0x0000000100057882 */ /* 0x000fe20000000000 */
[----:B------:R-:W-:Y:S02]  /*04c0*/  UMOV UR6, 0x100 ;  /* 0x0000010000067882 */ /* 0x000fe40000000000 */
        /* <DEDUP_REMOVED lines=25> */
.L_x_479:
[----:B-1----:R-:W-:Y:S05]  /*0660*/  BSYNC B0 ;  /* 0x0000000000007941 */ /* 0x002fea0003800000 */
.L_x_478:
[----:B------:R-:W1:Y:S01]  /*0670*/  SHFL.IDX PT, R7, R11, RZ, 0x1f ;  /* 0x00001fff0b077589 */ /* 0x000e6200000e0000 */
[----:B------:R-:W2:Y:S01]  /*0680*/  LDC R2, c[0x0][0xb04] ;  /* 0x0002c100ff027b82 */ /* 0x000ea20000000800 */
[----:B------:R-:W-:Y:S01]  /*0690*/  NOP ;  /* 0x0000000000007918 */ /* 0x000fe20000000000 */
[----:B-1----:R-:W-:-:S13]  /*06a0*/  ISETP.NE.AND P0, PT, R7, RZ, PT ;  /* 0x000000ff0700720c */ /* 0x002fda0003f05270 */
[----:B------:R-:W-:Y:S05]  /*06b0*/  @P0 BRA `(.L_x_480) ;  /* 0x0000000000580947 */ /* 0x000fea0003800000 */
[----:B------:R-:W1:Y:S01]  /*06c0*/  S2UR UR5, SR_CgaCtaId ;  /* 0x00000000000579c3 */ /* 0x000e620000008800 */
        /* <DEDUP_REMOVED lines=21> */
.L_x_480:
[----:B------:R-:W5:Y:S01]  /*0820*/  SHFL.IDX PT, R11, R11, RZ, 0x1f ;  /* 0x00001fff0b0b7589 */ /* 0x000f6200000e0000 */
[----:B--2---:R-:W-:Y:S02]  /*0830*/  ISETP.NE.AND P6, PT, R2, 0x1, PT ;  /* 0x000000010200780c */ /* 0x004fe40003fc5270 */
[----:B------:R-:W-:Y:S01]  /*0840*/  ELECT P0, URZ, PT ;  /* 0x00000000003f782f */ /* 0x000fe20003800000 */
[----:B------:R-:W2:Y:S01]  /*0850*/  S2UR UR36, SR_CgaCtaId ;  /* 0x00000000002479c3 */ /* 0x000ea20000008800 */
[----:B------:R-:W3:Y:S01]  /*0860*/  S2R R7, SR_CTAID.Y ;  /* 0x0000000000077919 */ /* 0x000ee20000002600 */
[----:B-1----:R-:W-:Y:S01]  /*0870*/  UMOV UR4, 0x20 ;  /* 0x0000002000047882 */ /* 0x002fe20000000000 */
[----:B------:R-:W-:Y:S01]  /*0880*/  ISETP.NE.AND P3, PT, R3, RZ, PT ;  /* 0x000000ff0300720c */ /* 0x000fe20003f65270 */
[----:B------:R-:W-:Y:S01]  /*0890*/  NOP ;  /* 0x0000000000007918 */ /* 0x000fe20000000000 */
[----:B------:R-:W1:Y:S01]  /*08a0*/  S2R R8, SR_CTAID.X ;  /* 0x0000000000087919 */ /* 0x000e620000002500 */
[----:B------:R-:W-:Y:S01]  /*08b0*/  ISETP.NE.AND P4, PT, R14, RZ, PT ;  /* 0x000000ff0e00720c */ /* 0x000fe20003f85270 */
[----:B------:R-:W-:Y:S01]  /*08c0*/  UMOV UR37, 0x1 ;  /* 0x0000000100257882 */ /* 0x000fe20000000000 */
[----:B------:R-:W-:Y:S01]  /*08d0*/  P2R R9, PR, RZ, 0x40 ;  /* 0x00000040ff097803 */ /* 0x000fe20000000000 */
[----:B------:R-:W-:Y:S01]  /*08e0*/  BSSY B7, `(.L_x_481) ;  /* 0x0000809000077945 */ /* 0x000fe20003800000 */
[----:B------:R-:W-:Y:S01]  /*08f0*/  LOP3.LUT R25, R0, 0x7f, RZ, 0xc0, !PT ;  /* 0x0000007f00197812 */ /* 0x000fe200078ec0ff */
[----:B------:R-:W1:Y:S01]  /*0900*/  @P6 LDC R17, c[0x0][0x10] ;  /* 0x00000400ff116b82 */ /* 0x000e620000000800 */
[----:B------:R-:W-:-:S02]  /*0910*/  @P6 IMAD.MOV.U32 R13, RZ, RZ, RZ ;  /* 0x000000ffff0d6224 */ /* 0x000fc400078e00ff */
[----:B------:R-:W-:Y:S01]  /*0920*/  @P6 IMAD.MOV.U32 R9, RZ, RZ, RZ ;  /* 0x000000ffff096224 */ /* 0x000fe200078e00ff */
[----:B-----5:R-:W-:Y:S02]  /*0930*/  ISETP.NE.OR P1, PT, R11, RZ, !P0 ;  /* 0x000000ff0b00720c */ /* 0x020fe40004725670 */
[----:B------:R-:W-:-:S04]  /*0940*/  ISETP.EQ.OR P0, PT, R3, 0x3, !P3 ;  /* 0x000000030300780c */ /* 0x000fc80005f02670 */
[C---:B------:R-:W-:Y:S01]  /*0950*/  ISETP.EQ.AND P0, PT, R14.reuse, RZ, P0 ;  /* 0x000000ff0e00720c */ /* 0x040fe20000702270 */
[----:B------:R-:W-:-:S03]  /*0960*/  VIADD R14, R14, 0xffffffff ;  /* 0xffffffff0e0e7836 */ /* 0x000fc60000000000 */
[----:B------:R-:W-:Y:S01]  /*0970*/  SEL R19, RZ, 0x1, !P0 ;  /* 0x00000001ff137807 */ /* 0x000fe20004000000 */
[----:B---3--:R-:W-:Y:S02]  /*0980*/  @P6 IMAD.MOV.U32 R12, RZ, RZ, R7 ;  /* 0x000000ffff0c6224 */ /* 0x008fe400078e0007 */
[----:B------:R-:W-:Y:S01]  /*0990*/  VOTEU.ALL UP0, P1 ;  /* 0x00000000003f7886 */ /* 0x000fe20000800000 */
[----:B------:R-:W-:Y:S01]  /*09a0*/  VOTEU.ALL UP1, P1 ;  /* 0x00000000003f7886 */ /* 0x000fe20000820000 */
[----:B------:R-:W-:Y:S01]  /*09b0*/  ISETP.GE.U32.AND P5, PT, R14, 0x2, PT ;  /* 0x000000020e00780c */ /* 0x000fe20003fa6070 */
[----:B-1----:R-:W-:Y:S02]  /*09c0*/  @P6 IMAD.WIDE.U32 R16, R8, R17, R12 ;  /* 0x0000001108106225 */ /* 0x002fe400078e000c */
[----:B------:R-:W1:Y:S01]  /*09d0*/  @!P6 LDC R12, c[0x0][0xc] ;  /* 0x00000300ff0ceb82 */ /* 0x000e620000000800 */
[----:B------:R-:W-:Y:S01]  /*09e0*/  @!UP0 UMOV UR6, 0x400 ;  /* 0x0000040000068882 */ /* 0x000fe20000000000 */
[----:B------:R-:W-:-:S04]  /*09f0*/  @!UP0 UIADD3 UR4, -UR4, 0x100000, URZ ;  /* 0x0010000004048890 */ /* 0x000fc8000fffe13f */
[----:B------:R-:W-:Y:S02]  /*0a00*/  @!UP0 USHF.L.U32 UR5, UR4, 0xb, URZ ;  /* 0x0000000b04058899 */ /* 0x000fe4000800063f */
[----:B------:R-:W-:Y:S01]  /*0a10*/  @!UP0 USHF.L.U32 UR4, UR4, 0x1, URZ ;  /* 0x0000000104048899 */ /* 0x000fe2000800063f */
[----:B------:R-:W-:Y:S01]  /*0a20*/  @P6 IMAD.IADD R17, R17, 0x1, R9 ;  /* 0x0000000111116824 */ /* 0x000fe200078e0209 */
[----:B--2---:R-:W-:Y:S01]  /*0a30*/  @!UP0 ULEA UR8, UR36, UR6, 0x18 ;  /* 0x0000000624088291 */ /* 0x004fe2000f8ec03f */
[----:B------:R-:W-:Y:S01]  /*0a40*/  IMAD.MOV.U32 R9, RZ, RZ, RZ ;  /* 0x000000ffff097224 */ /* 0x000fe200078e00ff */
[----:B------:R-:W-:Y:S01]  /*0a50*/  VOTEU.ALL UP0, P1 ;  /* 0x00000000003f7886 */ /* 0x000fe20000800000 */
[----:B------:R-:W-:Y:S01]  /*0a60*/  ULDC UR6, c[0x0][0xc] ;  /* 0x0000030000067ab9 */ /* 0x000fe20000000800 */
[----:B------:R-:W-:Y:S01]  /*0a70*/  ULDC UR7, c[0x0][0x10] ;  /* 0x0000040000077ab9 */ /* 0x000fe20000000800 */
[----:B------:R-:W-:Y:S02]  /*0a80*/  ISETP.EQ.AND P1, PT, R3, 0x2, !P4 ;  /* 0x000000020300780c */ /* 0x000fe40006722270 */
[----:B------:R-:W-:-:S02]  /*0a90*/  SEL R19, R19, 0x2, P5 ;  /* 0x0000000213137807 */ /* 0x000fc40002800000 */
[----:B------:R-:W-:Y:S01]  /*0aa0*/  SEL R18, RZ, 0x1, !P1 ;  /* 0x00000001ff127807 */ /* 0x000fe20004800000 */
[----:B------:R-:W2:Y:S02]  /*0ab0*/  FENCE.VIEW.ASYNC.S ;  /* 0x00000000000073c6 */ /* 0x000ea40000000000 */
[----:B--2---:R-:W4:Y:S01]  /*0ac0*/  @!UP0 SYNCS.EXCH.64 URZ, [UR8+0xc0], UR4 ;  /* 0x0000c004083f85b2 */ /* 0x004f220008000100 */
[----:B------:R-:W-:Y:S01]  /*0ad0*/  SEL R18, R18, 0x2, P5 ;  /* 0x0000000212127807 */ /* 0x000fe20002800000 */
[----:B-1----:R-:W-:-:S04]  /*0ae0*/  @!P6 IMAD.WIDE.U32 R12, R12, R7, R8 ;  /* 0x000000070c0ce225 */ /* 0x002fc800078e0008 */
        /* <DEDUP_REMOVED lines=40> */
.L_x_485:
        /* <DEDUP_REMOVED lines=51> */
.L_x_486:
        /* <DEDUP_REMOVED lines=18> */
.L_x_484:
        /* <DEDUP_REMOVED lines=18> */
.L_x_488:
[----:B------:R-:W-:Y:S01]  /*12e0*/  ULDC UR4, c[0x0][0x780] ;  /* 0x0001e00000047ab9 */ /* 0x000fe20000000800 */
[----:B------:R-:W-:Y:S02]  /*12f0*/  IMAD.MOV.U32 R88, RZ, RZ, 0x1 ;  /* 0x00000001ff587424 */ /* 0x000fe400078e00ff */
[----:B------:R-:W-:-:S07]  /*1300*/  IMAD.U32 R89, RZ, RZ, UR4 ;  /* 0x00000004ff597e24 */ /* 0x000fce000f8e00ff */
.L_x_487:
        /* <DEDUP_REMOVED lines=11> */
.L_x_490:
[----:B------:R-:W-:Y:S02]  /*13c0*/  ULDC UR4, c[0x0][0x7a0] ;  /* 0x0001e80000047ab9 */ /* 0x000fe40000000800 */
[----:B------:R-:W-:-:S07]  /*13d0*/  IMAD.U32 R90, RZ, RZ, UR4 ;  /* 0x00000004ff5a7e24 */ /* 0x000fce000f8e00ff */
.L_x_489:
[----:B------:R-:W-:Y:S01]  /*13e0*/  LOP3.LUT P2, RZ, R3, 0xff, RZ, 0xc0, !PT ;  /* 0x000000ff03ff7812 */ /* 0x000fe2000784c0ff */
[----:B------:R-:W-:Y:S01]  /*13f0*/  UMOV UR55, URZ ;  /* 0x0000003f00377c82 */ /* 0x000fe20008000000 */
[----:B------:R-:W-:-:S11]  /*1400*/  PLOP3.LUT P0, PT, PT, PT, PT, 0x80, 0x0 ;  /* 0x000000000000781c */ /* 0x000fd60003f0f070 */
[----:B------:R-:W-:Y:S05]  /*1410*/  @!P2 BRA `(.L_x_491) ;  /* 0x000000440000a947 */ /* 0x000fea0003800000 */
[C---:B-1----:R-:W-:Y:S01]  /*1420*/  LOP3.LUT P0, R4, R0.reuse, 0x8, RZ, 0xc0, !PT ;  /* 0x0000000800047812 */ /* 0x042fe2000780c0ff */
[----:B------:R-:W-:Y:S01]  /*1430*/  IMAD.SHL.U32 R25, R25, 0x20, RZ ;  /* 0x0000002019197824 */ /* 0x000fe200078e00ff */
[----:B------:R-:W-:Y:S01]  /*1440*/  SHF.R.U32.HI R5, RZ, 0x1, R0 ;  /* 0x00000001ff057819 */ /* 0x000fe20000011600 */
[----:B------:R-:W1:Y:S01]  /*1450*/  LDC R97, c[0x0][0xb00] ;  /* 0x0002c000ff617b82 */ /* 0x000e620000000800 */
[----:B------:R-:W-:Y:S01]  /*1460*/  IMAD.SHL.U32 R3, R0, 0x10, RZ ;  /* 0x0000001000037824 */ /* 0x000fe200078e00ff */
[----:B------:R-:W-:Y:S01]  /*1470*/  ULDC UR4, c[0x0][0x28c] ;  /* 0x0000a30000047ab9 */ /* 0x000fe20000000800 */
[----:B------:R-:W-:Y:S01]  /*1480*/  LOP3.LUT R12, R4, 0x30, R5, 0xf8, !PT ;  /* 0x00000030040c7812 */ /* 0x000fe200078ef805 */
[C---:B------:R-:W-:Y:S01]  /*1490*/  IMAD.SHL.U32 R5, R0.reuse, 0x2, RZ ;  /* 0x0000000200057824 */ /* 0x040fe200078e00ff */
[----:B------:R-:W-:Y:S01]  /*14a0*/  LOP3.LUT R6, R25, 0xc00, RZ, 0xc0, !PT ;  /* 0x00000c0019067812 */ /* 0x000fe200078ec0ff */
[----:B------:R-:W-:Y:S01]  /*14b0*/  IMAD.SHL.U32 R7, R0, 0x40, RZ ;  /* 0x0000004000077824 */ /* 0x000fe200078e00ff */
[----:B------:R-:W-:Y:S01]  /*14c0*/  LOP3.LUT R4, R3, 0x180, RZ, 0xc0, !PT ;  /* 0x0000018003047812 */ /* 0x000fe200078ec0ff */
[----:B------:R-:W3:Y:S01]  /*14d0*/  LDC R101, c[0x0][0xaa8] ;  /* 0x0002aa00ff657b82 */ /* 0x000ee20000000800 */
[----:B------:R-:W-:Y:S01]  /*14e0*/  LOP3.LUT R6, R6, 0x6, R5, 0xf8, !PT ;  /* 0x0000000606067812 */ /* 0x000fe200078ef805 */
[----:B------:R-:W-:Y:S01]  /*14f0*/  IMAD.SHL.U32 R10, R10, 0x1000, RZ ;  /* 0x000010000a0a7824 */ /* 0x000fe200078e00ff */
[----:B------:R-:W-:Y:S01]  /*1500*/  LOP3.LUT R8, R7, 0x180, RZ, 0xc0, !PT ;  /* 0x0000018007087812 */ /* 0x000fe200078ec0ff */
[----:B------:R-:W-:Y:S01]  /*1510*/  UIADD3 UR4, UR4, 0x3f, URZ ;  /* 0x0000003f04047890 */ /* 0x000fe2000fffe03f */
[----:B------:R-:W-:Y:S01]  /*1520*/  LOP3.LUT R3, R6, 0x40, R3, 0xf8, !PT ;  /* 0x0000004006037812 */ /* 0x000fe200078ef803 */
[----:B------:R-:W-:Y:S01]  /*1530*/  IMAD.MOV.U32 R6, RZ, RZ, 0x1 ;  /* 0x00000001ff067424 */ /* 0x000fe200078e00ff */
[----:B------:R-:W-:Y:S01]  /*1540*/  LOP3.LUT R4, R4, 0x30, R5, 0xf8, !PT ;  /* 0x0000003004047812 */ /* 0x000fe200078ef805 */
[----:B------:R-:W-:Y:S01]  /*1550*/  IMAD.SHL.U32 R5, R0, 0x20, RZ ;  /* 0x0000002000057824 */ /* 0x000fe200078e00ff */
[--C-:B------:R-:W-:Y:S01]  /*1560*/  LOP3.LUT R12, R12, 0x40, R7.reuse, 0xf8, !PT ;  /* 0x000000400c0c7812 */ /* 0x100fe200078ef807 */
[----:B------:R-:W-:Y:S01]  /*1570*/  USHF.R.S32.HI UR5, URZ, 0x1f, UR4 ;  /* 0x0000001f3f057899 */ /* 0x000fe20008011404 */
[----:B------:R-:W-:Y:S01]  /*1580*/  LOP3.LUT P1, RZ, R0, 0x10, RZ, 0xc0, !PT ;  /* 0x0000001000ff7812 */ /* 0x000fe2000782c0ff */
[----:B------:R-:W-:Y:S01]  /*1590*/  IMAD.MOV.U32 R100, RZ, RZ, 0x10 ;  /* 0x00000010ff647424 */ /* 0x000fe200078e00ff */
[----:B------:R-:W-:Y:S01]  /*15a0*/  LOP3.LUT R3, R3, 0x1000, R10, 0xf8, !PT ;  /* 0x0000100003037812 */ /* 0x000fe200078ef80a */
[----:B------:R-:W-:Y:S01]  /*15b0*/  ULEA.HI UR5, UR5, UR4, URZ, 0x6 ;  /* 0x0000000405057291 */ /* 0x000fe2000f8f303f */
[--C-:B------:R-:W-:Y:S01]  /*15c0*/  LOP3.LUT R8, R8, 0x40, R7.reuse, 0xf8, !PT ;  /* 0x0000004008087812 */ /* 0x100fe200078ef807 */
[----:B------:R-:W-:Y:S01]  /*15d0*/  IMAD.MOV.U32 R102, RZ, RZ, 0x20 ;  /* 0x00000020ff667424 */ /* 0x000fe200078e00ff */
[----:B------:R-:W-:Y:S01]  /*15e0*/  LOP3.LUT R0, R0, 0xff, RZ, 0xc0, !PT ;  /* 0x000000ff00007812 */ /* 0x000fe200078ec0ff */
[----:B------:R-:W-:Y:S01]  /*15f0*/  USHF.R.S32.HI UR54, URZ, 0x6, UR5 ;  /* 0x000000063f367899 */ /* 0x000fe20008011405 */
[----:B------:R-:W-:Y:S01]  /*1600*/  LOP3.LUT R12, R12, 0x180, R7, 0xf8, !PT ;  /* 0x000001800c0c7812 */ /* 0x000fe200078ef807 */
[----:B------:R-:W-:Y:S01]  /*1610*/  IMAD.MOV.U32 R98, RZ, RZ, 0x1 ;  /* 0x00000001ff627424 */ /* 0x000fe200078e00ff */
[----:B--2---:R-:W-:Y:S01]  /*1620*/  LOP3.LUT R91, R3, R4, RZ, 0xfc, !PT ;  /* 0x00000004035b7212 */ /* 0x004fe200078efcff */
[----:B------:R-:W-:Y:S01]  /*1630*/  IMAD.MOV.U32 R4, RZ, RZ, -0x1 ;  /* 0xffffffffff047424 */ /* 0x000fe200078e00ff */
[----:B------:R-:W-:Y:S01]  /*1640*/  SHF.R.U32.HI R7, RZ, 0x3, R8 ;  /* 0x00000003ff077819 */ /* 0x000fe20000011608 */
[----:B------:R-:W-:Y:S01]  /*1650*/  VIADD R99, R0, 0x1f ;  /* 0x0000001f00637836 */ /* 0x000fe20000000000 */
[----:B------:R-:W-:Y:S01]  /*1660*/  LOP3.LUT R5, R5, 0x200, RZ, 0xc0, !PT ;  /* 0x0000020005057812 */ /* 0x000fe200078ec0ff */
[----:B---3--:R-:W-:Y:S01]  /*1670*/  VIADD R101, R101, 0xffffffff ;  /* 0xffffffff65657836 */ /* 0x008fe20000000000 */
[----:B------:R-:W-:Y:S01]  /*1680*/  SHF.R.U32.HI R22, RZ, 0x7, R0 ;  /* 0x00000007ff167819 */ /* 0x000fe20000011600 */
[----:B------:R-:W-:Y:S01]  /*1690*/  ULDC.64 UR56, c[0x0][0x198] ;  /* 0x0000660000387ab9 */ /* 0x000fe20000000a00 */
[----:B------:R-:W-:Y:S01]  /*16a0*/  LOP3.LUT R12, R12, R7, RZ, 0x3c, !PT ;  /* 0x000000070c0c7212 */ /* 0x000fe200078e3cff */
[----:B------:R-:W-:Y:S01]  /*16b0*/  UMOV UR39, URZ ;  /* 0x0000003f00277c82 */ /* 0x000fe20008000000 */
[-C--:B-1----:R-:W-:Y:S01]  /*16c0*/  SHF.L.U32 R4, R4, R97.reuse, RZ ;  /* 0x0000006104047219 */ /* 0x082fe200000006ff */
[----:B------:R-:W-:Y:S01]  /*16d0*/  IMAD R5, R22, 0x800, R5 ;  /* 0x0000080016057824 */ /* 0x000fe200078e0205 */
[----:B------:R-:W-:Y:S01]  /*16e0*/  SHF.L.U32 R97, R6, R97, RZ ;  /* 0x0000006106617219 */ /* 0x000fe200000006ff */
[----:B------:R-:W-:Y:S01]  /*16f0*/  UMOV UR48, URZ ;  /* 0x0000003f00307c82 */ /* 0x000fe20008000000 */
[----:B------:R-:W-:Y:S01]  /*1700*/  LOP3.LUT R109, R19, 0x1, RZ, 0xfc, !PT ;  /* 0x00000001136d7812 */ /* 0x000fe200078efcff */
[----:B------:R-:W-:Y:S01]  /*1710*/  IMAD.IADD R96, R5, 0x1, R12 ;  /* 0x0000000105607824 */ /* 0x000fe200078e020c */
[----:B------:R-:W-:Y:S01]  /*1720*/  LOP3.LUT R110, R18, 0x1, RZ, 0xfc, !PT ;  /* 0x00000001126e7812 */ /* 0x000fe200078efcff */
[----:B------:R-:W-:Y:S01]  /*1730*/  UIADD3 UR53, UR54, -0x1, URZ ;  /* 0xffffffff36357890 */ /* 0x000fe2000fffe03f */
[----:B------:R-:W-:Y:S01]  /*1740*/  SEL R100, R100, 0xfffffff0, !P0 ;  /* 0xfffffff064647807 */ /* 0x000fe20004000000 */
[----:B------:R-:W-:Y:S01]  /*1750*/  UIADD3 UR50, UR54, 0x7, URZ ;  /* 0x0000000736327890 */ /* 0x000fe2000fffe03f */
[----:B------:R-:W-:Y:S01]  /*1760*/  SEL R102, R102, 0xffffffe0, !P1 ;  /* 0xffffffe066667807 */ /* 0x000fe20004800000 */
[----:B------:R-:W-:Y:S01]  /*1770*/  UMOV UR49, URZ ;  /* 0x0000003f00317c82 */ /* 0x000fe20008000000 */
[----:B------:R-:W-:Y:S01]  /*1780*/  LOP3.LUT R103, RZ, R4, RZ, 0x33, !PT ;  /* 0x00000004ff677212 */ /* 0x000fe200078e33ff */
[----:B------:R-:W-:-:S08]  /*1790*/  UMOV UR55, URZ ;  /* 0x0000003f00377c82 */ /* 0x000fd00008000000 */
.L_x_573:
        /* <DEDUP_REMOVED lines=23> */
.L_x_492:
[----:B------:R-:W-:Y:S01]  /*1910*/  UMOV UR4, 0xffffffff ;  /* 0xffffffff00047882 */ /* 0x000fe20000000000 */
[----:B------:R-:W-:Y:S02]  /*1920*/  ISETP.NE.AND P0, PT, R109, 0x3, PT ;  /* 0x000000036d00780c */ /* 0x000fe40003f05270 */
[----:B------:R-:W-:Y:S11]  /*1930*/  BRA.DIV UR4, `(.L_x_493) ;  /* 0x0000007204147947 */ /* 0x000ff6000b800000 */
.L_x_657:
[----:B------:R-:W-:Y:S05]  /*1940*/  @!P0 BRA `(.L_x_494) ;  /* 0x0000000000048947 */ /* 0x000fea0003800000 */
[----:B------:R-:W-:Y:S01]  /*1950*/  BPT.TRAP 0x1 ;  /* 0x000000040000795c */ /* 0x000fe20000300000 */
.L_x_494:
[----:B------:R-:W-:Y:S02]  /*1960*/  IMAD.U32 R3, RZ, RZ, UR49 ;  /* 0x00000031ff037e24 */ /* 0x000fe4000f8e00ff */
[----:B------:R-:W-:-:S03]  /*1970*/  IMAD.U32 R0, RZ, RZ, UR48 ;  /* 0x00000030ff007e24 */ /* 0x000fc6000f8e00ff */
[----:B------:R-:W-:Y:S02]  /*1980*/  LEA R3, R3, UR52, 0x3 ;  /* 0x0000003403037c11 */ /* 0x000fe4000f8e18ff */
[----:B------:R-:W-:-:S04]  /*1990*/  SHF.L.U32 R0, R0, 0x1f, RZ ;  /* 0x0000001f00007819 */ /* 0x000fc800000006ff */
[----:B------:R1:W2:Y:S01]  /*19a0*/  SYNCS.PHASECHK.TRANS64.TRYWAIT P1, [R3+URZ], R0 ;  /* 0x00000000030075a7 */ /* 0x0002a2000802017f */
[----:B------:R-:W-:Y:S05]  /*19b0*/  @!P0 BRA `(.L_x_495) ;  /* 0x0000000000048947 */ /* 0x000fea0003800000 */
[----:B------:R-:W-:Y:S01]  /*19c0*/  BPT.TRAP 0x1 ;  /* 0x000000040000795c */ /* 0x000fe20000300000 */
.L_x_495:
[----:B--2---:R-:W-:Y:S05]  /*19d0*/  @P1 BRA `(.L_x_496) ;  /* 0x0000000000081947 */ /* 0x004fea0003800000 */
[----:B------:R-:W2:Y:S02]  /*19e0*/  SYNCS.PHASECHK.TRANS64.TRYWAIT P1, [R3+URZ], R0 ;  /* 0x00000000030075a7 */ /* 0x000ea4000802017f */
[----:B--2---:R-:W-:Y:S05]  /*19f0*/  @!P1 BRA `(.L_x_497) ;  /* 0x0000007000049947 */ /* 0x004fea0003800000 */
.L_x_496:
[----:B------:R-:W-:-:S04]  /*1a00*/  UIADD3 UR4, UR49, 0x1, URZ ;  /* 0x0000000131047890 */ /* 0x000fc8000fffe03f */
[----:B------:R-:W-:Y:S02]  /*1a10*/  UISETP.NE.AND UP0, UPT, UR4, 0x8, UPT ;  /* 0x000000080400788c */ /* 0x000fe4000bf05270 */
[----:B-12---:R-:W-:Y:S02]  /*1a20*/  IMAD.U32 R0, RZ, RZ, UR4 ;  /* 0x00000004ff007e24 */ /* 0x006fe4000f8e00ff */
[----:B------:R-:W-:Y:S02]  /*1a30*/  USEL UR4, URZ, 0x1, UP0 ;  /* 0x000000013f047887 */ /* 0x000fe40008000000 */
[----:B------:R-:W-:Y:S02]  /*1a40*/  PLOP3.LUT P1, PT, PT, PT, UP0, 0x80, 0x0 ;  /* 0x000000000000781c */ /* 0x000fe40003f2f008 */
[----:B------:R-:W-:Y:S02]  /*1a50*/  ULOP3.LUT UR4, UR48, UR4, URZ, 0x3c, !UPT ;  /* 0x0000000430047292 */ /* 0x000fe4000f8e3c3f */
[----:B------:R-:W-:-:S04]  /*1a60*/  SEL R0, R0, RZ, P1 ;  /* 0x000000ff00007207 */ /* 0x000fc80000800000 */
[----:B------:R-:W-:Y:S01]  /*1a70*/  IMAD.U32 R3, RZ, RZ, UR4 ;  /* 0x00000004ff037e24 */ /* 0x000fe2000f8e00ff */
[----:B------:R-:W-:Y:S06]  /*1a80*/  @!P0 BRA `(.L_x_498) ;  /* 0x0000000000048947 */ /* 0x000fec0003800000 */
[----:B------:R-:W-:Y:S01]  /*1a90*/  BPT.TRAP 0x1 ;  /* 0x000000040000795c */ /* 0x000fe20000300000 */
.L_x_498:
[----:B------:R-:W-:Y:S01]  /*1aa0*/  IMAD.U32 R4, RZ, RZ, UR49 ;  /* 0x00000031ff047e24 */ /* 0x000fe2000f8e00ff */
[----:B------:R-:W-:Y:S01]  /*1ab0*/  SHF.L.U32 R21, R3, 0x1f, RZ ;  /* 0x0000001f03157819 */ /* 0x000fe200000006ff */
[----:B------:R-:W1:Y:S02]  /*1ac0*/  LDC R20, c[0x0][0x28c] ;  /* 0x0000a300ff147b82 */ /* 0x000e640000000800 */
[----:B------:R-:W-:Y:S01]  /*1ad0*/  IMAD R5, R4, 0x2000, R91 ;  /* 0x0000200004057824 */ /* 0x000fe200078e025b */
[----:B------:R-:W-:-:S03]  /*1ae0*/  LEA R4, R0, UR52, 0x3 ;  /* 0x0000003400047c11 */ /* 0x000fc6000f8e18ff */
[----:B------:R-:W-:Y:S01]  /*1af0*/  VIADD R7, R5, UR52 ;  /* 0x0000003405077c36 */ /* 0x000fe20008000000 */
[----:B------:R2:W3:Y:S01]  /*1b00*/  SYNCS.PHASECHK.TRANS64.TRYWAIT P1, [R4+URZ], R21 ;  /* 0x00000015040075a7 */ /* 0x0004e2000802017f */
[----:B------:R2:W4:Y:S02]  /*1b10*/  LDS.U16 R6, [R5+UR52+0x8a00] ;  /* 0x008a003405067984 */ /* 0x0005240008000400 */
[----:B------:R-:W-:-:S07]  /*1b20*/  IMAD.IADD R14, R100, 0x1, R7 ;  /* 0x00000001640e7824 */ /* 0x000fce00078e0207 */
[----:B------:R-:W-:Y:S05]  /*1b30*/  WARPSYNC.ALL ;  /* 0x0000000000007948 */ /* 0x000fea0003800000 */
[----:B------:R-:W4:Y:S04]  /*1b40*/  LDS.U16 R9, [R5+UR52+0x8800] ;  /* 0x0088003405097984 */ /* 0x000f280008000400 */
[----:B------:R-:W-:Y:S04]  /*1b50*/  LDS.U16 R8, [R5+UR52+0x8a08] ;  /* 0x008a083405087984 */ /* 0x000fe80008000400 */
[----:B------:R-:W2:Y:S01]  /*1b60*/  LDS.U16 R11, [R5+UR52+0x8808] ;  /* 0x00880834050b7984 */ /* 0x000ea20008000400 */
[----:B-1----:R-:W-:-:S03]  /*1b70*/  ISETP.GE.AND P2, PT, R20, 0x41, PT ;  /* 0x000000411400780c */ /* 0x002fc60003f46270 */
[----:B------:R-:W-:Y:S04]  /*1b80*/  LDS.U16 R10, [R14+0x8a00] ;  /* 0x008a00000e0a7984 */ /* 0x000fe80000000400 */
[----:B------:R-:W1:Y:S04]  /*1b90*/  LDS.U16 R13, [R14+0x8800] ;  /* 0x008800000e0d7984 */ /* 0x000e680000000400 */
[----:B------:R-:W-:Y:S04]  /*1ba0*/  LDS.U16 R12, [R14+0x8a08] ;  /* 0x008a08000e0c7984 */ /* 0x000fe80000000400 */
[----:B------:R-:W3:Y:S01]  /*1bb0*/  LDS.U16 R15, [R14+0x8808] ;  /* 0x008808000e0f7984 */ /* 0x000ee20000000400 */
[----:B----4-:R-:W-:-:S04]  /*1bc0*/  PRMT R6, R9, 0x5410, R6 ;  /* 0x0000541009067816 */ /* 0x010fc80000000006 */
[-C--:B------:R-:W-:Y:S02]  /*1bd0*/  F2FP.F16.E4M3.UNPACK_B R92, R6.reuse ;  /* 0x00000006ff5c723e */ /* 0x080fe400020006ff */
[----:B------:R-:W-:Y:S02]  /*1be0*/  F2FP.F16.E4M3.UNPACK_B R93, R6.H1 ;  /* 0x00000006ff5d723e */ /* 0x000fe400030006ff */
[----:B--2---:R-:W-:-:S04]  /*1bf0*/  PRMT R8, R11, 0x5410, R8 ;  /* 0x000054100b087816 */ /* 0x004fc80000000008 */
[-C--:B------:R-:W-:Y:S02]  /*1c00*/  F2FP.F16.E4M3.UNPACK_B R94, R8.reuse ;  /* 0x00000008ff5e723e */ /* 0x080fe400020006ff */
[----:B------:R-:W-:Y:S02]  /*1c10*/  F2FP.F16.E4M3.UNPACK_B R95, R8.H1 ;  /* 0x00000008ff5f723e */ /* 0x000fe400030006ff */
[----:B-1----:R-:W-:Y:S02]  /*1c20*/  PRMT R10, R13, 0x5410, R10 ;  /* 0x000054100d0a7816 */ /* 0x002fe4000000000a */
[----:B---3--:R-:W-:Y:S01]  /*1c30*/  PRMT R12, R15, 0x5410, R12 ;  /* 0x000054100f0c7816 */ /* 0x008fe2000000000c */
[----:B------:R-:W-:Y:S01]  /*1c40*/  UIADD3 UR4, UR52, 0x18800, URZ ;  /* 0x0001880034047890 */ /* 0x000fe2000fffe03f */
        /* <DEDUP_REMOVED lines=9> */
[----:B------:R-:W-:-:S02]  /*1ce0*/  IMAD.IADD R8, R100, 0x1, R9 ;  /* 0x0000000164087824 */ /* 0x000fc400078e0209 */
[----:B------:R-:W-:-:S04]  /*1cf0*/  ULOP3.LUT UR5, UR4, 0x10000, URZ, 0xfc, !UPT ;  /* 0x0001000004057892 */ /* 0x000fc8000f8efc3f */
[----:B------:R-:W-:-:S07]  /*1d00*/  ULEA UR4, UR49, UR5, 0xa ;  /* 0x0000000531047291 */ /* 0x000fce000f8e503f */
        /* <DEDUP_REMOVED lines=17> */
[----:B--2---:R-:W-:-:S04]  /*1e20*/  PRMT R6, R7, 0x5410, R6 ;  /* 0x0000541007067816 */ /* 0x004fc80000000006 */
[-C--:B------:R-:W-:Y:S02]  /*1e30*/  F2FP.F16.E4M3.UNPACK_B R106, R6.reuse ;  /* 0x00000006ff6a723e */ /* 0x080fe400020006ff */
[----:B------:R-:W-:-:S04]  /*1e40*/  F2FP.F16.E4M3.UNPACK_B R107, R6.H1 ;  /* 0x00000006ff6b723e */ /* 0x000fc800030006ff */
        /* <DEDUP_REMOVED lines=16> */
[----:B------:R-:W-:Y:S03]  /*1f50*/  HGMMA.64x128x16.F32 R24, R104, gdesc[UR4], R24, gsb0 ;  /* 0x01e0000468187df0 */ /* 0x000fe60008000818 */
[----:B------:R-:W-:Y:S02]  /*1f60*/  WARPGROUP.DEPBAR.LE gsb0, 0x0 ;  /* 0x00008000000079c5 */ /* 0x000fe40000010000 */
[----:B------:R-:W-:Y:S05]  /*1f70*/  @!P2 BRA `(.L_x_499) ;  /* 0x000000000064a947 */ /* 0x000fea0003800000 */
[----:B------:R-:W-:Y:S05]  /*1f80*/  @!P0 BRA `(.L_x_500) ;  /* 0x0000000000048947 */ /* 0x000fea0003800000 */
[----:B------:R-:W-:Y:S01]  /*1f90*/  BPT.TRAP 0x1 ;  /* 0x000000040000795c */ /* 0x000fe20000300000 */
.L_x_500:
[----:B------:R-:W-:-:S04]  /*1fa0*/  IMAD R4, R0, 0x2000, R91 ;  /* 0x0000200000047824 */ /* 0x000fc800078e025b */
[----:B------:R-:W-:Y:S01]  /*1fb0*/  VIADD R5, R4, UR52 ;  /* 0x0000003404057c36 */ /* 0x000fe20008000000 */
[----:B------:R-:W-:Y:S06]  /*1fc0*/  @P1 BRA `(.L_x_501) ;  /* 0x00000000000c1947 */ /* 0x000fec0003800000 */
[----:B------:R-:W-:-:S04]  /*1fd0*/  LEA R6, R0, UR52, 0x3 ;  /* 0x0000003400067c11 */ /* 0x000fc8000f8e18ff */
[----:B------:R-:W1:Y:S02]  /*1fe0*/  SYNCS.PHASECHK.TRANS64.TRYWAIT P1, [R6+URZ], R21 ;  /* 0x00000015060075a7 */ /* 0x000e64000802017f */
[----:B-1----:R-:W-:Y:S05]  /*1ff0*/  @!P1 BRA `(.L_x_502) ;  /* 0x0000006800989947 */ /* 0x002fea0003800000 */
.L_x_501:
[----:B------:R-:W-:Y:S01]  /*2000*/  IMAD.IADD R13, R100, 0x1, R5 ;  /* 0x00000001640d7824 */ /* 0x000fe200078e0205 */
[----:B-1----:R-:W-:Y:S04]  /*2010*/  LDS.U16 R6, [R4+UR52+0x8a00] ;  /* 0x008a003404067984 */ /* 0x002fe80008000400 */
[----:B------:R-:W1:Y:S04]  /*2020*/  LDS.U16 R7, [R4+UR52+0x8800] ;  /* 0x0088003404077984 */ /* 0x000e680008000400 */
[----:B------:R-:W-:Y:S04]  /*2030*/  LDS.U16 R8, [R4+UR52+0x8a08] ;  /* 0x008a083404087984 */ /* 0x000fe80008000400 */
[----:B------:R-:W2:Y:S04]  /*2040*/  LDS.U16 R9, [R4+UR52+0x8808] ;  /* 0x0088083404097984 */ /* 0x000ea80008000400 */
[----:B------:R-:W-:Y:S04]  /*2050*/  LDS.U16 R10, [R13+0x8a00] ;  /* 0x008a00000d0a7984 */ /* 0x000fe80000000400 */
[----:B------:R-:W3:Y:S04]  /*2060*/  LDS.U16 R5, [R13+0x8800] ;  /* 0x008800000d057984 */ /* 0x000ee80000000400 */
[----:B------:R-:W-:Y:S04]  /*2070*/  LDS.U16 R12, [R13+0x8a08] ;  /* 0x008a08000d0c7984 */ /* 0x000fe80000000400 */
[----:B------:R-:W4:Y:S01]  /*2080*/  LDS.U16 R11, [R13+0x8808] ;  /* 0x008808000d0b7984 */ /* 0x000f220000000400 */
[----:B-1----:R-:W-:-:S04]  /*2090*/  PRMT R6, R7, 0x5410, R6 ;  /* 0x0000541007067816 */ /* 0x002fc80000000006 */
[-C--:B------:R-:W-:Y:S02]  /*20a0*/  F2FP.F16.E4M3.UNPACK_B R92, R6.reuse ;  /* 0x00000006ff5c723e */ /* 0x080fe400020006ff */
[----:B------:R-:W-:Y:S02]  /*20b0*/  F2FP.F16.E4M3.UNPACK_B R93, R6.H1 ;  /* 0x00000006ff5d723e */ /* 0x000fe400030006ff */
[----:B--2---:R-:W-:-:S04]  /*20c0*/  PRMT R8, R9, 0x5410, R8 ;  /* 0x0000541009087816 */ /* 0x004fc80000000008 */
[-C--:B------:R-:W-:Y:S02]  /*20d0*/  F2FP.F16.E4M3.UNPACK_B R94, R8.reuse ;  /* 0x00000008ff5e723e */ /* 0x080fe400020006ff */
[----:B------:R-:W-:Y:S02]  /*20e0*/  F2FP.F16.E4M3.UNPACK_B R95, R8.H1 ;  /* 0x00000008ff5f723e */ /* 0x000fe400030006ff */
[----:B---3--:R-:W-:Y:S02]  /*20f0*/  PRMT R10, R5, 0x5410, R10 ;  /* 0x00005410050a7816 */ /* 0x008fe4000000000a */
[----:B----4-:R-:W-:-:S07]  /*2100*/  PRMT R12, R11, 0x5410, R12 ;  /* 0x000054100b0c7816 */ /* 0x010fce000000000c */
.L_x_499:
        /* <DEDUP_REMOVED lines=9> */
.L_x_512:
        /* <DEDUP_REMOVED lines=16> */
.L_x_505:
[----:B------:R-:W-:Y:S01]  /*22a0*/  VIADD R14, R4, 0x2 ;  /* 0x00000002040e7836 */ /* 0x000fe20000000000 */
[-C--:B------:R-:W-:Y:S01]  /*22b0*/  F2FP.F16.E4M3.UNPACK_B R104, R10.reuse ;  /* 0x0000000aff68723e */ /* 0x080fe200020006ff */
[----:B------:R-:W-:Y:S01]  /*22c0*/  IMAD.MOV.U32 R15, RZ, RZ, 0x40000040 ;  /* 0x40000040ff0f7424 */ /* 0x000fe200078e00ff */
[----:B------:R-:W-:Y:S01]  /*22d0*/  F2FP.F16.E4M3.UNPACK_B R105, R10.H1 ;  /* 0x0000000aff69723e */ /* 0x000fe200030006ff */
[----:B------:R-:W-:Y:S01]  /*22e0*/  IMAD R6, R7, 0x2000, R102 ;  /* 0x0000200007067824 */ /* 0x000fe200078e0266 */
[----:B------:R-:W-:Y:S01]  /*22f0*/  R2UR UR6, R14 ;  /* 0x000000000e0672ca */ /* 0x000fe200000e0000 */
[----:B------:R-:W-:Y:S01]  /*2300*/  IMAD.MOV.U32 R7, RZ, RZ, 0x40000040 ;  /* 0x40000040ff077424 */ /* 0x000fe200078e00ff */
[----:B------:R-:W-:Y:S02]  /*2310*/  R2UR UR7, R15 ;  /* 0x000000000f0772ca */ /* 0x000fe400000e0000 */
[----:B------:R-:W-:Y:S02]  /*2320*/  LEA R14, R0, UR52, 0x3 ;  /* 0x00000034000e7c11 */ /* 0x000fe4000f8e18ff */
[----:B------:R-:W-:-:S02]  /*2330*/  SHF.L.U32 R15, R3, 0x1f, RZ ;  /* 0x0000001f030f7819 */ /* 0x000fc400000006ff */
[-C--:B------:R-:W-:Y:S02]  /*2340*/  F2FP.F16.E4M3.UNPACK_B R106, R12.reuse ;  /* 0x0000000cff6a723e */ /* 0x080fe400020006ff */
[----:B------:R-:W-:Y:S01]  /*2350*/  F2FP.F16.E4M3.UNPACK_B R107, R12.H1 ;  /* 0x0000000cff6b723e */ /* 0x000fe200030006ff */
[----:B------:R1:W2:Y:S01]  /*2360*/  SYNCS.PHASECHK.TRANS64.TRYWAIT P1, [R14+URZ], R15 ;  /* 0x0000000f0e0075a7 */ /* 0x0002a2000802017f */
[----:B------:R-:W-:Y:S01]  /*2370*/  IADD3 R5, R6, UR52, R91 ;  /* 0x0000003406057c10 */ /* 0x000fe2000fffe05b */
[C---:B------:R-:W-:Y:S01]  /*2380*/  VIADD R6, R4.reuse, 0x4 ;  /* 0x0000000404067836 */ /* 0x040fe20000000000 */
[----:B------:R-:W-:Y:S01]  /*2390*/  WARPGROUP.ARRIVE ;  /* 0x00000000000079c5 */ /* 0x000fe20000000000 */
[----:B------:R-:W-:-:S05]  /*23a0*/  VIADD R4, R4, 0x6 ;  /* 0x0000000604047836 */ /* 0x000fca0000000000 */
        /* <DEDUP_REMOVED lines=11> */
[----:B----4-:R-:W-:-:S04]  /*2460*/  PRMT R12, R13, 0x5410, R12 ;  /* 0x000054100d0c7816 */ /* 0x010fc8000000000c */
[-C--:B------:R-:W-:Y:S02]  /*2470*/  F2FP.F16.E4M3.UNPACK_B R106, R12.reuse ;  /* 0x0000000cff6a723e */ /* 0x080fe400020006ff */
[----:B------:R-:W-:Y:S01]  /*2480*/  F2FP.F16.E4M3.UNPACK_B R107, R12.H1 ;  /* 0x0000000cff6b723e */ /* 0x000fe200030006ff */
[----:B------:R-:W-:Y:S02]  /*2490*/  IMAD.IADD R12, R100, 0x1, R5 ;  /* 0x00000001640c7824 */ /* 0x000fe400078e0205 */
[----:B------:R-:W-:Y:S01]  /*24a0*/  IMAD.MOV.U32 R5, RZ, RZ, 0x40000040 ;  /* 0x40000040ff057424 */ /* 0x000fe200078e00ff */
        /* <DEDUP_REMOVED lines=14> */
[----:B------:R-:W-:-:S04]  /*2590*/  F2FP.F16.E4M3.UNPACK_B R107, R10.H1 ;  /* 0x0000000aff6b723e */ /* 0x000fc800030006ff */
[----:B------:R-:W-:-:S06]  /*25a0*/  WARPGROUP.ARRIVE ;  /* 0x00000000000079c5 */ /* 0x000fcc0000000000 */
[----:B------:R-:W-:Y:S03]  /*25b0*/  HGMMA.64x128x16.F32 R24, R104, gdesc[UR4], R24, gsb0 ;  /* 0x01e0000468187df0 */ /* 0x000fe60008000818 */
[----:B------:R-:W-:Y:S02]  /*25c0*/  WARPGROUP.DEPBAR.LE gsb0, 0x0 ;  /* 0x00008000000079c5 */ /* 0x000fe40000010000 */
[----:B-12---:R-:W-:Y:S05]  /*25d0*/  @!P0 BRA `(.L_x_506) ;  /* 0x0000000000048947 */ /* 0x006fea0003800000 */
[----:B------:R-:W-:Y:S01]  /*25e0*/  BPT.TRAP 0x1 ;  /* 0x000000040000795c */ /* 0x000fe20000300000 */
.L_x_506:
[----:B------:R-:W-:Y:S02]  /*25f0*/  LEA R4, R9, UR52, 0x3 ;  /* 0x0000003409047c11 */ /* 0x000fe4000f8e18ff */
[----:B------:R-:W-:-:S03]  /*2600*/  ISETP.GT.U32.AND P2, PT, R19, 0x1, PT ;  /* 0x000000011300780c */ /* 0x000fc60003f44070 */
[----:B------:R-:W-:-:S05]  /*2610*/  VIADD R4, R4, 0x40 ;  /* 0x0000004004047836 */ /* 0x000fca0000000000 */
[----:B------:R-:W-:-:S04]  /*2620*/  PRMT R4, RZ, 0x654, R4 ;  /* 0x00000654ff047816 */ /* 0x000fc80000000004 */
[----:B------:R1:W-:Y:S01]  /*2630*/  SYNCS.ARRIVE.TRANS64.RED.A1T0 RZ, [R4+URZ], RZ ;  /* 0x000000ff04ff79a7 */ /* 0x0003e2000810043f */
[----:B------:R-:W-:Y:S05]  /*2640*/  @P2 BRA `(.L_x_507) ;  /* 0x0000000000042947 */ /* 0x000fea0003800000 */
[----:B------:R-:W-:Y:S01]  /*2650*/  BPT.TRAP 0x1 ;  /* 0x000000040000795c */ /* 0x000fe20000300000 */
.L_x_507:
[----:B------:R-:W-:-:S05]  /*2660*/  VIADD R9, R9, 0x1 ;  /* 0x0000000109097836 */ /* 0x000fca0000000000 */
[----:B------:R-:W-:-:S04]  /*2670*/  ISETP.NE.AND P2, PT, R9, 0x8, PT ;  /* 0x000000080900780c */ /* 0x000fc80003f45270 */
[----:B------:R-:W-:Y:S01]  /*2680*/  SEL R9, R9, RZ, P2 ;  /* 0x000000ff09097207 */ /* 0x000fe20001000000 */
[----:B------:R-:W-:Y:S08]  /*2690*/  @!P0 BRA `(.L_x_508) ;  /* 0x0000000000048947 */ /* 0x000ff00003800000 */
[----:B------:R-:W-:Y:S01]  /*26a0*/  BPT.TRAP 0x1 ;  /* 0x000000040000795c */ /* 0x000fe20000300000 */
.L_x_508:
[----:B------:R-:W-:Y:S04]  /*26b0*/  BSSY B0, `(.L_x_509) ;  /* 0x0000004000007945 */ /* 0x000fe80003800000 */
[----:B------:R-:W-:Y:S05]  /*26c0*/  @P1 BRA `(.L_x_510) ;  /* 0x0000000000081947 */ /* 0x000fea0003800000 */
[----:B------:R-:W2:Y:S02]  /*26d0*/  SYNCS.PHASECHK.TRANS64.TRYWAIT P1, [R14+URZ], R15 ;  /* 0x0000000f0e0075a7 */ /* 0x000ea4000802017f */
[----:B--2---:R-:W-:Y:S05]  /*26e0*/  @!P1 BRA `(.L_x_511) ;  /* 0x0000006000f09947 */ /* 0x004fea0003800000 */
.L_x_510:
[----:B------:R-:W-:Y:S05]  /*26f0*/  BSYNC B0 ;  /* 0x0000000000007941 */ /* 0x000fea0003800000 */
.L_x_509:
[----:B------:R-:W-:Y:S01]  /*2700*/  IMAD.SHL.U32 R20, R0, 0x2000, RZ ;  /* 0x0000200000147824 */ /* 0x000fe200078e00ff */
[C---:B------:R-:W-:Y:S01]  /*2710*/  ISETP.GT.AND P1, PT, R8.reuse, 0x2, PT ;  /* 0x000000020800780c */ /* 0x040fe20003f24270 */
[----:B------:R-:W-:-:S03]  /*2720*/  VIADD R8, R8, 0xffffffff ;  /* 0xffffffff08087836 */ /* 0x000fc60000000000 */
[----:B-1----:R-:W-:-:S05]  /*2730*/  LOP3.LUT R4, R20, R91, RZ, 0xfc, !PT ;  /* 0x0000005b14047212 */ /* 0x002fca00078efcff */
[----:B------:R-:W-:Y:S01]  /*2740*/  VIADD R5, R4, UR52 ;  /* 0x0000003404057c36 */ /* 0x000fe20008000000 */
[----:B------:R-:W-:Y:S03]  /*2750*/  LDS.U16 R10, [R4+UR52+0x8a08] ;  /* 0x008a0834040a7984 */ /* 0x000fe60008000400 */
[----:B--2---:R-:W-:Y:S01]  /*2760*/  IMAD.IADD R15, R100, 0x1, R5 ;  /* 0x00000001640f7824 */ /* 0x004fe200078e0205 */
        /* <DEDUP_REMOVED lines=10> */
[----:B--2---:R-:W-:Y:S01]  /*2810*/  PRMT R6, R7, 0x5410, R6 ;  /* 0x0000541007067816 */ /* 0x004fe20000000006 */
[----:B------:R-:W-:-:S03]  /*2820*/  IMAD.MOV.U32 R7, RZ, RZ, R0 ;  /* 0x000000ffff077224 */ /* 0x000fc600078e0000 */
[-C--:B------:R-:W-:Y:S02]  /*2830*/  F2FP.F16.E4M3.UNPACK_B R92, R6.reuse ;  /* 0x00000006ff5c723e */ /* 0x080fe400020006ff */
[----:B------:R-:W-:Y:S02]  /*2840*/  F2FP.F16.E4M3.UNPACK_B R93, R6.H1 ;  /* 0x00000006ff5d723e */ /* 0x000fe400030006ff */
[----:B---3--:R-:W-:Y:S02]  /*2850*/  PRMT R10, R12, 0x5410, R5 ;  /* 0x000054100c0a7816 */ /* 0x008fe40000000005 */
[----:B----4-:R-:W-:Y:S01]  /*2860*/  PRMT R12, R14, 0x5410, R13 ;  /* 0x000054100e0c7816 */ /* 0x010fe2000000000d */
[----:B------:R-:W-:Y:S06]  /*2870*/  @P1 BRA `(.L_x_512) ;  /* 0xfffffff800481947 */ /* 0x000fec000383ffff */
[----:B------:R-:W-:-:S07]  /*2880*/  IMAD.MOV.U32 R6, RZ, RZ, R20 ;  /* 0x000000ffff067224 */ /* 0x000fce00078e0014 */
.L_x_504:
        /* <DEDUP_REMOVED lines=11> */
[----:B------:R-:W-:-:S02]  /*2940*/  F2FP.F16.E4M3.UNPACK_B R106, R12 ;  /* 0x0000000cff6a723e */ /* 0x000fc400020006ff */
[----:B------:R-:W-:Y:S02]  /*2950*/  F2FP.F16.E4M3.UNPACK_B R107, R12.H1 ;  /* 0x0000000cff6b723e */ /* 0x000fe400030006ff */
[----:B------:R-:W-:Y:S01]  /*2960*/  IADD3 R0, R91, R102, R6 ;  /* 0x000000665b007210 */ /* 0x000fe20007ffe006 */
[----:B------:R-:W-:Y:S02]  /*2970*/  VIADD R6, R4, 0x4 ;  /* 0x0000000404067836 */ /* 0x000fe40000000000 */
[----:B------:R-:W-:Y:S01]  /*2980*/  HGMMA.64x128x16.F32 R24, R92, gdesc[UR4], R24, gsb0 ;  /* 0x01e000045c187df0 */ /* 0x000fe20008000818 */
[----:B------:R-:W-:Y:S01]  /*2990*/  R2UR UR6, R14 ;  /* 0x000000000e0672ca */ /* 0x000fe200000e0000 */
[----:B------:R-:W-:Y:S01]  /*29a0*/  VIADD R4, R4, 0x6 ;  /* 0x0000000604047836 */ /* 0x000fe20000000000 */
[----:B------:R-:W-:Y:S01]  /*29b0*/  R2UR UR7, R15 ;  /* 0x000000000f0772ca */ /* 0x000fe200000e0000 */
[----:B------:R-:W-:Y:S02]  /*29c0*/  WARPGROUP.DEPBAR.LE gsb0, 0x0 ;  /* 0x00008000000079c5 */ /* 0x000fe40000010000 */
[----:B------:R-:W-:-:S10]  /*29d0*/  WARPGROUP.ARRIVE ;  /* 0x00000000000079c5 */ /* 0x000fd40000000000 */
[----:B------:R-:W-:Y:S01]  /*29e0*/  HGMMA.64x128x16.F32 R24, R104, gdesc[UR4], R24, gsb0 ;  /* 0x01e0000468187df0 */ /* 0x000fe20008000818 */
[----:B------:R-:W-:Y:S02]  /*29f0*/  R2UR UR6, R6 ;  /* 0x00000000060672ca */ /* 0x000fe400000e0000 */
        /* <DEDUP_REMOVED lines=9> */
[----:B------:R-:W-:Y:S01]  /*2a90*/  VIADD R3, R0, UR52 ;  /* 0x0000003400037c36 */ /* 0x000fe20008000000 */
[----:B--2---:R-:W-:-:S03]  /*2aa0*/  PRMT R5, R10, 0x5410, R5 ;  /* 0x000054100a057816 */ /* 0x004fc60000000005 */
[----:B------:R-:W-:Y:S01]  /*2ab0*/  IMAD.IADD R8, R100, 0x1, R3 ;  /* 0x0000000164087824 */ /* 0x000fe200078e0203 */
[-C--:B------:R-:W-:Y:S02]  /*2ac0*/  F2FP.F16.E4M3.UNPACK_B R106, R5.reuse ;  /* 0x00000005ff6a723e */ /* 0x080fe400020006ff */
[----:B------:R-:W-:Y:S01]  /*2ad0*/  F2FP.F16.E4M3.UNPACK_B R107, R5.H1 ;  /* 0x00000005ff6b723e */ /* 0x000fe200030006ff */
[----:B------:R-:W-:-:S03]  /*2ae0*/  IMAD.MOV.U32 R5, RZ, RZ, 0x40000040 ;  /* 0x40000040ff057424 */ /* 0x000fc600078e00ff */
        /* <DEDUP_REMOVED lines=19> */
[----:B------:R-:W-:Y:S01]  /*2c20*/  BPT.TRAP 0x1 ;  /* 0x000000040000795c */ /* 0x000fe20000300000 */
.L_x_513:
[----:B------:R-:W-:Y:S02]  /*2c30*/  LEA R9, R9, UR52, 0x3 ;  /* 0x0000003409097c11 */ /* 0x000fe4000f8e18ff */
[----:B------:R-:W-:-:S03]  /*2c40*/  ISETP.GT.U32.AND P1, PT, R19, 0x1, PT ;  /* 0x000000011300780c */ /* 0x000fc60003f24070 */
[----:B------:R-:W-:-:S05]  /*2c50*/  VIADD R9, R9, 0x40 ;  /* 0x0000004009097836 */ /* 0x000fca0000000000 */
[----:B------:R-:W-:-:S04]  /*2c60*/  PRMT R9, RZ, 0x654, R9 ;  /* 0x00000654ff097816 */ /* 0x000fc80000000009 */
[----:B------:R1:W-:Y:S01]  /*2c70*/  SYNCS.ARRIVE.TRANS64.RED.A1T0 RZ, [R9+URZ], RZ ;  /* 0x000000ff09ff79a7 */ /* 0x0003e2000810043f */
[----:B------:R-:W-:Y:S05]  /*2c80*/  @P1 BRA `(.L_x_503) ;  /* 0x0000000000041947 */ /* 0x000fea0003800000 */
[----:B------:R-:W-:Y:S01]  /*2c90*/  BPT.TRAP 0x1 ;  /* 0x000000040000795c */ /* 0x000fe20000300000 */
.L_x_503:
[----:B------:R-:W-:Y:S05]  /*2ca0*/  @!P0 BRA `(.L_x_514) ;  /* 0x0000000000048947 */ /* 0x000fea0003800000 */
[----:B------:R-:W-:Y:S01]  /*2cb0*/  BPT.TRAP 0x1 ;  /* 0x000000040000795c */ /* 0x000fe20000300000 */
.L_x_514:
[----:B------:R-:W-:Y:S01]  /*2cc0*/  UIADD3 UR4, UR50, UR49, URZ ;  /* 0x0000003132047290 */ /* 0x000fe2000fffe03f */
[----:B------:R-:W-:-:S03]  /*2cd0*/  ISETP.GT.U32.AND P0, PT, R19, 0x1, PT ;  /* 0x000000011300780c */ /* 0x000fc60003f04070 */
[----:B------:R-:W-:-:S04]  /*2ce0*/  USHF.L.U32 UR4, UR4, 0x3, URZ ;  /* 0x0000000304047899 */ /* 0x000fc8000800063f */
[----:B------:R-:W-:-:S04]  /*2cf0*/  ULOP3.LUT UR4, UR4, 0x38, URZ, 0xc0, !UPT ;  /* 0x0000003804047892 */ /* 0x000fc8000f8ec03f */
[----:B------:R-:W-:-:S04]  /*2d00*/  UIADD3 UR4, UR52, 0x40, UR4 ;  /* 0x0000004034047890 */ /* 0x000fc8000fffe004 */
[----:B------:R-:W-:-:S09]  /*2d10*/  UPRMT UR4, URZ, 0x654, UR4 ;  /* 0x000006543f047896 */ /* 0x000fd20008000004 */
[----:B------:R-:W-:Y:S01]  /*2d20*/  SYNCS.ARRIVE.TRANS64.RED.A1T0 RZ, [UR4], RZ ;  /* 0x000000ffffff79a7 */ /* 0x000fe20008100404 */
[----:B------:R-:W-:Y:S05]  /*2d30*/  @P0 BRA `(.L_x_515) ;  /* 0x0000000000040947 */ /* 0x000fea0003800000 */
[----:B------:R-:W-:Y:S01]  /*2d40*/  BPT.TRAP 0x1 ;  /* 0x000000040000795c */ /* 0x000fe20000300000 */
.L_x_515:
[----:B------:R-:W-:Y:S01]  /*2d50*/  UIADD3 UR4, UR52, 0x400, URZ ;  /* 0x0000040034047890 */ /* 0x000fe2000fffe03f */
[----:B------:R-:W-:Y:S02]  /*2d60*/  R2UR UR45, R23 ;  /* 0x00000000172d72ca */ /* 0x000fe400000e0000 */
[----:B------:R-:W-:Y:S01]  /*2d70*/  R2UR UR46, R108 ;  /* 0x000000006c2e72ca */ /* 0x000fe200000e0000 */
[----:B------:R-:W-:-:S06]  /*2d80*/  ULOP3.LUT UP0, URZ, UR4, 0x3ff, URZ, 0xc0, !UPT ;  /* 0x000003ff043f7892 */ /* 0x000fcc000f80c03f */
[----:B------:R-:W-:-:S04]  /*2d90*/  PLOP3.LUT P0, PT, PT, PT, UP0, 0x80, 0x0 ;  /* 0x000000000000781c */ /* 0x000fc80003f0f008 */
[----:B------:R-:W-:Y:S02]  /*2da0*/  USHF.L.U32 UR45, UR45, 0x7, URZ ;  /* 0x000000072d2d7899 */ /* 0x000fe4000800063f */
[----:B------:R-:W-:-:S07]  /*2db0*/  USHF.L.U32 UR46, UR46, 0x7, URZ ;  /* 0x000000072e2e7899 */ /* 0x000fce000800063f */
[----:B------:R-:W-:Y:S05]  /*2dc0*/  @!P0 BRA `(.L_x_516) ;  /* 0x00000000007c8947 */ /* 0x000fea0003800000 */
        /* <DEDUP_REMOVED lines=13> */
[----:B--2---:R-:W-:-:S07]  /*2ea0*/  IMAD.MOV.U32 R13, RZ, RZ, RZ ;  /* 0x000000ffff0d7224 */ /* 0x004fce00078e00ff */
[----:B------:R-:W-:-:S07]  /*2eb0*/  LEPC R20, `(.L_x_517) ;  /* 0x000000001014794e */ /* 0x000fce0000000000 */
[----:B-1-3-5:R-:W-:Y:S05]  /*2ec0*/  CALL.ABS.NOINC R14 ;  /* 0x000000000e007343 */ /* 0x02afea0003c00000 */
.L_x_517:
[----:B------:R1:W2:Y:S01]  /*2ed0*/  LDC.64 R14, c[0x4][R23] ;  /* 0x01000000170e7b82 */ /* 0x0002a20000000a00 */
[----:B------:R-:W-:Y:S01]  /*2ee0*/  ULDC.64 UR4, c[0x4][0xd8] ;  /* 0x0100360000047ab9 */ /* 0x000fe20000000a00 */
[----:B------:R-:W-:Y:S01]  /*2ef0*/  ULDC.64 UR6, c[0x4][0x58] ;  /* 0x0100160000067ab9 */ /* 0x000fe20000000a00 */
[----:B------:R-:W-:Y:S02]  /*2f00*/  IMAD.U32 R4, RZ, RZ, UR4 ;  /* 0x00000004ff047e24 */ /* 0x000fe4000f8e00ff */
        /* <DEDUP_REMOVED lines=10> */
[----:B--2---:R-:W-:Y:S05]  /*2fb0*/  CALL.ABS.NOINC R14 ;  /* 0x000000000e007343 */ /* 0x004fea0003c00000 */
.L_x_516:
        /* <DEDUP_REMOVED lines=16> */
.L_x_519:
[----:B------:R-:W-:Y:S01]  /*30c0*/  ULDC UR4, c[0x0][0x780] ;  /* 0x0001e00000047ab9 */ /* 0x000fe20000000800 */
[----:B------:R-:W-:Y:S02]  /*30d0*/  IMAD.MOV.U32 R88, RZ, RZ, 0x1 ;  /* 0x00000001ff587424 */ /* 0x000fe400078e00ff */
[----:B-----5:R-:W-:-:S07]  /*30e0*/  IMAD.U32 R89, RZ, RZ, UR4 ;  /* 0x00000004ff597e24 */ /* 0x020fce000f8e00ff */
.L_x_518:
        /* <DEDUP_REMOVED lines=13> */
.L_x_521:
[----:B------:R-:W-:Y:S02]  /*31c0*/  ULDC UR4, c[0x0][0x7a0] ;  /* 0x0001e80000047ab9 */ /* 0x000fe40000000800 */
[----:B-----5:R-:W-:-:S07]  /*31d0*/  IMAD.U32 R90, RZ, RZ, UR4 ;  /* 0x00000004ff5a7e24 */ /* 0x020fce000f8e00ff */
.L_x_520:
        /* <DEDUP_REMOVED lines=18> */
.L_x_524:
[----:B-----5:R-:W-:-:S13]  /*3300*/  FSETP.EQ.AND P3, PT, R89, RZ, PT ;  /* 0x000000ff5900720b */ /* 0x020fda0003f62000 */
.L_x_525:
[----:B------:R-:W-:Y:S05]  /*3310*/  BSYNC B0 ;  /* 0x0000000000007941 */ /* 0x000fea0003800000 */
.L_x_523:
[----:B------:R-:W-:-:S07]  /*3320*/  SEL R0, RZ, 0x1, P3 ;  /* 0x00000001ff007807 */ /* 0x000fce0001800000 */
.L_x_522:
[----:B------:R-:W-:Y:S04]  /*3330*/  BSSY B0, `(.L_x_526) ;  /* 0x0000007000007945 */ /* 0x000fe80003800000 */
[----:B------:R-:W-:Y:S05]  /*3340*/  @!P0 BRA `(.L_x_527) ;  /* 0x0000000000108947 */ /* 0x000fea0003800000 */
[----:B------:R-:W-:-:S13]  /*3350*/  LOP3.LUT P0, RZ, R88, 0xff, RZ, 0xc0, !PT ;  /* 0x000000ff58ff7812 */ /* 0x000fda000780c0ff */
[----:B------:R-:W-:Y:S05]  /*3360*/  @!P0 BRA `(.L_x_528) ;  /* 0x00000000000c8947 */ /* 0x000fea0003800000 */
[----:B-----5:R-:W-:Y:S01]  /*3370*/  FSETP.EQ.AND P2, PT, R89, RZ, PT ;  /* 0x000000ff5900720b */ /* 0x020fe20003f42000 */
[----:B------:R-:W-:-:S12]  /*3380*/  BRA `(.L_x_528) ;  /* 0x0000000000047947 */ /* 0x000fd80003800000 */
.L_x_527:
[----:B-----5:R-:W-:-:S13]  /*3390*/  FSETP.EQ.AND P2, PT, R89, RZ, PT ;  /* 0x000000ff5900720b */ /* 0x020fda0003f42000 */
.L_x_528:
[----:B------:R-:W-:Y:S05]  /*33a0*/  BSYNC B0 ;  /* 0x0000000000007941 */ /* 0x000fea0003800000 */
.L_x_526:
        /* <DEDUP_REMOVED lines=8> */
[----:B-1----:R-:W-:-:S05]  /*3430*/  CS2R R8, SRZ ;  /* 0x0000000000087805 */ /* 0x002fca000001ff00 */
[----:B------:R-:W-:Y:S05]  /*3440*/  @!P0 BRA `(.L_x_530) ;  /* 0x0000000000488947 */ /* 0x000fea0003800000 */
[----:B------:R-:W-:-:S13]  /*3450*/  ISETP.NE.AND P3, PT, R110, 0x3, PT ;  /* 0x000000036e00780c */ /* 0x000fda0003f65270 */
[----:B------:R-:W-:Y:S05]  /*3460*/  @!P3 BRA `(.L_x_531) ;  /* 0x000000000004b947 */ /* 0x000fea0003800000 */
[----:B------:R-:W-:Y:S01]  /*3470*/  BPT.TRAP 0x1 ;  /* 0x000000040000795c */ /* 0x000fe20000300000 */
.L_x_531:
[----:B------:R-:W-:Y:S01]  /*3480*/  SHF.L.U32 R0, R98, 0x1f, RZ ;  /* 0x0000001f62007819 */ /* 0x000fe200000006ff */
[----:B------:R-:W-:Y:S01]  /*3490*/  BSSY B1, `(.L_x_532) ;  /* 0x0000005000017945 */ /* 0x000fe20003800000 */
[----:B------:R-:W-:Y:S01]  /*34a0*/  @!P2 LEA R3, R96, UR52, 0x1 ;  /* 0x000000346003ac11 */ /* 0x000fe2000f8e08ff */
[----:B------:R-:W-:Y:S01]  /*34b0*/  IMAD.MOV.U32 R11, RZ, RZ, RZ ;  /* 0x000000ffff0b7224 */ /* 0x000fe200078e00ff */
[----:B------:R-:W1:Y:S02]  /*34c0*/  SYNCS.PHASECHK.TRANS64.TRYWAIT P3, [UR52+0x80], R0 ;  /* 0x00008000ff0075a7 */ /* 0x000e640008060174 */
[----:B-1----:R-:W-:Y:S05]  /*34d0*/  @!P3 BRA `(.L_x_533) ;  /* 0x000000540088b947 */ /* 0x002fea0003800000 */
.L_x_658:
[----:B------:R-:W-:Y:S05]  /*34e0*/  BSYNC B1 ;  /* 0x0000000000017941 */ /* 0x000fea0003800000 */
.L_x_532:
[----:B------:R-:W-:Y:S01]  /*34f0*/  IMAD.MOV.U32 R10, RZ, RZ, RZ ;  /* 0x000000ffff0a7224 */ /* 0x000fe200078e00ff */
[----:B------:R-:W-:Y:S01]  /*3500*/  CS2R R8, SRZ ;  /* 0x0000000000087805 */ /* 0x000fe2000001ff00 */
[----:B------:R-:W-:Y:S01]  /*3510*/  IMAD.MOV.U32 R6, RZ, RZ, RZ ;  /* 0x000000ffff067224 */ /* 0x000fe200078e00ff */
[----:B-1----:R-:W-:Y:S01]  /*3520*/  CS2R R4, SRZ ;  /* 0x0000000000047805 */ /* 0x002fe2000001ff00 */
[----:B------:R-:W-:Y:S05]  /*3530*/  @!P2 WARPSYNC.ALL ;  /* 0x000000000000a948 */ /* 0x000fea0003800000 */
[----:B------:R1:W2:Y:S01]  /*3540*/  @!P2 LDSM.16.MT88.4 R8, [R3+0x400] ;  /* 0x000400000308a83b */ /* 0x0002a20000004200 */
[----:B------:R-:W-:-:S03]  /*3550*/  IMAD.MOV.U32 R0, RZ, RZ, 0x1 ;  /* 0x00000001ff007424 */ /* 0x000fc600078e00ff */
[----:B------:R1:W3:Y:S04]  /*3560*/  @!P2 LDSM.16.MT88.4 R4, [R3+0xc00] ;  /* 0x000c00000304a83b */ /* 0x0002e80000004200 */
.L_x_530:
[----:B------:R-:W-:Y:S05]  /*3570*/  BSYNC B0 ;  /* 0x0000000000007941 */ /* 0x000fea0003800000 */
.L_x_529:
        /* <DEDUP_REMOVED lines=81> */
.L_x_535:
[----:B------:R-:W-:Y:S05]  /*3a90*/  BSYNC B0 ;  /* 0x0000000000007941 */ /* 0x000fea0003800000 */
.L_x_534:
        /* <DEDUP_REMOVED lines=9> */
.L_x_539:
[----:B------:R-:W-:-:S04]  /*3b30*/  ULEA UR4, UR55, UR52, 0x3 ;  /* 0x0000003437047291 */ /* 0x000fc8000f8e183f */
[----:B------:R-:W-:-:S04]  /*3b40*/  UIADD3 UR4, UR4, 0xa0, URZ ;  /* 0x000000a004047890 */ /* 0x000fc8000fffe03f */
[----:B------:R-:W-:-:S09]  /*3b50*/  UPRMT UR4, UR51, 0x654, UR4 ;  /* 0x0000065433047896 */ /* 0x000fd20008000004 */
[----:B------:R-:W-:Y:S03]  /*3b60*/  SYNCS.ARRIVE.TRANS64.RED.A1T0 RZ, [UR4], RZ ;  /* 0x000000ffffff79a7 */ /* 0x000fe60008100404 */
.L_x_538:
[----:B------:R-:W-:Y:S05]  /*3b70*/  BSYNC B0 ;  /* 0x0000000000007941 */ /* 0x000fea0003800000 */
.L_x_537:
[----:B------:R-:W-:-:S04]  /*3b80*/  UIADD3 UR55, UR55, 0x1, URZ ;  /* 0x0000000137377890 */ /* 0x000fc8000fffe03f */
[----:B------:R-:W-:-:S04]  /*3b90*/  UISETP.NE.AND UP0, UPT, UR55, 0x4, UPT ;  /* 0x000000043700788c */ /* 0x000fc8000bf05270 */
[----:B------:R-:W-:-:S12]  /*3ba0*/  USEL UR55, UR55, URZ, UP0 ;  /* 0x0000003f37377287 */ /* 0x000fd80008000000 */
.L_x_536:
[----:B------:R-:W-:Y:S04]  /*3bb0*/  BSSY B0, `(.L_x_540) ;  /* 0x0000010000007945 */ /* 0x000fe80003800000 */
[----:B------:R-:W-:Y:S05]  /*3bc0*/  @!P0 BRA `(.L_x_541) ;  /* 0x0000000000388947 */ /* 0x000fea0003800000 */
[----:B------:R-:W-:-:S13]  /*3bd0*/  ISETP.NE.AND P4, PT, R110, 0x3, PT ;  /* 0x000000036e00780c */ /* 0x000fda0003f85270 */
[----:B------:R-:W-:Y:S05]  /*3be0*/  @!P4 BRA `(.L_x_542) ;  /* 0x000000000004c947 */ /* 0x000fea0003800000 */
[----:B------:R-:W-:Y:S01]  /*3bf0*/  BPT.TRAP 0x1 ;  /* 0x000000040000795c */ /* 0x000fe20000300000 */
.L_x_542:
[----:B------:R-:W-:Y:S01]  /*3c00*/  LEA R14, R0, UR52, 0x3 ;  /* 0x00000034000e7c11 */ /* 0x000fe2000f8e18ff */
[----:B------:R-:W-:Y:S01]  /*3c10*/  BSSY B1, `(.L_x_543) ;  /* 0x0000005000017945 */ /* 0x000fe20003800000 */
[----:B------:R-:W-:Y:S01]  /*3c20*/  SHF.L.U32 R15, R98, 0x1f, RZ ;  /* 0x0000001f620f7819 */ /* 0x000fe200000006ff */
[----:B------:R-:W-:-:S03]  /*3c30*/  @!P2 IMAD R12, R0, 0x2000, R13 ;  /* 0x00002000000ca824 */ /* 0x000fc600078e020d */
[----:B------:R-:W2:Y:S02]  /*3c40*/  SYNCS.PHASECHK.TRANS64.TRYWAIT P4, [R14+URZ+0x80], R15 ;  /* 0x0000800f0e0075a7 */ /* 0x000ea4000808017f */
[----:B--2---:R-:W-:Y:S05]  /*3c50*/  @!P4 BRA `(.L_x_544) ;  /* 0x0000004c00c0c947 */ /* 0x004fea0003800000 */
.L_x_659:
[----:B------:R-:W-:Y:S05]  /*3c60*/  BSYNC B1 ;  /* 0x0000000000017941 */ /* 0x000fea0003800000 */
.L_x_543:
[----:B------:R-:W-:Y:S05]  /*3c70*/  @!P2 WARPSYNC.ALL ;  /* 0x000000000000a948 */ /* 0x000fea0003800000 */
[----:B------:R3:W4:Y:S01]  /*3c80*/  @!P2 LDSM.16.MT88.4 R8, [R12] ;  /* 0x000000000c08a83b */ /* 0x0007220000004200 */
[----:B------:R-:W-:-:S03]  /*3c90*/  VIADD R0, R0, 0x1 ;  /* 0x0000000100007836 */ /* 0x000fc60000000000 */
[----:B------:R3:W1:Y:S04]  /*3ca0*/  @!P2 LDSM.16.MT88.4 R4, [R12+0x800] ;  /* 0x000800000c04a83b */ /* 0x0006680000004200 */
.L_x_541:
[----:B------:R-:W-:Y:S05]  /*3cb0*/  BSYNC B0 ;  /* 0x0000000000007941 */ /* 0x000fea0003800000 */
.L_x_540:
        /* <DEDUP_REMOVED lines=82> */
.L_x_546:
[----:B------:R-:W-:Y:S05]  /*41e0*/  BSYNC B0 ;  /* 0x0000000000007941 */ /* 0x000fea0003800000 */
.L_x_545:
[----:B------:R-:W-:Y:S06]  /*41f0*/  BAR.SYNC.DEFER_BLOCKING 0x1, 0x100 ;  /* 0x0044000000007b1d */ /* 0x000fec0000010000 */
[----:B------:R-:W-:Y:S04]  /*4200*/  BSSY B0, `(.L_x_547) ;  /* 0x0000009000007945 */ /* 0x000fe80003800000 */
[----:B------:R-:W-:Y:S05]  /*4210*/  @!P0 BRA `(.L_x_548) ;  /* 0x00000000001c8947 */ /* 0x000fea0003800000 */
[----:B------:R-:W-:-:S13]  /*4220*/  ISETP.NE.AND P4, PT, R110, 0x3, PT ;  /* 0x000000036e00780c */ /* 0x000fda0003f85270 */
[----:B------:R-:W-:Y:S05]  /*4230*/  @!P4 BRA `(.L_x_549) ;  /* 0x000000000004c947 */ /* 0x000fea0003800000 */
[----:B------:R-:W-:Y:S01]  /*4240*/  BPT.TRAP 0x1 ;  /* 0x000000040000795c */ /* 0x000fe20000300000 */
.L_x_549:
[----:B------:R-:W-:-:S04]  /*4250*/  ULEA UR4, UR55, UR52, 0x3 ;  /* 0x0000003437047291 */ /* 0x000fc8000f8e183f */
[----:B------:R-:W-:-:S04]  /*4260*/  UIADD3 UR4, UR4, 0xa0, URZ ;  /* 0x000000a004047890 */ /* 0x000fc8000fffe03f */
[----:B------:R-:W-:-:S09]  /*4270*/  UPRMT UR4, UR51, 0x654, UR4 ;  /* 0x0000065433047896 */ /* 0x000fd20008000004 */
[----:B------:R-:W-:Y:S03]  /*4280*/  SYNCS.ARRIVE.TRANS64.RED.A1T0 RZ, [UR4], RZ ;  /* 0x000000ffffff79a7 */ /* 0x000fe60008100404 */
.L_x_548:
[----:B------:R-:W-:Y:S05]  /*4290*/  BSYNC B0 ;  /* 0x0000000000007941 */ /* 0x000fea0003800000 */
.L_x_547:
        /* <DEDUP_REMOVED lines=9> */
.L_x_552:
[----:B------:R-:W-:Y:S01]  /*4330*/  LEA R12, R0, UR52, 0x3 ;  /* 0x00000034000c7c11 */ /* 0x000fe2000f8e18ff */
[----:B------:R-:W-:Y:S01]  /*4340*/  BSSY B1, `(.L_x_553) ;  /* 0x0000005000017945 */ /* 0x000fe20003800000 */
[----:B------:R-:W-:Y:S01]  /*4350*/  SHF.L.U32 R15, R98, 0x1f, RZ ;  /* 0x0000001f620f7819 */ /* 0x000fe200000006ff */
[----:B------:R-:W-:-:S03]  /*4360*/  @!P2 IMAD R14, R0, 0x2000, R13 ;  /* 0x00002000000ea824 */ /* 0x000fc600078e020d */
[----:B------:R-:W2:Y:S02]  /*4370*/  SYNCS.PHASECHK.TRANS64.TRYWAIT P4, [R12+URZ+0x80], R15 ;  /* 0x0000800f0c0075a7 */ /* 0x000ea4000808017f */
[----:B--2---:R-:W-:Y:S05]  /*4380*/  @!P4 BRA `(.L_x_554) ;  /* 0x000000480008c947 */ /* 0x004fea0003800000 */
.L_x_660:
[----:B------:R-:W-:Y:S05]  /*4390*/  BSYNC B1 ;  /* 0x0000000000017941 */ /* 0x000fea0003800000 */
.L_x_553:
        /* <DEDUP_REMOVED lines=8> */
.L_x_551:
[----:B------:R-:W-:Y:S05]  /*4420*/  BSYNC B0 ;  /* 0x0000000000007941 */ /* 0x000fea0003800000 */
.L_x_550:
        /* <DEDUP_REMOVED lines=82> */
.L_x_556:
[----:B------:R-:W-:Y:S05]  /*4950*/  BSYNC B0 ;  /* 0x0000000000007941 */ /* 0x000fea0003800000 */
.L_x_555:
[----:B------:R-:W-:Y:S06]  /*4960*/  BAR.SYNC.DEFER_BLOCKING 0x1, 0x100 ;  /* 0x0044000000007b1d */ /* 0x000fec0000010000 */
[----:B------:R-:W-:Y:S04]  /*4970*/  BSSY B0, `(.L_x_557) ;  /* 0x0000009000007945 */ /* 0x000fe80003800000 */
[----:B------:R-:W-:Y:S05]  /*4980*/  @!P0 BRA `(.L_x_558) ;  /* 0x00000000001c8947 */ /* 0x000fea0003800000 */
[----:B------:R-:W-:-:S13]  /*4990*/  ISETP.NE.AND P4, PT, R110, 0x3, PT ;  /* 0x000000036e00780c */ /* 0x000fda0003f85270 */
[----:B------:R-:W-:Y:S05]  /*49a0*/  @!P4 BRA `(.L_x_559) ;  /* 0x000000000004c947 */ /* 0x000fea0003800000 */
[----:B------:R-:W-:Y:S01]  /*49b0*/  BPT.TRAP 0x1 ;  /* 0x000000040000795c */ /* 0x000fe20000300000 */
.L_x_559:
[----:B------:R-:W-:-:S04]  /*49c0*/  ULEA UR4, UR55, UR52, 0x3 ;  /* 0x0000003437047291 */ /* 0x000fc8000f8e183f */
[----:B------:R-:W-:-:S04]  /*49d0*/  UIADD3 UR4, UR4, 0xa0, URZ ;  /* 0x000000a004047890 */ /* 0x000fc8000fffe03f */
[----:B------:R-:W-:-:S09]  /*49e0*/  UPRMT UR4, UR51, 0x654, UR4 ;  /* 0x0000065433047896 */ /* 0x000fd20008000004 */
[----:B------:R-:W-:Y:S03]  /*49f0*/  SYNCS.ARRIVE.TRANS64.RED.A1T0 RZ, [UR4], RZ ;  /* 0x000000ffffff79a7 */ /* 0x000fe60008100404 */
.L_x_558:
[----:B------:R-:W-:Y:S05]  /*4a00*/  BSYNC B0 ;  /* 0x0000000000007941 */ /* 0x000fea0003800000 */
.L_x_557:
        /* <DEDUP_REMOVED lines=8> */
.L_x_562:
[----:B------:R-:W-:Y:S01]  /*4a90*/  SHF.L.U32 R12, R12, 0x1f, RZ ;  /* 0x0000001f0c0c7819 */ /* 0x000fe200000006ff */
[----:B------:R-:W-:Y:S01]  /*4aa0*/  BSSY B1, `(.L_x_563) ;  /* 0x0000005000017945 */ /* 0x000fe20003800000 */
[C---:B------:R-:W-:Y:S01]  /*4ab0*/  LEA R15, R0.reuse, UR52, 0x3 ;  /* 0x00000034000f7c11 */ /* 0x040fe2000f8e18ff */
[----:B------:R-:W-:-:S03]  /*4ac0*/  @!P2 IMAD R0, R0, 0x2000, R13 ;  /* 0x000020000000a824 */ /* 0x000fc600078e020d */
[----:B------:R-:W2:Y:S02]  /*4ad0*/  SYNCS.PHASECHK.TRANS64.TRYWAIT P4, [R15+URZ+0x80], R12 ;  /* 0x0000800c0f0075a7 */ /* 0x000ea4000808017f */
[----:B--2---:R-:W-:Y:S05]  /*4ae0*/  @!P4 BRA `(.L_x_564) ;  /* 0x000000400044c947 */ /* 0x004fea0003800000 */
.L_x_661:
[----:B------:R-:W-:Y:S05]  /*4af0*/  BSYNC B1 ;  /* 0x0000000000017941 */ /* 0x000fea0003800000 */
.L_x_563:
[----:B------:R-:W-:Y:S05]  /*4b00*/  @!P2 WARPSYNC.ALL ;  /* 0x000000000000a948 */ /* 0x000fea0003800000 */
[----:B------:R3:W4:Y:S04]  /*4b10*/  @!P2 LDSM.16.MT88.4 R8, [R0] ;  /* 0x000000000008a83b */ /* 0x0007280000004200 */
[----:B------:R3:W1:Y:S02]  /*4b20*/  @!P2 LDSM.16.MT88.4 R4, [R0+0x800] ;  /* 0x000800000004a83b */ /* 0x0006640000004200 */
.L_x_561:
[----:B------:R-:W-:Y:S05]  /*4b30*/  BSYNC B0 ;  /* 0x0000000000007941 */ /* 0x000fea0003800000 */
.L_x_560:
        /* <DEDUP_REMOVED lines=82> */
.L_x_566:
[----:B------:R-:W-:Y:S05]  /*5060*/  BSYNC B0 ;  /* 0x0000000000007941 */ /* 0x000fea0003800000 */
.L_x_565:
[----:B------:R-:W-:Y:S06]  /*5070*/  BAR.SYNC.DEFER_BLOCKING 0x1, 0x100 ;  /* 0x0044000000007b1d */ /* 0x000fec0000010000 */
[----:B------:R-:W-:Y:S04]  /*5080*/  BSSY B0, `(.L_x_567) ;  /* 0x0000009000007945 */ /* 0x000fe80003800000 */
[----:B------:R-:W-:Y:S05]  /*5090*/  @!P0 BRA `(.L_x_568) ;  /* 0x00000000001c8947 */ /* 0x000fea0003800000 */
[----:B------:R-:W-:-:S13]  /*50a0*/  ISETP.NE.AND P0, PT, R110, 0x3, PT ;  /* 0x000000036e00780c */ /* 0x000fda0003f05270 */
[----:B------:R-:W-:Y:S05]  /*50b0*/  @!P0 BRA `(.L_x_569) ;  /* 0x0000000000048947 */ /* 0x000fea0003800000 */
[----:B------:R-:W-:Y:S01]  /*50c0*/  BPT.TRAP 0x1 ;  /* 0x000000040000795c */ /* 0x000fe20000300000 */
.L_x_569:
[----:B------:R-:W-:-:S04]  /*50d0*/  ULEA UR4, UR55, UR52, 0x3 ;  /* 0x0000003437047291 */ /* 0x000fc8000f8e183f */
[----:B------:R-:W-:-:S04]  /*50e0*/  UIADD3 UR4, UR4, 0xa0, URZ ;  /* 0x000000a004047890 */ /* 0x000fc8000fffe03f */
[----:B------:R-:W-:-:S09]  /*50f0*/  UPRMT UR4, UR51, 0x654, UR4 ;  /* 0x0000065433047896 */ /* 0x000fd20008000004 */
[----:B------:R-:W-:Y:S03]  /*5100*/  SYNCS.ARRIVE.TRANS64.RED.A1T0 RZ, [UR4], RZ ;  /* 0x000000ffffff79a7 */ /* 0x000fe60008100404 */
.L_x_568:
[----:B------:R-:W-:Y:S05]  /*5110*/  BSYNC B0 ;  /* 0x0000000000007941 */ /* 0x000fea0003800000 */
.L_x_567:
        /* <DEDUP_REMOVED lines=33> */
.L_x_571:
        /* <DEDUP_REMOVED lines=14> */
[----:B------:R-:W-:Y:S01]  /*5410*/  IMAD R3, R3, R15, R0 ;  /* 0x0000000f03037224 */ /* 0x000fe200078e0200 */
[----:B------:R-:W-:-:S03]  /*5420*/  I2FP.F32.U32 R0, R20 ;  /* 0x0000001400007245 */ /* 0x000fc60000201000 */
[----:B------:R-:W-:Y:S01]  /*5430*/  IMAD.IADD R3, R5, 0x1, R3 ;  /* 0x0000000105037824 */ /* 0x000fe200078e0203 */
[----:B------:R-:W5:Y:S01]  /*5440*/  LDC R24, c[0x0][0xb00] ;  /* 0x0002c000ff187b82 */ /* 0x000f620000000800 */
[----:B-1----:R-:W-:-:S04]  /*5450*/  ISETP.NE.U32.AND P0, PT, R26, RZ, PT ;  /* 0x000000ff1a00720c */ /* 0x002fc80003f05070 */
[----:B------:R-:W-:-:S03]  /*5460*/  ISETP.NE.AND.EX P0, PT, R27, RZ, PT, P0 ;  /* 0x000000ff1b00720c */ /* 0x000fc60003f05300 */
        /* <DEDUP_REMOVED lines=28> */
.L_x_572:
[----:B------:R-:W-:Y:S01]  /*5630*/  ISETP.NE.AND P0, PT, R2, 0x1, PT ;  /* 0x000000010200780c */ /* 0x000fe20003f05270 */
[----:B------:R-:W-:Y:S01]  /*5640*/  IMAD.MOV R14, RZ, RZ, -R14 ;  /* 0x000000ffff0e7224 */ /* 0x000fe200078e0a0e */
[----:B------:R-:W-:Y:S02]  /*5650*/  SHF.R.U64 R3, R4, R21, R5 ;  /* 0x0000001504037219 */ /* 0x000fe40000001205 */
[----:B------:R-:W-:Y:S02]  /*5660*/  LOP3.LUT R0, R0, R103, RZ, 0xc0, !PT ;  /* 0x0000006700007212 */ /* 0x000fe400078ec0ff */
[----:B------:R-:W-:Y:S01]  /*5670*/  R2UR UR47, R30 ;  /* 0x000000001e2f72ca */ /* 0x000fe200000e0000 */
[----:B------:R-:W-:Y:S02]  /*5680*/  IMAD.MOV R4, RZ, RZ, -R3 ;  /* 0x000000ffff047224 */ /* 0x000fe400078e0a03 */
[----:B------:R-:W-:Y:S01]  /*5690*/  IMAD R23, R97, R3, R0 ;  /* 0x0000000361177224 */ /* 0x000fe200078e0200 */
[----:B------:R-:W-:Y:S01]  /*56a0*/  LOP3.LUT R3, R10, R101, RZ, 0xc0, !PT ;  /* 0x000000650a037212 */ /* 0x000fe200078ec0ff */
        /* <DEDUP_REMOVED lines=8> */
.L_x_570:
[----:B------:R-:W-:Y:S01]  /*5730*/  UIADD3 UR49, UR54, UR49, URZ ;  /* 0x0000003136317290 */ /* 0x000fe2000fffe03f */
[----:B------:R-:W-:Y:S01]  /*5740*/  LOP3.LUT P0, RZ, R0, 0xff, RZ, 0xc0, !PT ;  /* 0x000000ff00ff7812 */ /* 0x000fe2000780c0ff */
[----:B------:R-:W-:Y:S02]  /*5750*/  UIADD3 UR39, UR39, 0x4, URZ ;  /* 0x0000000427277890 */ /* 0x000fe4000fffe03f */
[----:B------:R-:W-:Y:S02]  /*5760*/  USHF.R.U32.HI UR4, URZ, 0x3, UR49 ;  /* 0x000000033f047899 */ /* 0x000fe40008011631 */
[----:B------:R-:W-:Y:S02]  /*5770*/  UISETP.GT.U32.AND UP0, UPT, UR49, 0x7, UPT ;  /* 0x000000073100788c */ /* 0x000fe4000bf04070 */
[----:B------:R-:W-:Y:S02]  /*5780*/  ULOP3.LUT UR4, UR4, 0x1, URZ, 0xc0, !UPT ;  /* 0x0000000104047892 */ /* 0x000fe4000f8ec03f */
[----:B------:R-:W-:-:S02]  /*5790*/  UISETP.LT.U32.AND UP1, UPT, UR54, 0x8, UP0 ;  /* 0x000000083600788c */ /* 0x000fc40008721070 */
[----:B------:R-:W-:Y:S02]  /*57a0*/  UISETP.NE.U32.AND UP2, UPT, UR4, 0x1, UPT ;  /* 0x000000010400788c */ /* 0x000fe4000bf45070 */
[----:B------:R-:W-:Y:S02]  /*57b0*/  USEL UR5, URZ, 0x1, !UP1 ;  /* 0x000000013f057887 */ /* 0x000fe4000c800000 */
[----:B------:R-:W-:Y:S02]  /*57c0*/  UISETP.GT.U32.AND UP0, UPT, UR54, 0x7, !UP2 ;  /* 0x000000073600788c */ /* 0x000fe4000d704070 */
[----:B------:R-:W-:Y:S02]  /*57d0*/  ULOP3.LUT UR49, UR49, 0x7, URZ, 0xc0, !UPT ;  /* 0x0000000731317892 */ /* 0x000fe4000f8ec03f */
[----:B------:R-:W-:-:S04]  /*57e0*/  USEL UR4, URZ, 0x1, !UP0 ;  /* 0x000000013f047887 */ /* 0x000fc8000c000000 */
[----:B------:R-:W-:Y:S01]  /*57f0*/  ULOP3.LUT UR48, UR4, UR48, UR5, 0x96, !UPT ;  /* 0x0000003004307292 */ /* 0x000fe2000f8e9605 */
[----:B------:R-:W-:Y:S11]  /*5800*/  @P0 BRA `(.L_x_573) ;  /* 0xffffffbc00e40947 */ /* 0x000ff6000383ffff */
[----:B------:R-:W-:-:S13]  /*5810*/  PLOP3.LUT P0, PT, PT, PT, PT, 0x8, 0x0 ;  /* 0x000000000000781c */ /* 0x000fda0003f0e170 */
.L_x_491:
        /* <DEDUP_REMOVED lines=17> */
.L_x_577:
[----:B------:R-:W-:-:S04]  /*5930*/  ISETP.NE.U32.AND P0, PT, RZ, UR6, PT ;  /* 0x00000006ff007c0c */ /* 0x000fc8000bf05070 */
[----:B------:R-:W-:-:S13]  /*5940*/  ISETP.NE.AND.EX P0, PT, RZ, UR7, PT, P0 ;  /* 0x00000007ff007c0c */ /* 0x000fda000bf05300 */
[----:B------:R-:W-:Y:S05]  /*5950*/  @!P0 BREAK B0 ;  /* 0x0000000000008942 */ /* 0x000fea0003800000 */
[----:B------:R-:W-:Y:S05]  /*5960*/  @P0 BRA `(.L_x_575) ;  /* 0x0000000000100947 */ /* 0x000fea0003800000 */
[----:B------:R-:W-:Y:S05]  /*5970*/  BRA `(.L_x_483) ;  /* 0x0000002c00fc7947 */ /* 0x000fea0003800000 */
.L_x_576:
[----:B-----5:R-:W-:-:S13]  /*5980*/  FSETP.NEU.AND P0, PT, R89, RZ, PT ;  /* 0x000000ff5900720b */ /* 0x020fda0003f0d000 */
[----:B------:R-:W-:Y:S05]  /*5990*/  @!P0 BREAK B0 ;  /* 0x0000000000008942 */ /* 0x000fea0003800000 */
[----:B------:R-:W-:Y:S05]  /*59a0*/  @!P0 BRA `(.L_x_483) ;  /* 0x0000002c00f08947 */ /* 0x000fea0003800000 */
.L_x_575:
[----:B------:R-:W-:Y:S05]  /*59b0*/  BSYNC B0 ;  /* 0x0000000000007941 */ /* 0x000fea0003800000 */
.L_x_574:
[----:B------:R-:W-:-:S04]  /*59c0*/  LOP3.LUT R18, R18, 0x1, RZ, 0xfc, !PT ;  /* 0x0000000112127812 */ /* 0x000fc800078efcff */
[----:B------:R-:W-:-:S13]  /*59d0*/  ISETP.NE.AND P0, PT, R18, 0x3, PT ;  /* 0x000000031200780c */ /* 0x000fda0003f05270 */
[----:B------:R-:W-:Y:S05]  /*59e0*/  @!P0 BRA `(.L_x_578) ;  /* 0x0000000000048947 */ /* 0x000fea0003800000 */
[----:B------:R-:W-:Y:S01]  /*59f0*/  BPT.TRAP 0x1 ;  /* 0x000000040000795c */ /* 0x000fe20000300000 */
.L_x_578:
        /* <DEDUP_REMOVED lines=8> */
.L_x_482:
        /* <DEDUP_REMOVED lines=26> */
.L_x_580:
        /* <DEDUP_REMOVED lines=50> */
.L_x_581:
        /* <DEDUP_REMOVED lines=17> */
.L_x_579:
        /* <DEDUP_REMOVED lines=17> */
.L_x_583:
        /* <DEDUP_REMOVED lines=9> */
.L_x_586:
[----:B------:R-:W1:Y:S01]  /*61f0*/  LDC R11, c[0x0][0x780] ;  /* 0x0001e000ff0b7b82 */ /* 0x000e620000000800 */
[----:B------:R-:W-:-:S07]  /*6200*/  IMAD.MOV.U32 R0, RZ, RZ, 0x1 ;  /* 0x00000001ff007424 */ /* 0x000fce00078e00ff */
.L_x_585:
        /* <DEDUP_REMOVED lines=15> */
.L_x_619:
        /* <DEDUP_REMOVED lines=16> */
.L_x_589:
[----:B-1---5:R-:W3:Y:S01]  /*6400*/  LDC R11, c[0x0][0x780] ;  /* 0x0001e000ff0b7b82 */ /* 0x022ee20000000800 */
[----:B------:R-:W-:-:S07]  /*6410*/  IMAD.MOV.U32 R0, RZ, RZ, 0x1 ;  /* 0x00000001ff007424 */ /* 0x000fce00078e00ff */
.L_x_588:
        /* <DEDUP_REMOVED lines=8> */
.L_x_590:
[----:B-1-3-5:R-:W-:-:S13]  /*64a0*/  FSETP.EQ.AND P0, PT, R11, RZ, PT ;  /* 0x000000ff0b00720b */ /* 0x02afda0003f02000 */
.L_x_591:
[----:B------:R-:W-:Y:S02]  /*64b0*/  ISETP.NE.AND P2, PT, R8, 0x3, PT ;  /* 0x000000030800780c */ /* 0x000fe40003f45270 */
[----:B------:R-:W-:-:S04]  /*64c0*/  ELECT P1, URZ, PT ;  /* 0x00000000003f782f */ /* 0x000fc80003820000 */
[----:B------:R-:W-:-:S07]  /*64d0*/  PLOP3.LUT P0, PT, P1, P0, PT, 0x20, 0x0 ;  /* 0x000000000000781c */ /* 0x000fce0000f00470 */
[----:B------:R-:W-:Y:S06]  /*64e0*/  @!P2 BRA `(.L_x_592) ;  /* 0x000000000004a947 */ /* 0x000fec0003800000 */
[----:B------:R-:W-:Y:S01]  /*64f0*/  BPT.TRAP 0x1 ;  /* 0x000000040000795c */ /* 0x000fe20000300000 */
.L_x_592:
[----:B------:R-:W1:Y:S01]  /*6500*/  S2UR UR36, SR_CgaCtaId ;  /* 0x00000000002479c3 */ /* 0x000e620000008800 */
[----:B------:R-:W-:Y:S01]  /*6510*/  UMOV UR13, 0x400 ;  /* 0x00000400000d7882 */ /* 0x000fe20000000000 */
[----:B--2-4-:R-:W-:Y:S01]  /*6520*/  SHF.L.U32 R4, R3, 0x1f, RZ ;  /* 0x0000001f03047819 */ /* 0x014fe200000006ff */
[----:B-1----:R-:W-:-:S09]  /*6530*/  ULEA UR13, UR36, UR13, 0x18 ;  /* 0x0000000d240d7291 */ /* 0x002fd2000f8ec03f */
[----:B------:R-:W1:Y:S02]  /*6540*/  SYNCS.PHASECHK.TRANS64.TRYWAIT P1, [UR13+0xa0], R4 ;  /* 0x0000a004ff0075a7 */ /* 0x000e64000802014d */
[----:B-1----:R-:W-:Y:S05]  /*6550*/  @!P1 BRA `(.L_x_593) ;  /* 0x0000002400d49947 */ /* 0x002fea0003800000 */
.L_x_662:
        /* <DEDUP_REMOVED lines=18> */
.L_x_596:
[----:B-1----:R-:W1:Y:S02]  /*6680*/  LDC R5, c[0x0][0xa00] ;  /* 0x00028000ff057b82 */ /* 0x002e640000000800 */
[----:B-1----:R2:W-:Y:S02]  /*6690*/  SYNCS.ARRIVE.TRANS64.RED.A0TR RZ, [UR13+0x80], R5 ;  /* 0x00008005ffff79a7 */ /* 0x0025e4000830040d */
.L_x_595:
[----:B------:R-:W-:Y:S05]  /*66a0*/  BSYNC B0 ;  /* 0x0000000000007941 */ /* 0x000fea0003800000 */
.L_x_594:
[----:B------:R-:W-:Y:S05]  /*66b0*/  @!P2 BRA `(.L_x_597) ;  /* 0x000000000004a947 */ /* 0x000fea0003800000 */
[----:B------:R-:W-:Y:S01]  /*66c0*/  BPT.TRAP 0x1 ;  /* 0x000000040000795c */ /* 0x000fe20000300000 */
.L_x_597:
[----:B------:R-:W-:-:S04]  /*66d0*/  UIADD3 UR8, UR13, 0x80, URZ ;  /* 0x000000800d087890 */ /* 0x000fc8000fffe03f */
[----:B------:R-:W-:-:S09]  /*66e0*/  UPRMT UR8, UR36, 0x654, UR8 ;  /* 0x0000065424087896 */ /* 0x000fd20008000008 */
[----:B------:R-:W-:Y:S01]  /*66f0*/  SYNCS.ARRIVE.TRANS64.RED.A1T0 RZ, [UR8], RZ ;  /* 0x000000ffffff79a7 */ /* 0x000fe20008100408 */
[----:B------:R-:W-:Y:S05]  /*6700*/  @!P2 BRA `(.L_x_598) ;  /* 0x000000000004a947 */ /* 0x000fea0003800000 */
[----:B------:R-:W-:Y:S01]  /*6710*/  BPT.TRAP 0x1 ;  /* 0x000000040000795c */ /* 0x000fe20000300000 */
.L_x_598:
[----:B------:R-:W3:Y:S02]  /*6720*/  SYNCS.PHASECHK.TRANS64.TRYWAIT P1, [UR13+0xa8], R4 ;  /* 0x0000a804ff0075a7 */ /* 0x000ee4000802014d */
[----:B---3--:R-:W-:Y:S05]  /*6730*/  @!P1 BRA `(.L_x_599) ;  /* 0x0000002400749947 */ /* 0x008fea0003800000 */
.L_x_663:
        /* <DEDUP_REMOVED lines=20> */
.L_x_602:
[----:B-12---:R-:W1:Y:S02]  /*6880*/  LDC R5, c[0x0][0xa00] ;  /* 0x00028000ff057b82 */ /* 0x006e640000000800 */
[----:B-1----:R3:W-:Y:S02]  /*6890*/  SYNCS.ARRIVE.TRANS64.RED.A0TR RZ, [UR13+0x88], R5 ;  /* 0x00008805ffff79a7 */ /* 0x0027e4000830040d */
.L_x_601:
[----:B------:R-:W-:Y:S05]  /*68a0*/  BSYNC B0 ;  /* 0x0000000000007941 */ /* 0x000fea0003800000 */
.L_x_600:
[----:B------:R-:W-:Y:S05]  /*68b0*/  @!P2 BRA `(.L_x_603) ;  /* 0x000000000004a947 */ /* 0x000fea0003800000 */
[----:B------:R-:W-:Y:S01]  /*68c0*/  BPT.TRAP 0x1 ;  /* 0x000000040000795c */ /* 0x000fe20000300000 */
.L_x_603:
[----:B------:R-:W-:-:S04]  /*68d0*/  UIADD3 UR8, UR13, 0x88, URZ ;  /* 0x000000880d087890 */ /* 0x000fc8000fffe03f */
[----:B------:R-:W-:-:S09]  /*68e0*/  UPRMT UR8, UR36, 0x654, UR8 ;  /* 0x0000065424087896 */ /* 0x000fd20008000008 */
[----:B------:R-:W-:Y:S01]  /*68f0*/  SYNCS.ARRIVE.TRANS64.RED.A1T0 RZ, [UR8], RZ ;  /* 0x000000ffffff79a7 */ /* 0x000fe20008100408 */
[----:B------:R-:W-:Y:S05]  /*6900*/  @!P2 BRA `(.L_x_604) ;  /* 0x000000000004a947 */ /* 0x000fea0003800000 */
[----:B------:R-:W-:Y:S01]  /*6910*/  BPT.TRAP 0x1 ;  /* 0x000000040000795c */ /* 0x000fe20000300000 */
.L_x_604:
[----:B------:R-:W4:Y:S02]  /*6920*/  SYNCS.PHASECHK.TRANS64.TRYWAIT P1, [UR13+0xb0], R4 ;  /* 0x0000b004ff0075a7 */ /* 0x000f24000802014d */
[----:B----4-:R-:W-:Y:S05]  /*6930*/  @!P1 BRA `(.L_x_605) ;  /* 0x00000024000c9947 */ /* 0x010fea0003800000 */
.L_x_664:
        /* <DEDUP_REMOVED lines=20> */
.L_x_608:
[----:B-123--:R-:W1:Y:S02]  /*6a80*/  LDC R5, c[0x0][0xa00] ;  /* 0x00028000ff057b82 */ /* 0x00ee640000000800 */
[----:B-1----:R4:W-:Y:S02]  /*6a90*/  SYNCS.ARRIVE.TRANS64.RED.A0TR RZ, [UR13+0x90], R5 ;  /* 0x00009005ffff79a7 */ /* 0x0029e4000830040d */
.L_x_607:
[----:B------:R-:W-:Y:S05]  /*6aa0*/  BSYNC B0 ;  /* 0x0000000000007941 */ /* 0x000fea0003800000 */
.L_x_606:
[----:B------:R-:W-:Y:S05]  /*6ab0*/  @!P2 BRA `(.L_x_609) ;  /* 0x000000000004a947 */ /* 0x000fea0003800000 */
[----:B------:R-:W-:Y:S01]  /*6ac0*/  BPT.TRAP 0x1 ;  /* 0x000000040000795c */ /* 0x000fe20000300000 */
.L_x_609:
[----:B------:R-:W-:-:S04]  /*6ad0*/  UIADD3 UR8, UR13, 0x90, URZ ;  /* 0x000000900d087890 */ /* 0x000fc8000fffe03f */
[----:B------:R-:W-:-:S09]  /*6ae0*/  UPRMT UR8, UR36, 0x654, UR8 ;  /* 0x0000065424087896 */ /* 0x000fd20008000008 */
[----:B------:R-:W-:Y:S01]  /*6af0*/  SYNCS.ARRIVE.TRANS64.RED.A1T0 RZ, [UR8], RZ ;  /* 0x000000ffffff79a7 */ /* 0x000fe20008100408 */
[----:B------:R-:W-:Y:S05]  /*6b00*/  @!P2 BRA `(.L_x_610) ;  /* 0x000000000004a947 */ /* 0x000fea0003800000 */
[----:B------:R-:W-:Y:S01]  /*6b10*/  BPT.TRAP 0x1 ;  /* 0x000000040000795c */ /* 0x000fe20000300000 */
.L_x_610:
[----:B------:R-:W5:Y:S02]  /*6b20*/  SYNCS.PHASECHK.TRANS64.TRYWAIT P1, [UR13+0xb8], R4 ;  /* 0x0000b804ff0075a7 */ /* 0x000f64000802014d */
[----:B-----5:R-:W-:Y:S05]  /*6b30*/  @!P1 BRA `(.L_x_611) ;  /* 0x0000002000a49947 */ /* 0x020fea0003800000 */
.L_x_665:
        /* <DEDUP_REMOVED lines=20> */
.L_x_614:
[----:B------:R-:W1:Y:S02]  /*6c80*/  LDC R4, c[0x0][0xa00] ;  /* 0x00028000ff047b82 */ /* 0x000e640000000800 */
[----:B-1----:R1:W-:Y:S02]  /*6c90*/  SYNCS.ARRIVE.TRANS64.RED.A0TR RZ, [UR13+0x98], R4 ;  /* 0x00009804ffff79a7 */ /* 0x0023e4000830040d */
.L_x_613:
[----:B------:R-:W-:Y:S05]  /*6ca0*/  BSYNC B0 ;  /* 0x0000000000007941 */ /* 0x000fea0003800000 */
.L_x_612:
[----:B------:R-:W-:Y:S05]  /*6cb0*/  @!P2 BRA `(.L_x_615) ;  /* 0x000000000004a947 */ /* 0x000fea0003800000 */
[----:B------:R-:W-:Y:S01]  /*6cc0*/  BPT.TRAP 0x1 ;  /* 0x000000040000795c */ /* 0x000fe20000300000 */
.L_x_615:
        /* <DEDUP_REMOVED lines=40> */
.L_x_617:
        /* <DEDUP_REMOVED lines=47> */
.L_x_618:
        /* <DEDUP_REMOVED lines=11> */
.L_x_616:
[----:B------:R-:W-:-:S13]  /*72f0*/  LOP3.LUT P0, RZ, R4, 0xff, RZ, 0xc0, !PT ;  /* 0x000000ff04ff7812 */ /* 0x000fda000780c0ff */
[----:B------:R-:W-:Y:S05]  /*7300*/  @P0 BRA `(.L_x_619) ;  /* 0xffffffec00fc0947 */ /* 0x000fea000383ffff */
.L_x_587:
[----:B------:R-:W-:-:S13]  /*7310*/  ELECT P0, URZ, PT ;  /* 0x00000000003f782f */ /* 0x000fda0003800000 */
[----:B------:R-:W-:Y:S05]  /*7320*/  @!P0 BRA `(.L_x_483) ;  /* 0x0000001400908947 */ /* 0x000fea0003800000 */
[----:B------:R-:W-:-:S04]  /*7330*/  LOP3.LUT R18, R18, 0x2, RZ, 0xfc, !PT ;  /* 0x0000000212127812 */ /* 0x000fc800078efcff */
[----:B------:R-:W-:-:S13]  /*7340*/  ISETP.NE.AND P1, PT, R18, 0x3, PT ;  /* 0x000000031200780c */ /* 0x000fda0003f25270 */
[----:B------:R-:W-:Y:S05]  /*7350*/  @!P1 BRA `(.L_x_620) ;  /* 0x0000000000049947 */ /* 0x000fea0003800000 */
[----:B------:R-:W-:Y:S01]  /*7360*/  BPT.TRAP 0x1 ;  /* 0x000000040000795c */ /* 0x000fe20000300000 */
.L_x_620:
[----:B--234-:R-:W-:Y:S01]  /*7370*/  IMAD.U32 R5, RZ, RZ, UR36 ;  /* 0x00000024ff057e24 */ /* 0x01cfe2000f8e00ff */
[----:B------:R-:W-:Y:S02]  /*7380*/  MOV R2, 0x400 ;  /* 0x0000040000027802 */ /* 0x000fe40000000f00 */
[----:B------:R-:W-:Y:S02]  /*7390*/  SHF.L.U32 R0, R3, 0x1f, RZ ;  /* 0x0000001f03007819 */ /* 0x000fe400000006ff */
[----:B------:R-:W-:-:S04]  /*73a0*/  LEA R5, R5, R2, 0x18 ;  /* 0x0000000205057211 */ /* 0x000fc800078ec0ff */
[----:B------:R-:W2:Y:S02]  /*73b0*/  SYNCS.PHASECHK.TRANS64.TRYWAIT P0, [R5+URZ+0xa0], R0 ;  /* 0x0000a000050075a7 */ /* 0x000ea4000800017f */
[----:B--2---:R-:W-:Y:S05]  /*73c0*/  @!P0 BRA `(.L_x_621) ;  /* 0x0000001800988947 */ /* 0x004fea0003800000 */
.L_x_666:
[----:B------:R-:W-:Y:S05]  /*73d0*/  @!P1 BRA `(.L_x_622) ;  /* 0x0000000000049947 */ /* 0x000fea0003800000 */
[----:B------:R-:W-:Y:S01]  /*73e0*/  BPT.TRAP 0x1 ;  /* 0x000000040000795c */ /* 0x000fe20000300000 */
.L_x_622:
[----:B------:R-:W3:Y:S02]  /*73f0*/  SYNCS.PHASECHK.TRANS64.TRYWAIT P0, [R5+URZ+0xa8], R0 ;  /* 0x0000a800050075a7 */ /* 0x000ee4000800017f */
[----:B---3--:R-:W-:Y:S05]  /*7400*/  @!P0 BRA `(.L_x_623) ;  /* 0x00000018009c8947 */ /* 0x008fea0003800000 */
.L_x_667:
[----:B------:R-:W-:Y:S05]  /*7410*/  @!P1 BRA `(.L_x_624) ;  /* 0x0000000000049947 */ /* 0x000fea0003800000 */
[----:B------:R-:W-:Y:S01]  /*7420*/  BPT.TRAP 0x1 ;  /* 0x000000040000795c */ /* 0x000fe20000300000 */
.L_x_624:
[----:B------:R-:W4:Y:S02]  /*7430*/  SYNCS.PHASECHK.TRANS64.TRYWAIT P0, [R5+URZ+0xb0], R0 ;  /* 0x0000b000050075a7 */ /* 0x000f24000800017f */
[----:B----4-:R-:W-:Y:S05]  /*7440*/  @!P0 BRA `(.L_x_625) ;  /* 0x0000001800a08947 */ /* 0x010fea0003800000 */
.L_x_668:
[----:B------:R-:W-:Y:S05]  /*7450*/  @!P1 BRA `(.L_x_626) ;  /* 0x0000000000049947 */ /* 0x000fea0003800000 */
[----:B------:R-:W-:Y:S01]  /*7460*/  BPT.TRAP 0x1 ;  /* 0x000000040000795c */ /* 0x000fe20000300000 */
.L_x_626:
[----:B--234-:R-:W-:-:S07]  /*7470*/  SHF.L.U32 R0, R3, 0x1f, RZ ;  /* 0x0000001f03007819 */ /* 0x01cfce00000006ff */
.L_x_627:
[----:B--2---:R2:W3:Y:S02]  /*7480*/  SYNCS.PHASECHK.TRANS64.TRYWAIT P0, [R5+URZ+0xb8], R0 ;  /* 0x0000b800050075a7 */ /* 0x0044e4000800017f */
[----:B---3--:R-:W-:Y:S05]  /*7490*/  @!P0 NANOSLEEP.SYNCS 0x989680 ;  /* 0x009896800000895d */ /* 0x008fea0003900000 */
[----:B------:R-:W3:Y:S02]  /*74a0*/  @!P0 SYNCS.PHASECHK.TRANS64 P0, [R5+URZ+0xb8], R0 ;  /* 0x0000b800050085a7 */ /* 0x000ee4000800007f */
[----:B---3--:R-:W-:Y:S05]  /*74b0*/  @P0 BRA `(.L_x_483) ;  /* 0x00000014002c0947 */ /* 0x008fea0003800000 */
[----:B------:R-:W-:Y:S05]  /*74c0*/  BRA `(.L_x_627) ;  /* 0xfffffffc00ec7947 */ /* 0x000fea000383ffff */
.L_x_582:
        /* <DEDUP_REMOVED lines=23> */
[----:B-1----:R-:W-:-:S05]  /*7640*/  VIADD R3, R3, 0x3f ;  /* 0x0000003f03037836 */ /* 0x002fca0000000000 */
[----:B------:R-:W-:-:S04]  /*7650*/  SHF.R.S32.HI R0, RZ, 0x1f, R3 ;  /* 0x0000001fff007819 */ /* 0x000fc80000011403 */
[----:B------:R-:W-:-:S04]  /*7660*/  LEA.HI R0, R0, R3, RZ, 0x6 ;  /* 0x0000000300007211 */ /* 0x000fc800078f30ff */
[----:B------:R-:W-:-:S05]  /*7670*/  SHF.R.S32.HI R28, RZ, 0x6, R0 ;  /* 0x00000006ff1c7819 */ /* 0x000fca0000011400 */
[----:B------:R-:W-:-:S07]  /*7680*/  VIADD R26, R28, 0x1 ;  /* 0x000000011c1a7836 */ /* 0x000fce0000000000 */
.L_x_645:
        /* <DEDUP_REMOVED lines=22> */
.L_x_629:
        /* <DEDUP_REMOVED lines=19> */
.L_x_630:
        /* <DEDUP_REMOVED lines=9> */
[----:B------:R-:W-:-:S07]  /*79b0*/  IMAD.MOV.U32 R5, RZ, RZ, R31 ;  /* 0x000000ffff057224 */ /* 0x000fce00078e001f */
.L_x_640:
[----:B------:R-:W-:Y:S01]  /*79c0*/  IMAD R7, R5, 0x8, R18 ;  /* 0x0000000805077824 */ /* 0x000fe200078e0212 */
[----:B------:R-:W-:Y:S01]  /*79d0*/  SHF.L.U32 R4, R3, 0x1f, RZ ;  /* 0x0000001f03047819 */ /* 0x000fe200000006ff */
[----:B------:R-:W-:Y:S01]  /*79e0*/  BSSY B1, `(.L_x_632) ;  /* 0x0000005000017945 */ /* 0x000fe20003800000 */
[----:B------:R-:W-:Y:S02]  /*79f0*/  ISETP.NE.AND P1, PT, R25, RZ, PT ;  /* 0x000000ff1900720c */ /* 0x000fe40003f25270 */
[----:B------:R-:W1:Y:S11]  /*7a00*/  SYNCS.PHASECHK.TRANS64.TRYWAIT P0, [R7+URZ+0x40], R4 ;  /* 0x00004004070075a7 */ /* 0x000e76000800017f */
[----:B------:R-:W2:Y:S01]  /*7a10*/  @!P1 LDC R6, c[0x0][0x70c] ;  /* 0x0001c300ff069b82 */ /* 0x000ea20000000800 */
[----:B-1----:R-:W-:Y:S05]  /*7a20*/  @!P0 BRA `(.L_x_633) ;  /* 0x00000014003c8947 */ /* 0x002fea0003800000 */
.L_x_669:
[----:B------:R-:W-:Y:S05]  /*7a30*/  BSYNC B1 ;  /* 0x0000000000017941 */ /* 0x000fea0003800000 */
.L_x_632:
[----:B------:R-:W-:Y:S02]  /*7a40*/  ISETP.NE.AND P0, PT, R25, RZ, PT ;  /* 0x000000ff1900720c */ /* 0x000fe40003f05270 */
[----:B-1----:R-:W-:-:S11]  /*7a50*/  PRMT R4, R29, 0x9910, RZ ;  /* 0x000099101d047816 */ /* 0x002fd600000000ff */
[----:B--2---:R1:W-:Y:S01]  /*7a60*/  @!P0 SYNCS.ARRIVE.TRANS64 RZ, [R7+URZ], R6 ;  /* 0x0000000607ff89a7 */ /* 0x0043e2000800003f */
[----:B------:R-:W-:-:S13]  /*7a70*/  ISETP.NE.AND P0, PT, R4, 0x2, PT ;  /* 0x000000020400780c */ /* 0x000fda0003f05270 */
[----:B-1----:R-:W-:Y:S05]  /*7a80*/  @P0 BRA `(.L_x_634) ;  /* 0x0000000000040947 */ /* 0x002fea0003800000 */
[----:B------:R-:W-:Y:S01]  /*7a90*/  BPT.TRAP 0x1 ;  /* 0x000000040000795c */ /* 0x000fe20000300000 */
.L_x_634:
[----:B------:R-:W-:Y:S01]  /*7aa0*/  ISETP.NE.AND P0, PT, R32, RZ, PT ;  /* 0x000000ff2000720c */ /* 0x000fe20003f05270 */
[----:B------:R-:W-:-:S12]  /*7ab0*/  BSSY B1, `(.L_x_635) ;  /* 0x0000003000017945 */ /* 0x000fd80003800000 */
[----:B------:R-:W-:Y:S05]  /*7ac0*/  @P0 BRA `(.L_x_636) ;  /* 0x0000000000040947 */ /* 0x000fea0003800000 */
[----:B------:R-:W-:Y:S01]  /*7ad0*/  BPT.TRAP 0x1 ;  /* 0x000000040000795c */ /* 0x000fe20000300000 */
.L_x_636:
[----:B------:R-:W-:Y:S05]  /*7ae0*/  BSYNC B1 ;  /* 0x0000000000017941 */ /* 0x000fea0003800000 */
.L_x_635:
[----:B------:R-:W-:-:S03]  /*7af0*/  UMOV UR4, 0xffffffff ;  /* 0xffffffff00047882 */ /* 0x000fc60000000000 */
[----:B------:R-:W-:Y:S05]  /*7b00*/  BRA.DIV UR4, `(.L_x_637) ;  /* 0x0000001604187947 */ /* 0x000fea000b800000 */
[----:B------:R-:W-:-:S13]  /*7b10*/  ELECT P6, URZ, PT ;  /* 0x00000000003f782f */ /* 0x000fda00038c0000 */
.L_x_672:
[----:B------:R-:W-:Y:S04]  /*7b20*/  BSSY B1, `(.L_x_638) ;  /* 0x0000019000017945 */ /* 0x000fe80003800000 */
[----:B------:R-:W-:Y:S05]  /*7b30*/  @!P6 BRA `(.L_x_639) ;  /* 0x00000000005ce947 */ /* 0x000fea0003800000 */
[--C-:B------:R-:W-:Y:S01]  /*7b40*/  IMAD R4, R5, 0x2000, R18.reuse ;  /* 0x0000200005047824 */ /* 0x100fe200078e0212 */
[----:B------:R-:W-:Y:S01]  /*7b50*/  R2UR UR9, R7 ;  /* 0x00000000070972ca */ /* 0x000fe200000e0000 */
[----:B------:R-:W-:Y:S01]  /*7b60*/  UIADD3 UR4, UP0, UR44, 0xf0, URZ ;  /* 0x000000f02c047890 */ /* 0x000fe2000ff1e03f */
[----:B------:R-:W-:Y:S01]  /*7b70*/  R2UR UR11, R24 ;  /* 0x00000000180b72ca */ /* 0x000fe200000e0000 */
[----:B------:R-:W-:Y:S01]  /*7b80*/  UIADD3 UR16, UP1, UR44, 0x1f0, URZ ;  /* 0x000001f02c107890 */ /* 0x000fe2000ff3e03f */
[----:B------:R-:W-:Y:S01]  /*7b90*/  R2UR UR5, R4 ;  /* 0x00000000040572ca */ /* 0x000fe200000e0000 */
[----:B------:R-:W-:Y:S01]  /*7ba0*/  IMAD R4, R5, 0x4000, R18 ;  /* 0x0000400005047824 */ /* 0x000fe200078e0212 */
[----:B------:R-:W-:Y:S01]  /*7bb0*/  R2UR UR10, R8 ;  /* 0x00000000080a72ca */ /* 0x000fe200000e0000 */
[----:B------:R-:W-:Y:S01]  /*7bc0*/  UIADD3.X UR17, URZ, UR45, URZ, UP1, !UPT ;  /* 0x0000002d3f117290 */ /* 0x000fe20008ffe43f */
[----:B------:R-:W-:Y:S01]  /*7bd0*/  R2UR UR12, R22 ;  /* 0x00000000160c72ca */ /* 0x000fe200000e0000 */
[----:B------:R-:W-:Y:S01]  /*7be0*/  UMOV UR6, 0x0 ;  /* 0x0000000000067882 */ /* 0x000fe20000000000 */
[----:B------:R-:W-:Y:S01]  /*7bf0*/  R2UR UR8, R4 ;  /* 0x00000000040872ca */ /* 0x000fe200000e0000 */
[----:B------:R-:W-:Y:S01]  /*7c00*/  UMOV UR7, 0x10000000 ;  /* 0x1000000000077882 */ /* 0x000fe20000000000 */
        /* <DEDUP_REMOVED lines=10> */
.L_x_639:
[----:B------:R-:W-:Y:S05]  /*7cb0*/  BSYNC B1 ;  /* 0x0000000000017941 */ /* 0x000fea0003800000 */
.L_x_638:
[----:B------:R-:W-:Y:S02]  /*7cc0*/  VIADD R0, R0, 0xffffffff ;  /* 0xffffffff00007836 */ /* 0x000fe40000000000 */
[----:B------:R-:W-:Y:S02]  /*7cd0*/  VIADD R5, R5, 0x1 ;  /* 0x0000000105057836 */ /* 0x000fe40000000000 */
[----:B------:R-:W-:Y:S01]  /*7ce0*/  VIADD R8, R8, 0x40 ;  /* 0x0000004008087836 */ /* 0x000fe20000000000 */
[----:B------:R-:W-:Y:S02]  /*7cf0*/  ISETP.GT.AND P1, PT, R0, 0x1, PT ;  /* 0x000000010000780c */ /* 0x000fe40003f24270 */
[----:B------:R-:W-:-:S04]  /*7d00*/  ISETP.NE.AND P0, PT, R5, 0x8, PT ;  /* 0x000000080500780c */ /* 0x000fc80003f05270 */
[----:B------:R-:W-:Y:S02]  /*7d10*/  SEL R4, RZ, 0x1, P0 ;  /* 0x00000001ff047807 */ /* 0x000fe40000000000 */
[----:B------:R-:W-:Y:S02]  /*7d20*/  SEL R5, R5, RZ, P0 ;  /* 0x000000ff05057207 */ /* 0x000fe40000000000 */
[----:B------:R-:W-:-:S03]  /*7d30*/  LOP3.LUT R3, R3, R4, RZ, 0x3c, !PT ;  /* 0x0000000403037212 */ /* 0x000fc600078e3cff */
[----:B------:R-:W-:Y:S05]  /*7d40*/  @P1 BRA `(.L_x_640) ;  /* 0xfffffffc001c1947 */ /* 0x000fea000383ffff */
[----:B------:R-:W-:Y:S05]  /*7d50*/  BSYNC B0 ;  /* 0x0000000000007941 */ /* 0x000fea0003800000 */
.L_x_631:
[----:B------:R-:W-:Y:S01]  /*7d60*/  LOP3.LUT P0, RZ, R27, 0xff, RZ, 0xc0, !PT ;  /* 0x000000ff1bff7812 */ /* 0x000fe2000780c0ff */
[----:B------:R-:W-:Y:S01]  /*7d70*/  IMAD.IADD R31, R28, 0x1, R31 ;  /* 0x000000011c1f7824 */ /* 0x000fe200078e021f */
[----:B------:R-:W-:Y:S01]  /*7d80*/  IADD3 R16, P2, R16, UR40, RZ ;  /* 0x0000002810107c10 */ /* 0x000fe2000ff5e0ff */
[----:B------:R-:W-:Y:S01]  /*7d90*/  ULDC.64 UR4, c[0x0][0xaf8] ;  /* 0x0002be0000047ab9 */ /* 0x000fe20000000a00 */
[----:B------:R-:W-:Y:S01]  /*7da0*/  BSSY B0, `(.L_x_641) ;  /* 0x0000068000007945 */ /* 0x000fe20003800000 */
[----:B------:R-:W-:Y:S01]  /*7db0*/  IMAD.MOV.U32 R24, RZ, RZ, -0x1 ;  /* 0xffffffffff187424 */ /* 0x000fe200078e00ff */
[----:B------:R-:W-:Y:S01]  /*7dc0*/  SHF.R.U32.HI R0, RZ, 0x3, R31 ;  /* 0x00000003ff007819 */ /* 0x000fe2000001161f */
[----:B------:R-:W-:Y:S01]  /*7dd0*/  IMAD.MOV.U32 R23, RZ, RZ, -0x1 ;  /* 0xffffffffff177424 */ /* 0x000fe200078e00ff */
[----:B------:R-:W-:Y:S01]  /*7de0*/  IADD3.X R17, R17, UR38, RZ, P2, !PT ;  /* 0x0000002611117c10 */ /* 0x000fe200097fe4ff */
[----:B------:R-:W-:Y:S01]  /*7df0*/  IMAD.MOV.U32 R22, RZ, RZ, -0x1 ;  /* 0xffffffffff167424 */ /* 0x000fe200078e00ff */
[----:B------:R-:W-:-:S02]  /*7e00*/  ISETP.GE.U32.AND P2, PT, R16, UR4, PT ;  /* 0x0000000410007c0c */ /* 0x000fc4000bf46070 */
[----:B------:R-:W-:Y:S01]  /*7e10*/  LOP3.LUT R0, R0, 0x1, RZ, 0xc0, !PT ;  /* 0x0000000100007812 */ /* 0x000fe200078ec0ff */
[----:B------:R1:W-:Y:S01]  /*7e20*/  @P0 SYNCS.ARRIVE.TRANS64.A1T0 RZ, [R18+URZ+0xc8], RZ ;  /* 0x0000c8ff12ff09a7 */ /* 0x0003e2000810003f */
[----:B------:R-:W-:Y:S02]  /*7e30*/  ISETP.GT.U32.AND P0, PT, R31, 0x7, PT ;  /* 0x000000071f00780c */ /* 0x000fe40003f04070 */
[----:B------:R-:W-:Y:S02]  /*7e40*/  ISETP.NE.U32.AND P1, PT, R0, 0x1, PT ;  /* 0x000000010000780c */ /* 0x000fe40003f25070 */
[C---:B------:R-:W-:Y:S02]  /*7e50*/  ISETP.LT.U32.AND P0, PT, R28.reuse, 0x8, P0 ;  /* 0x000000081c00780c */ /* 0x040fe40000701070 */
[----:B------:R-:W-:Y:S02]  /*7e60*/  ISETP.GT.U32.AND P1, PT, R28, 0x7, !P1 ;  /* 0x000000071c00780c */ /* 0x000fe40004f24070 */
[----:B------:R-:W-:-:S02]  /*7e70*/  SEL R3, RZ, 0x1, !P0 ;  /* 0x00000001ff037807 */ /* 0x000fc40004000000 */
[----:B------:R-:W-:Y:S02]  /*7e80*/  ISETP.GE.U32.AND.EX P0, PT, R17, UR5, PT, P2 ;  /* 0x0000000511007c0c */ /* 0x000fe4000bf06120 */
[----:B------:R-:W-:Y:S02]  /*7e90*/  SEL R0, RZ, 0x1, !P1 ;  /* 0x00000001ff007807 */ /* 0x000fe40004800000 */
[----:B------:R-:W-:Y:S02]  /*7ea0*/  LOP3.LUT R31, R31, 0x7, RZ, 0xc0, !PT ;  /* 0x000000071f1f7812 */ /* 0x000fe400078ec0ff */
[----:B------:R-:W-:Y:S02]  /*7eb0*/  LOP3.LUT R30, R0, R30, R3, 0x96, !PT ;  /* 0x0000001e001e7212 */ /* 0x000fe400078e9603 */
[----:B------:R-:W-:Y:S02]  /*7ec0*/  PRMT R0, RZ, 0x7610, R0 ;  /* 0x00007610ff007816 */ /* 0x000fe40000000000 */
[----:B------:R-:W-:-:S03]  /*7ed0*/  PRMT R27, RZ, 0x7610, R27 ;  /* 0x00007610ff1b7816 */ /* 0x000fc6000000001b */
        /* <DEDUP_REMOVED lines=20> */
.L_x_643:
        /* <DEDUP_REMOVED lines=46> */
.L_x_644:
        /* <DEDUP_REMOVED lines=18> */
.L_x_642:
[----:B------:R-:W-:Y:S05]  /*8420*/  BSYNC B0 ;  /* 0x0000000000007941 */ /* 0x000fea0003800000 */
.L_x_641:
[----:B------:R-:W-:-:S13]  /*8430*/  LOP3.LUT P0, RZ, R0, 0xff, RZ, 0xc0, !PT ;  /* 0x000000ff00ff7812 */ /* 0x000fda000780c0ff */
[----:B------:R-:W-:Y:S05]  /*8440*/  @P0 BRA `(.L_x_645) ;  /* 0xfffffff000900947 */ /* 0x000fea000383ffff */
[----:B------:R-:W-:Y:S05]  /*8450*/  BSYNC B6 ;  /* 0x0000000000067941 */ /* 0x000fea0003800000 */
.L_x_628:
[----:B------:R-:W-:-:S03]  /*8460*/  UMOV UR4, 0xffffffff ;  /* 0xffffffff00047882 */ /* 0x000fc60000000000 */
[----:B------:R-:W-:Y:S05]  /*8470*/  BRA.DIV UR4, `(.L_x_646) ;  /* 0x0000000a04dc7947 */ /* 0x000fea000b800000 */
[----:B------:R-:W-:-:S13]  /*8480*/  ELECT P6, URZ, PT ;  /* 0x00000000003f782f */ /* 0x000fda00038c0000 */
.L_x_675:
[----:B------:R-:W-:Y:S05]  /*8490*/  @!P6 BRA `(.L_x_483) ;  /* 0x000000040034e947 */ /* 0x000fea0003800000 */
[----:B------:R-:W-:-:S04]  /*84a0*/  LOP3.LUT R19, R19, 0x2, RZ, 0xfc, !PT ;  /* 0x0000000213137812 */ /* 0x000fc800078efcff */
[----:B------:R-:W-:-:S13]  /*84b0*/  ISETP.NE.AND P0, PT, R19, 0x3, PT ;  /* 0x000000031300780c */ /* 0x000fda0003f05270 */
[----:B------:R-:W-:Y:S05]  /*84c0*/  @!P0 BRA `(.L_x_647) ;  /* 0x0000000000048947 */ /* 0x000fea0003800000 */
[----:B------:R-:W-:Y:S01]  /*84d0*/  BPT.TRAP 0x1 ;  /* 0x000000040000795c */ /* 0x000fe20000300000 */
.L_x_647:
        /* <DEDUP_REMOVED lines=15> */
.L_x_676:
        /* <DEDUP_REMOVED lines=9> */
.L_x_677:
        /* <DEDUP_REMOVED lines=9> */
.L_x_678:
[----:B------:R-:W2:Y:S01]  /*86f0*/  SYNCS.PHASECHK.TRANS64.TRYWAIT P0, [R9+URZ], R4 ;  /* 0x00000004090075a7 */ /* 0x000ea2000800017f */
[----:B------:R-:W-:-:S05]  /*8700*/  VIADD R2, R7, 0x1 ;  /* 0x0000000107027836 */ /* 0x000fca0000000000 */
[----:B------:R-:W-:-:S04]  /*8710*/  ISETP.NE.AND P1, PT, R2, 0x8, PT ;  /* 0x000000080200780c */ /* 0x000fc80003f25270 */
[----:B------:R-:W-:Y:S02]  /*8720*/  SEL R3, RZ, 0x1, P1 ;  /* 0x00000001ff037807 */ /* 0x000fe40000800000 */
[----:B------:R-:W-:Y:S02]  /*8730*/  SEL R7, R2, RZ, P1 ;  /* 0x000000ff02077207 */ /* 0x000fe40000800000 */
[----:B------:R-:W-:-:S03]  /*8740*/  LOP3.LUT R30, R30, R3, RZ, 0x3c, !PT ;  /* 0x000000031e1e7212 */ /* 0x000fc600078e3cff */
[----:B-1----:R-:W-:Y:S01]  /*8750*/  IMAD R6, R7, 0x8, R0 ;  /* 0x0000000807067824 */ /* 0x002fe200078e0200 */
[----:B------:R-:W-:Y:S01]  /*8760*/  SHF.L.U32 R5, R30, 0x1f, RZ ;  /* 0x0000001f1e057819 */ /* 0x000fe200000006ff */
[----:B--2---:R-:W-:Y:S06]  /*8770*/  @!P0 BRA `(.L_x_651) ;  /* 0x0000000800788947 */ /* 0x004fec0003800000 */
.L_x_679:
        /* <DEDUP_REMOVED lines=9> */
.L_x_680:
        /* <DEDUP_REMOVED lines=9> */
.L_x_681:
[----:B------:R-:W2:Y:S01]  /*88a0*/  SYNCS.PHASECHK.TRANS64.TRYWAIT P0, [R6+URZ], R5 ;  /* 0x00000005060075a7 */ /* 0x000ea2000800017f */
[----:B------:R-:W-:-:S05]  /*88b0*/  VIADD R2, R7, 0x1 ;  /* 0x0000000107027836 */ /* 0x000fca0000000000 */
[----:B------:R-:W-:-:S04]  /*88c0*/  ISETP.NE.AND P1, PT, R2, 0x8, PT ;  /* 0x000000080200780c */ /* 0x000fc80003f25270 */
[----:B-1----:R-:W-:Y:S02]  /*88d0*/  SEL R4, RZ, 0x1, P1 ;  /* 0x00000001ff047807 */ /* 0x002fe40000800000 */
[----:B------:R-:W-:Y:S02]  /*88e0*/  SEL R3, R2, RZ, P1 ;  /* 0x000000ff02037207 */ /* 0x000fe40000800000 */
[----:B------:R-:W-:Y:S01]  /*88f0*/  LOP3.LUT R4, R11, R4, RZ, 0x3c, !PT ;  /* 0x000000040b047212 */ /* 0x000fe200078e3cff */
[----:B--2---:R-:W-:Y:S06]  /*8900*/  @!P0 BRA `(.L_x_654) ;  /* 0x0000000800508947 */ /* 0x004fec0003800000 */
.L_x_682:
[----:B------:R-:W-:Y:S01]  /*8910*/  IMAD R3, R3, 0x8, R0 ;  /* 0x0000000803037824 */ /* 0x000fe200078e0200 */
[----:B------:R-:W-:-:S07]  /*8920*/  SHF.L.U32 R0, R4, 0x1f, RZ ;  /* 0x0000001f04007819 */ /* 0x000fce00000006ff */
.L_x_655:
[----:B--2---:R2:W3:Y:S02]  /*8930*/  SYNCS.PHASECHK.TRANS64.TRYWAIT P0, [R3+URZ], R0 ;  /* 0x00000000030075a7 */ /* 0x0044e4000800017f */
[----:B---3--:R-:W-:Y:S05]  /*8940*/  @!P0 NANOSLEEP.SYNCS 0x989680 ;  /* 0x009896800000895d */ /* 0x008fea0003900000 */
[----:B------:R-:W3:Y:S02]  /*8950*/  @!P0 SYNCS.PHASECHK.TRANS64 P0, [R3+URZ], R0 ;  /* 0x00000000030085a7 */ /* 0x000ee4000800007f */
[----:B---3--:R-:W-:Y:S05]  /*8960*/  @!P0 BRA `(.L_x_655) ;  /* 0xfffffffc00f08947 */ /* 0x008fea000383ffff */
.L_x_483:
[----:B------:R-:W-:Y:S05]  /*8970*/  BSYNC B7 ;  /* 0x0000000000077941 */ /* 0x000fea0003800000 */
.L_x_481:
[----:B------:R-:W-:Y:S05]  /*8980*/  EXIT ;  /* 0x000000000000794d */ /* 0x000fea0003800000 */
.L_x_493:
[----:B------:R-:W-:Y:S02]  /*8990*/  IMAD.MOV.U32 R13, RZ, RZ, R22 ;  /* 0x000000ffff0d7224 */ /* 0x000fe400078e0016 */
[----:B------:R-:W-:Y:S02]  /*89a0*/  IMAD.MOV.U32 R12, RZ, RZ, RZ ;  /* 0x000000ffff0c7224 */ /* 0x000fe400078e00ff */
[----:B------:R-:W-:Y:S02]  /*89b0*/  IMAD.MOV.U32 R11, RZ, RZ, 0x1f ;  /* 0x0000001fff0b7424 */ /* 0x000fe400078e00ff */
[----:B------:R-:W-:-:S07]  /*89c0*/  IMAD.MOV.U32 R15, RZ, RZ, -0x1 ;  /* 0xffffffffff0f7424 */ /* 0x000fce00078e00ff */
[----:B-----5:R-:W-:Y:S05]  /*89d0*/  WARPSYNC.COLLECTIVE R15, `(.L_x_656) ;  /* 0x000000000f087348 */ /* 0x020fea0003c00000 */
[----:B------:R1:W2:Y:S02]  /*89e0*/  SHFL.IDX P6, R14, R13, R12, R11 ;  /* 0x0000000c0d0e7389 */ /* 0x0002a400000c000b */
[----:B-12--5:R-:W-:Y:S01]  /*89f0*/  ENDCOLLECTIVE ;  /* 0x000000000000791b */ /* 0x026fe20003800000 */
.L_x_656:
[----:B------:R-:W-:Y:S05]  /*8a00*/  BRA `(.L_x_657) ;  /* 0xffffff8c00cc7947 */ /* 0x000fea000383ffff */
.L_x_497:
[----:B--2---:R2:W3:Y:S02]  /*8a10*/  SYNCS.PHASECHK.TRANS64.TRYWAIT P1, [R3+URZ], R0 ;  /* 0x00000000030075a7 */ /* 0x0044e4000802017f */
[----:B---3--:R-:W-:Y:S05]  /*8a20*/  @!P1 NANOSLEEP.SYNCS 0x989680 ;  /* 0x009896800000995d */ /* 0x008fea0003900000 */
[----:B------:R-:W3:Y:S02]  /*8a30*/  @!P1 SYNCS.PHASECHK.TRANS64 P1, [R3+URZ], R0 ;  /* 0x00000000030095a7 */ /* 0x000ee4000802007f */
[----:B---3--:R-:W-:Y:S05]  /*8a40*/  @!P1 BRA `(.L_x_497) ;  /* 0xfffffffc00f09947 */ /* 0x008fea000383ffff */
[----:B------:R-:W-:Y:S05]  /*8a50*/  BRA `(.L_x_496) ;  /* 0xffffff8c00e87947 */ /* 0x000fea000383ffff */
.L_x_502:
[----:B-1----:R1:W2:Y:S02]  /*8a60*/  SYNCS.PHASECHK.TRANS64.TRYWAIT P1, [R6+URZ], R21 ;  /* 0x00000015060075a7 */ /* 0x0022a4000802017f */
[----:B--2---:R-:W-:Y:S05]  /*8a70*/  @!P1 NANOSLEEP.SYNCS 0x989680 ;  /* 0x009896800000995d */ /* 0x004fea0003900000 */
[----:B------:R-:W2:Y:S02]  /*8a80*/  @!P1 SYNCS.PHASECHK.TRANS64 P1, [R6+URZ], R21 ;  /* 0x00000015060095a7 */ /* 0x000ea4000802007f */
[----:B--2---:R-:W-:Y:S05]  /*8a90*/  @!P1 BRA `(.L_x_502) ;  /* 0xfffffffc00f09947 */ /* 0x004fea000383ffff */
[----:B------:R-:W-:Y:S05]  /*8aa0*/  BRA `(.L_x_501) ;  /* 0xffffff9400547947 */ /* 0x000fea000383ffff */
.L_x_511:
[----:B--2---:R2:W3:Y:S02]  /*8ab0*/  SYNCS.PHASECHK.TRANS64.TRYWAIT P1, [R14+URZ], R15 ;  /* 0x0000000f0e0075a7 */ /* 0x0044e4000802017f */
[----:B---3--:R-:W-:Y:S05]  /*8ac0*/  @!P1 NANOSLEEP.SYNCS 0x989680 ;  /* 0x009896800000995d */ /* 0x008fea0003900000 */
[----:B------:R-:W3:Y:S02]  /*8ad0*/  @!P1 SYNCS.PHASECHK.TRANS64 P1, [R14+URZ], R15 ;  /* 0x0000000f0e0095a7 */ /* 0x000ee4000802007f */
[----:B---3--:R-:W-:Y:S05]  /*8ae0*/  @!P1 BRA `(.L_x_511) ;  /* 0xfffffffc00f09947 */ /* 0x008fea000383ffff */
[----:B------:R-:W-:Y:S05]  /*8af0*/  BRA `(.L_x_510) ;  /* 0xffffff9800fc7947 */ /* 0x000fea000383ffff */
.L_x_533:
[----:B-1----:R-:W-:-:S04]  /*8b00*/  IMAD.U32 R5, RZ, RZ, UR52 ;  /* 0x00000034ff057e24 */ /* 0x002fc8000f8e00ff */
[----:B------:R1:W2:Y:S03]  /*8b10*/  SYNCS.PHASECHK.TRANS64.TRYWAIT P3, [R5+URZ+0x80], R0 ;  /* 0x00008000050075a7 */ /* 0x0002a6000806017f */
[----:B--2---:R-:W-:Y:S05]  /*8b20*/  @!P3 NANOSLEEP.SYNCS 0x989680 ;  /* 0x009896800000b95d */ /* 0x004fea0003900000 */
[----:B------:R-:W2:Y:S02]  /*8b30*/  @!P3 SYNCS.PHASECHK.TRANS64 P3, [R5+URZ+0x80], R0 ;  /* 0x000080000500b5a7 */ /* 0x000ea4000806007f */
[----:B--2---:R-:W-:Y:S05]  /*8b40*/  @!P3 BRA `(.L_x_533) ;  /* 0xfffffffc00ecb947 */ /* 0x004fea000383ffff */
[----:B------:R-:W-:Y:S05]  /*8b50*/  BRA `(.L_x_658) ;  /* 0xffffffa800607947 */ /* 0x000fea000383ffff */
.L_x_544:
[----:B--2---:R2:W3:Y:S02]  /*8b60*/  SYNCS.PHASECHK.TRANS64.TRYWAIT P4, [R14+URZ+0x80], R15 ;  /* 0x0000800f0e0075a7 */ /* 0x0044e4000808017f */
[----:B---3--:R-:W-:Y:S05]  /*8b70*/  @!P4 NANOSLEEP.SYNCS 0x989680 ;  /* 0x009896800000c95d */ /* 0x008fea0003900000 */
[----:B------:R-:W3:Y:S02]  /*8b80*/  @!P4 SYNCS.PHASECHK.TRANS64 P4, [R14+URZ+0x80], R15 ;  /* 0x0000800f0e00c5a7 */ /* 0x000ee4000808007f */
[----:B---3--:R-:W-:Y:S05]  /*8b90*/  @!P4 BRA `(.L_x_544) ;  /* 0xfffffffc00f0c947 */ /* 0x008fea000383ffff */
[----:B------:R-:W-:Y:S05]  /*8ba0*/  BRA `(.L_x_659) ;  /* 0xffffffb0002c7947 */ /* 0x000fea000383ffff */
.L_x_554:
[----:B--2---:R2:W3:Y:S02]  /*8bb0*/  SYNCS.PHASECHK.TRANS64.TRYWAIT P4, [R12+URZ+0x80], R15 ;  /* 0x0000800f0c0075a7 */ /* 0x0044e4000808017f */
[----:B---3--:R-:W-:Y:S05]  /*8bc0*/  @!P4 NANOSLEEP.SYNCS 0x989680 ;  /* 0x009896800000c95d */ /* 0x008fea0003900000 */
[----:B------:R-:W3:Y:S02]  /*8bd0*/  @!P4 SYNCS.PHASECHK.TRANS64 P4, [R12+URZ+0x80], R15 ;  /* 0x0000800f0c00c5a7 */ /* 0x000ee4000808007f */
[----:B---3--:R-:W-:Y:S05]  /*8be0*/  @!P4 BRA `(.L_x_554) ;  /* 0xfffffffc00f0c947 */ /* 0x008fea000383ffff */
[----:B------:R-:W-:Y:S05]  /*8bf0*/  BRA `(.L_x_660) ;  /* 0xffffffb400e47947 */ /* 0x000fea000383ffff */
.L_x_564:
[----:B--2---:R2:W3:Y:S02]  /*8c00*/  SYNCS.PHASECHK.TRANS64.TRYWAIT P4, [R15+URZ+0x80], R12 ;  /* 0x0000800c0f0075a7 */ /* 0x0044e4000808017f */
[----:B---3--:R-:W-:Y:S05]  /*8c10*/  @!P4 NANOSLEEP.SYNCS 0x989680 ;  /* 0x009896800000c95d */ /* 0x008fea0003900000 */
[----:B------:R-:W3:Y:S02]  /*8c20*/  @!P4 SYNCS.PHASECHK.TRANS64 P4, [R15+URZ+0x80], R12 ;  /* 0x0000800c0f00c5a7 */ /* 0x000ee4000808007f */
[----:B---3--:R-:W-:Y:S05]  /*8c30*/  @!P4 BRA `(.L_x_564) ;  /* 0xfffffffc00f0c947 */ /* 0x008fea000383ffff */
[----:B------:R-:W-:Y:S05]  /*8c40*/  BRA `(.L_x_661) ;  /* 0xffffffbc00a87947 */ /* 0x000fea000383ffff */
.L_x_584:
[----:B-1----:R-:W-:-:S04]  /*8c50*/  IMAD.U32 R3, RZ, RZ, UR4 ;  /* 0x00000004ff037e24 */ /* 0x002fc8000f8e00ff */
[----:B------:R1:W2:Y:S03]  /*8c60*/  SYNCS.PHASECHK.TRANS64.TRYWAIT P0, [R3+URZ+0xc8], R0 ;  /* 0x0000c800030075a7 */ /* 0x0002a6000800017f */
[----:B--2---:R-:W-:Y:S05]  /*8c70*/  @!P0 NANOSLEEP.SYNCS 0x989680 ;  /* 0x009896800000895d */ /* 0x004fea0003900000 */
[----:B------:R-:W2:Y:S02]  /*8c80*/  @!P0 SYNCS.PHASECHK.TRANS64 P0, [R3+URZ+0xc8], R0 ;  /* 0x0000c800030085a7 */ /* 0x000ea4000800007f */
[----:B--2---:R-:W-:Y:S05]  /*8c90*/  @!P0 BRA `(.L_x_584) ;  /* 0xfffffffc00ec8947 */ /* 0x004fea000383ffff */
[----:B------:R-:W-:Y:S05]  /*8ca0*/  BRA `(.L_x_583) ;  /* 0xffffffd4002c7947 */ /* 0x000fea000383ffff */
.L_x_593:
[----:B-1----:R-:W-:-:S04]  /*8cb0*/  IMAD.U32 R5, RZ, RZ, UR13 ;  /* 0x0000000dff057e24 */ /* 0x002fc8000f8e00ff */
[----:B------:R1:W2:Y:S03]  /*8cc0*/  SYNCS.PHASECHK.TRANS64.TRYWAIT P1, [R5+URZ+0xa0], R4 ;  /* 0x0000a004050075a7 */ /* 0x0002a6000802017f */
[----:B--2---:R-:W-:Y:S05]  /*8cd0*/  @!P1 NANOSLEEP.SYNCS 0x989680 ;  /* 0x009896800000995d */ /* 0x004fea0003900000 */
[----:B------:R-:W2:Y:S02]  /*8ce0*/  @!P1 SYNCS.PHASECHK.TRANS64 P1, [R5+URZ+0xa0], R4 ;  /* 0x0000a004050095a7 */ /* 0x000ea4000802007f */
[----:B--2---:R-:W-:Y:S05]  /*8cf0*/  @!P1 BRA `(.L_x_593) ;  /* 0xfffffffc00ec9947 */ /* 0x004fea000383ffff */
[----:B------:R-:W-:Y:S05]  /*8d00*/  BRA `(.L_x_662) ;  /* 0xffffffd800147947 */ /* 0x000fea000383ffff */
.L_x_599:
[----:B-12---:R-:W-:-:S04]  /*8d10*/  IMAD.U32 R5, RZ, RZ, UR13 ;  /* 0x0000000dff057e24 */ /* 0x006fc8000f8e00ff */
[----:B------:R1:W2:Y:S03]  /*8d20*/  SYNCS.PHASECHK.TRANS64.TRYWAIT P1, [R5+URZ+0xa8], R4 ;  /* 0x0000a804050075a7 */ /* 0x0002a6000802017f */
[----:B--2---:R-:W-:Y:S05]  /*8d30*/  @!P1 NANOSLEEP.SYNCS 0x989680 ;  /* 0x009896800000995d */ /* 0x004fea0003900000 */
[----:B------:R-:W2:Y:S02]  /*8d40*/  @!P1 SYNCS.PHASECHK.TRANS64 P1, [R5+URZ+0xa8], R4 ;  /* 0x0000a804050095a7 */ /* 0x000ea4000802007f */
[----:B--2---:R-:W-:Y:S05]  /*8d50*/  @!P1 BRA `(.L_x_599) ;  /* 0xfffffffc00ec9947 */ /* 0x004fea000383ffff */
[----:B------:R-:W-:Y:S05]  /*8d60*/  BRA `(.L_x_663) ;  /* 0xffffffd800747947 */ /* 0x000fea000383ffff */
.L_x_605:
[----:B-123--:R-:W-:-:S04]  /*8d70*/  IMAD.U32 R5, RZ, RZ, UR13 ;  /* 0x0000000dff057e24 */ /* 0x00efc8000f8e00ff */
[----:B------:R1:W2:Y:S03]  /*8d80*/  SYNCS.PHASECHK.TRANS64.TRYWAIT P1, [R5+URZ+0xb0], R4 ;  /* 0x0000b004050075a7 */ /* 0x0002a6000802017f */
[----:B--2---:R-:W-:Y:S05]  /*8d90*/  @!P1 NANOSLEEP.SYNCS 0x989680 ;  /* 0x009896800000995d */ /* 0x004fea0003900000 */
[----:B------:R-:W2:Y:S02]  /*8da0*/  @!P1 SYNCS.PHASECHK.TRANS64 P1, [R5+URZ+0xb0], R4 ;  /* 0x0000b004050095a7 */ /* 0x000ea4000802007f */
[----:B--2---:R-:W-:Y:S05]  /*8db0*/  @!P1 BRA `(.L_x_605) ;  /* 0xfffffffc00ec9947 */ /* 0x004fea000383ffff */
[----:B------:R-:W-:Y:S05]  /*8dc0*/  BRA `(.L_x_664) ;  /* 0xffffffd800dc7947 */ /* 0x000fea000383ffff */
.L_x_611:
[----:B-1234-:R-:W-:-:S04]  /*8dd0*/  IMAD.U32 R5, RZ, RZ, UR13 ;  /* 0x0000000dff057e24 */ /* 0x01efc8000f8e00ff */
[----:B------:R1:W2:Y:S03]  /*8de0*/  SYNCS.PHASECHK.TRANS64.TRYWAIT P1, [R5+URZ+0xb8], R4 ;  /* 0x0000b804050075a7 */ /* 0x0002a6000802017f */
[----:B--2---:R-:W-:Y:S05]  /*8df0*/  @!P1 NANOSLEEP.SYNCS 0x989680 ;  /* 0x009896800000995d */ /* 0x004fea0003900000 */
[----:B------:R-:W2:Y:S02]  /*8e00*/  @!P1 SYNCS.PHASECHK.TRANS64 P1, [R5+URZ+0xb8], R4 ;  /* 0x0000b804050095a7 */ /* 0x000ea4000802007f */
[----:B--2---:R-:W-:Y:S05]  /*8e10*/  @!P1 BRA `(.L_x_611) ;  /* 0xfffffffc00ec9947 */ /* 0x004fea000383ffff */
[----:B------:R-:W-:Y:S05]  /*8e20*/  BRA `(.L_x_665) ;  /* 0xffffffdc00447947 */ /* 0x000fea000383ffff */
.L_x_621:
[----:B--2---:R2:W3:Y:S02]  /*8e30*/  SYNCS.PHASECHK.TRANS64.TRYWAIT P0, [R5+URZ+0xa0], R0 ;  /* 0x0000a000050075a7 */ /* 0x0044e4000800017f */
[----:B---3--:R-:W-:Y:S05]  /*8e40*/  @!P0 NANOSLEEP.SYNCS 0x989680 ;  /* 0x009896800000895d */ /* 0x008fea0003900000 */
[----:B------:R-:W3:Y:S02]  /*8e50*/  @!P0 SYNCS.PHASECHK.TRANS64 P0, [R5+URZ+0xa0], R0 ;  /* 0x0000a000050085a7 */ /* 0x000ee4000800007f */
[----:B---3--:R-:W-:Y:S05]  /*8e60*/  @!P0 BRA `(.L_x_621) ;  /* 0xfffffffc00f08947 */ /* 0x008fea000383ffff */
[----:B------:R-:W-:Y:S05]  /*8e70*/  BRA `(.L_x_666) ;  /* 0xffffffe400547947 */ /* 0x000fea000383ffff */
.L_x_623:
[----:B---3--:R3:W4:Y:S02]  /*8e80*/  SYNCS.PHASECHK.TRANS64.TRYWAIT P0, [R5+URZ+0xa8], R0 ;  /* 0x0000a800050075a7 */ /* 0x008724000800017f */
[----:B----4-:R-:W-:Y:S05]  /*8e90*/  @!P0 NANOSLEEP.SYNCS 0x989680 ;  /* 0x009896800000895d */ /* 0x010fea0003900000 */
[----:B------:R-:W4:Y:S02]  /*8ea0*/  @!P0 SYNCS.PHASECHK.TRANS64 P0, [R5+URZ+0xa8], R0 ;  /* 0x0000a800050085a7 */ /* 0x000f24000800007f */
[----:B----4-:R-:W-:Y:S05]  /*8eb0*/  @!P0 BRA `(.L_x_623) ;  /* 0xfffffffc00f08947 */ /* 0x010fea000383ffff */
[----:B------:R-:W-:Y:S05]  /*8ec0*/  BRA `(.L_x_667) ;  /* 0xffffffe400507947 */ /* 0x000fea000383ffff */
.L_x_625:
[----:B----4-:R4:W1:Y:S02]  /*8ed0*/  SYNCS.PHASECHK.TRANS64.TRYWAIT P0, [R5+URZ+0xb0], R0 ;  /* 0x0000b000050075a7 */ /* 0x010864000800017f */
[----:B-1----:R-:W-:Y:S05]  /*8ee0*/  @!P0 NANOSLEEP.SYNCS 0x989680 ;  /* 0x009896800000895d */ /* 0x002fea0003900000 */
[----:B------:R-:W1:Y:S02]  /*8ef0*/  @!P0 SYNCS.PHASECHK.TRANS64 P0, [R5+URZ+0xb0], R0 ;  /* 0x0000b000050085a7 */ /* 0x000e64000800007f */
[----:B-1----:R-:W-:Y:S05]  /*8f00*/  @!P0 BRA `(.L_x_625) ;  /* 0xfffffffc00f08947 */ /* 0x002fea000383ffff */
[----:B------:R-:W-:Y:S05]  /*8f10*/  BRA `(.L_x_668) ;  /* 0xffffffe4004c7947 */ /* 0x000fea000383ffff */
.L_x_633:
[----:B-1----:R1:W3:Y:S02]  /*8f20*/  SYNCS.PHASECHK.TRANS64.TRYWAIT P0, [R7+URZ+0x40], R4 ;  /* 0x00004004070075a7 */ /* 0x0022e4000800017f */
[----:B---3--:R-:W-:Y:S05]  /*8f30*/  @!P0 NANOSLEEP.SYNCS 0x989680 ;  /* 0x009896800000895d */ /* 0x008fea0003900000 */
[----:B------:R-:W3:Y:S02]  /*8f40*/  @!P0 SYNCS.PHASECHK.TRANS64 P0, [R7+URZ+0x40], R4 ;  /* 0x00004004070085a7 */ /* 0x000ee4000800007f */
[----:B---3--:R-:W-:Y:S05]  /*8f50*/  @!P0 BRA `(.L_x_633) ;  /* 0xfffffffc00f08947 */ /* 0x008fea000383ffff */
[----:B------:R-:W-:Y:S05]  /*8f60*/  BRA `(.L_x_669) ;  /* 0xffffffe800b07947 */ /* 0x000fea000383ffff */
.L_x_637:
[----:B------:R-:W-:Y:S01]  /*8f70*/  BSSY B1, `(.L_x_670) ;  /* 0x0000006000017945 */ /* 0x000fe20003800000 */
[----:B------:R-:W-:-:S07]  /*8f80*/  IMAD.MOV.U32 R15, RZ, RZ, -0x1 ;  /* 0xffffffffff0f7424 */ /* 0x000fce00078e00ff */
[----:B------:R-:W-:Y:S05]  /*8f90*/  WARPSYNC.COLLECTIVE R15, `(.L_x_671) ;  /* 0x000000000f0c7348 */ /* 0x000fea0003c00000 */
[----:B------:R-:W-:Y:S02]  /*8fa0*/  ELECT P6, UR62, PT ;  /* 0x00000000003e782f */ /* 0x000fe400038c0000 */
[----:B------:R-:W-:Y:S01]  /*8fb0*/  MOV R14, UR62 ;  /* 0x0000003e000e7c02 */ /* 0x000fe20008000f00 */
[----:B------:R-:W-:Y:S10]  /*8fc0*/  ENDCOLLECTIVE ;  /* 0x000000000000791b */ /* 0x000ff40003800000 */
.L_x_671:
[----:B------:R-:W-:Y:S05]  /*8fd0*/  BSYNC B1 ;  /* 0x0000000000017941 */ /* 0x000fea0003800000 */
.L_x_670:
[----:B------:R-:W-:Y:S05]  /*8fe0*/  BRA `(.L_x_672) ;  /* 0xffffffe800cc7947 */ /* 0x000fea000383ffff */
.L_x_646:
[----:B------:R-:W-:Y:S01]  /*8ff0*/  BSSY B0, `(.L_x_673) ;  /* 0x0000006000007945 */ /* 0x000fe20003800000 */
[----:B------:R-:W-:-:S07]  /*9000*/  IMAD.MOV.U32 R15, RZ, RZ, -0x1 ;  /* 0xffffffffff0f7424 */ /* 0x000fce00078e00ff */
[----:B------:R-:W-:Y:S05]  /*9010*/  WARPSYNC.COLLECTIVE R15, `(.L_x_674) ;  /* 0x000000000f0c7348 */ /* 0x000fea0003c00000 */
[----:B------:R-:W-:Y:S02]  /*9020*/  ELECT P6, UR62, PT ;  /* 0x00000000003e782f */ /* 0x000fe400038c0000 */
[----:B------:R-:W-:Y:S01]  /*9030*/  MOV R14, UR62 ;  /* 0x0000003e000e7c02 */ /* 0x000fe20008000f00 */
[----:B------:R-:W-:Y:S10]  /*9040*/  ENDCOLLECTIVE ;  /* 0x000000000000791b */ /* 0x000ff40003800000 */
.L_x_674:
[----:B------:R-:W-:Y:S05]  /*9050*/  BSYNC B0 ;  /* 0x0000000000007941 */ /* 0x000fea0003800000 */
.L_x_673:
[----:B------:R-:W-:Y:S05]  /*9060*/  BRA `(.L_x_675) ;  /* 0xfffffff400087947 */ /* 0x000fea000383ffff */
.L_x_648:
[----:B-1----:R1:W2:Y:S02]  /*9070*/  SYNCS.PHASECHK.TRANS64.TRYWAIT P0, [R5+URZ], R2 ;  /* 0x00000002050075a7 */ /* 0x0022a4000800017f */
[----:B--2---:R-:W-:Y:S05]  /*9080*/  @!P0 NANOSLEEP.SYNCS 0x989680 ;  /* 0x009896800000895d */ /* 0x004fea0003900000 */
[----:B------:R-:W2:Y:S02]  /*9090*/  @!P0 SYNCS.PHASECHK.TRANS64 P0, [R5+URZ], R2 ;  /* 0x00000002050085a7 */ /* 0x000ea4000800007f */
[----:B--2---:R-:W-:Y:S05]  /*90a0*/  @!P0 BRA `(.L_x_648) ;  /* 0xfffffffc00f08947 */ /* 0x004fea000383ffff */
[----:B------:R-:W-:Y:S05]  /*90b0*/  BRA `(.L_x_676) ;  /* 0xfffffff400447947 */ /* 0x000fea000383ffff */
.L_x_649:
[----:B-1----:R1:W2:Y:S02]  /*90c0*/  SYNCS.PHASECHK.TRANS64.TRYWAIT P0, [R7+URZ], R4 ;  /* 0x00000004070075a7 */ /* 0x0022a4000800017f */
[----:B--2---:R-:W-:Y:S05]  /*90d0*/  @!P0 NANOSLEEP.SYNCS 0x989680 ;  /* 0x009896800000895d */ /* 0x004fea0003900000 */
[----:B------:R-:W2:Y:S02]  /*90e0*/  @!P0 SYNCS.PHASECHK.TRANS64 P0, [R7+URZ], R4 ;  /* 0x00000004070085a7 */ /* 0x000ea4000800007f */
[----:B--2---:R-:W-:Y:S05]  /*90f0*/  @!P0 BRA `(.L_x_649) ;  /* 0xfffffffc00f08947 */ /* 0x004fea000383ffff */
[----:B------:R-:W-:Y:S05]  /*9100*/  BRA `(.L_x_677) ;  /* 0xfffffff400547947 */ /* 0x000fea000383ffff */
.L_x_650:
[----:B-1----:R1:W2:Y:S02]  /*9110*/  SYNCS.PHASECHK.TRANS64.TRYWAIT P0, [R6+URZ], R5 ;  /* 0x00000005060075a7 */ /* 0x0022a4000800017f */
[----:B--2---:R-:W-:Y:S05]  /*9120*/  @!P0 NANOSLEEP.SYNCS 0x989680 ;  /* 0x009896800000895d */ /* 0x004fea0003900000 */
[----:B------:R-:W2:Y:S02]  /*9130*/  @!P0 SYNCS.PHASECHK.TRANS64 P0, [R6+URZ], R5 ;  /* 0x00000005060085a7 */ /* 0x000ea4000800007f */
[----:B--2---:R-:W-:Y:S05]  /*9140*/  @!P0 BRA `(.L_x_650) ;  /* 0xfffffffc00f08947 */ /* 0x004fea000383ffff */
[----:B------:R-:W-:Y:S05]  /*9150*/  BRA `(.L_x_678) ;  /* 0xfffffff400647947 */ /* 0x000fea000383ffff */
.L_x_651:
[----:B-1----:R1:W2:Y:S02]  /*9160*/  SYNCS.PHASECHK.TRANS64.TRYWAIT P0, [R9+URZ], R4 ;  /* 0x00000004090075a7 */ /* 0x0022a4000800017f */
[----:B--2---:R-:W-:Y:S05]  /*9170*/  @!P0 NANOSLEEP.SYNCS 0x989680 ;  /* 0x009896800000895d */ /* 0x004fea0003900000 */
[----:B------:R-:W2:Y:S02]  /*9180*/  @!P0 SYNCS.PHASECHK.TRANS64 P0, [R9+URZ], R4 ;  /* 0x00000004090085a7 */ /* 0x000ea4000800007f */
[----:B--2---:R-:W-:Y:S05]  /*9190*/  @!P0 BRA `(.L_x_651) ;  /* 0xfffffffc00f08947 */ /* 0x004fea000383ffff */
[----:B------:R-:W-:Y:S05]  /*91a0*/  BRA `(.L_x_679) ;  /* 0xfffffff400747947 */ /* 0x000fea000383ffff */
.L_x_652:
[----:B-1----:R1:W2:Y:S02]  /*91b0*/  SYNCS.PHASECHK.TRANS64.TRYWAIT P0, [R6+URZ], R5 ;  /* 0x00000005060075a7 */ /* 0x0022a4000800017f */
[----:B--2---:R-:W-:Y:S05]  /*91c0*/  @!P0 NANOSLEEP.SYNCS 0x989680 ;  /* 0x009896800000895d */ /* 0x004fea0003900000 */
[----:B------:R-:W2:Y:S02]  /*91d0*/  @!P0 SYNCS.PHASECHK.TRANS64 P0, [R6+URZ], R5 ;  /* 0x00000005060085a7 */ /* 0x000ea4000800007f */
[----:B--2---:R-:W-:Y:S05]  /*91e0*/  @!P0 BRA `(.L_x_652) ;  /* 0xfffffffc00f08947 */ /* 0x004fea000383ffff */
[----:B------:R-:W-:Y:S05]  /*91f0*/  BRA `(.L_x_680) ;  /* 0xfffffff400847947 */ /* 0x000fea000383ffff */
.L_x_653:
[----:B-1----:R1:W2:Y:S02]  /*9200*/  SYNCS.PHASECHK.TRANS64.TRYWAIT P0, [R9+URZ], R4 ;  /* 0x00000004090075a7 */ /* 0x0022a4000800017f */
[----:B--2---:R-:W-:Y:S05]  /*9210*/  @!P0 NANOSLEEP.SYNCS 0x989680 ;  /* 0x009896800000895d */ /* 0x004fea0003900000 */
[----:B------:R-:W2:Y:S02]  /*9220*/  @!P0 SYNCS.PHASECHK.TRANS64 P0, [R9+URZ], R4 ;  /* 0x00000004090085a7 */ /* 0x000ea4000800007f */
[----:B--2---:R-:W-:Y:S05]  /*9230*/  @!P0 BRA `(.L_x_653) ;  /* 0xfffffffc00f08947 */ /* 0x004fea000383ffff */
[----:B------:R-:W-:Y:S05]  /*9240*/  BRA `(.L_x_681) ;  /* 0xfffffff400947947 */ /* 0x000fea000383ffff */
.L_x_654:
[----:B-1----:R1:W2:Y:S02]  /*9250*/  SYNCS.PHASECHK.TRANS64.TRYWAIT P0, [R6+URZ], R5 ;  /* 0x00000005060075a7 */ /* 0x0022a4000800017f */
[----:B--2---:R-:W-:Y:S05]  /*9260*/  @!P0 NANOSLEEP.SYNCS 0x989680 ;  /* 0x009896800000895d */ /* 0x004fea0003900000 */
[----:B------:R-:W2:Y:S02]  /*9270*/  @!P0 SYNCS.PHASECHK.TRANS64 P0, [R6+URZ], R5 ;  /* 0x00000005060085a7 */ /* 0x000ea4000800007f */
[----:B--2---:R-:W-:Y:S05]  /*9280*/  @!P0 BRA `(.L_x_654) ;  /* 0xfffffffc00f08947 */ /* 0x004fea000383ffff */
[----:B------:R-:W-:Y:S05]  /*9290*/  BRA `(.L_x_682) ;  /* 0xfffffff4009c7947 */ /* 0x000fea000383ffff */
.L_x_683:
        /* <DEDUP_REMOVED lines=14> */
.L_x_892:


//--------------------- .text._ZN7cutlass13device_kernelINS_4gemm6kernel13GemmUniversalIN4cute5tupleIJiiiiEEENS1_10collective13CollectiveMmaINS1_34MainloopSm90TmaGmmaWarpSpecializedILi7ENS5_IJNS4_1CILi1EEESB_SB_EEENS1_35KernelTmaWarpSpecializedCooperativeEEENS5_IJNSA_ILi128EEESF_NSA_ILi64EEEEEENS_6half_tENS5_IJlSB_lEEESI_SJ_NS4_8TiledMMAINS4_8MMA_AtomIJNS4_4SM904GMMA26MMA_64x128x16_F32F16F16_SSILNSN_5MajorE0ELSP_0ELNSN_7ScaleInE1ELSQ_1EEEEEENS4_6LayoutINS5_IJNSA_ILi2EEESB_SB_EEENS5_IJSB_NSA_ILi0EEESW_EEEEENS5_IJNS4_10UnderscoreESZ_SZ_EEEEENS4_13SM90_TMA_LOADENS4_14ComposedLayoutINS4_7SwizzleILi3ELi4ELi3EEENS4_18smem_ptr_flag_bitsILi16EEENST_INS5_IJNSA_ILi8EEESG_EEENS5_IJSG_SB_EEEEEEEvNS4_8identityES12_S1C_vS1D_EENS_8epilogue10collective6detail29Sm90TmaWarpSpecializedAdapterINS1G_15DefaultEpilogueISI_SJ_SJ_NS1F_6thread17LinearCombinationISI_Li1EffLNS1K_9ScaleType4KindE0ELNS_15FloatRoundStyleE2ESI_EENS1_15EpilogueDefaultEEEEEvvEEEEvNT_6ParamsE --------------------------
	.section	.text._ZN7cutlass13device_kernelINS_4gemm6kernel13GemmUniversalIN4cute5tupleIJiiiiEEENS1_10collective13CollectiveMmaINS1_34MainloopSm90TmaGmmaWarpSpecializedILi7ENS5_IJNS4_1CILi1EEESB_SB_EEENS1_35KernelTmaWarpSpecializedCooperativeEEENS5_IJNSA_ILi128EEESF_NSA_ILi64EEEEEENS_6half_tENS5_IJlSB_lEEESI_SJ_NS4_8TiledMMAINS4_8MMA_AtomIJNS4_4SM904GMMA26MMA_64x128x16_F32F16F16_SSILNSN_5MajorE0ELSP_0ELNSN_7ScaleInE1ELSQ_1EEEEEENS4_6LayoutINS5_IJNSA_ILi2EEESB_SB_EEENS5_IJSB_NSA_ILi0EEESW_EEEEENS5_IJNS4_10UnderscoreESZ_SZ_EEEEENS4_13SM90_TMA_LOADENS4_14ComposedLayoutINS4_7SwizzleILi3ELi4ELi3EEENS4_18smem_ptr_flag_bitsILi16EEENST_INS5_IJNSA_ILi8EEESG_EEENS5_IJSG_SB_EEEEEEEvNS4_8identityES12_S1C_vS1D_EENS_8epilogue10collective6detail29Sm90TmaWarpSpecializedAdapterINS1G_15DefaultEpilogueISI_SJ_SJ_NS1F_6thread17LinearCombinationISI_Li1EffLNS1K_9ScaleType4KindE0ELNS_15FloatRoundStyleE2ESI_EENS1_15EpilogueDefaultEEEEEvvEEEEvNT_6ParamsE,"ax",@progbits
	.align	128
.text._ZN7cutlass13device_kernelINS_4gemm6kernel13GemmUniversalIN4cute5tupleIJiiiiEEENS1_10collective13CollectiveMmaINS1_34MainloopSm90TmaGmmaWarpSpecializedILi7ENS5_IJNS4_1CILi1EEESB_SB_EEENS1_35KernelTmaWarpSpecializedCooperativeEEENS5_IJNSA_ILi128EEESF_NSA_ILi64EEEEEENS_6half_tENS5_IJlSB_lEEESI_SJ_NS4_8TiledMMAINS4_8MMA_AtomIJNS4_4SM904GMMA26MMA_64x128x16_F32F16F16_SSILNSN_5MajorE0ELSP_0ELNSN_7ScaleInE1ELSQ_1EEEEEENS4_6LayoutINS5_IJNSA_ILi2EEESB_SB_EEENS5_IJSB_NSA_ILi0EEESW_EEEEENS5_IJNS4_10UnderscoreESZ_SZ_EEEEENS4_13SM90_TMA_LOADENS4_14ComposedLayoutINS4_7SwizzleILi3ELi4ELi3EEENS4_18smem_ptr_flag_bitsILi16EEENST_INS5_IJNSA_ILi8EEESG_EEENS5_IJSG_SB_EEEEEEEvNS4_8identityES12_S1C_vS1D_EENS_8epilogue10collective6detail29Sm90TmaWarpSpecializedAdapterINS1G_15DefaultEpilogueISI_SJ_SJ_NS1F_6thread17LinearCombinationISI_Li1EffLNS1K_9ScaleType4KindE0ELNS_15FloatRoundStyleE2ESI_EENS1_15EpilogueDefaultEEEEEvvEEEEvNT_6ParamsE:
        .type           _ZN7cutlass13device_kernelINS_4gemm6kernel13GemmUniversalIN4cute5tupleIJiiiiEEENS1_10collective13CollectiveMmaINS1_34MainloopSm90TmaGmmaWarpSpecializedILi7ENS5_IJNS4_1CILi1EEESB_SB_EEENS1_35KernelTmaWarpSpecializedCooperativeEEENS5_IJNSA_ILi128EEESF_NSA_ILi64EEEEEENS_6half_tENS5_IJlSB_lEEESI_SJ_NS4_8TiledMMAINS4_8MMA_AtomIJNS4_4SM904GMMA26MMA_64x128x16_F32F16F16_SSILNSN_5MajorE0ELSP_0ELNSN_7ScaleInE1ELSQ_1EEEEEENS4_6LayoutINS5_IJNSA_ILi2EEESB_SB_EEENS5_IJSB_NSA_ILi0EEESW_EEEEENS5_IJNS4_10UnderscoreESZ_SZ_EEEEENS4_13SM90_TMA_LOADENS4_14ComposedLayoutINS4_7SwizzleILi3ELi4ELi3EEENS4_18smem_ptr_flag_bitsILi16EEENST_INS5_IJNSA_ILi8EEESG_EEENS5_IJSG_SB_EEEEEEEvNS4_8identityES12_S1C_vS1D_EENS_8epilogue10collective6detail29Sm90TmaWarpSpecializedAdapterINS1G_15DefaultEpilogueISI_SJ_SJ_NS1F_6thread17LinearCombinationISI_Li1EffLNS1K_9ScaleType4KindE0ELNS_15FloatRoundStyleE2ESI_EENS1_15EpilogueDefaultEEEEEvvEEEEvNT_6ParamsE,@function
        .size           _ZN7cutlass13device_kernelINS_4gemm6kernel13GemmUniversalIN4cute5tupleIJiiiiEEENS1_10collective13CollectiveMmaINS1_34MainloopSm90TmaGmmaWarpSpecializedILi7ENS5_IJNS4_1CILi1EEESB_SB_EEENS1_35KernelTmaWarpSpecializedCooperativeEEENS5_IJNSA_ILi128EEESF_NSA_ILi64EEEEEENS_6half_tENS5_IJlSB_lEEESI_SJ_NS4_8TiledMMAINS4_8MMA_AtomIJNS4_4SM904GMMA26MMA_64x128x16_F32F16F16_SSILNSN_5MajorE0ELSP_0ELNSN_7ScaleInE1ELSQ_1EEEEEENS4_6LayoutINS5_IJNSA_ILi2EEESB_SB_EEENS5_IJSB_NSA_ILi0EEESW_EEEEENS5_IJNS4_10UnderscoreESZ_SZ_EEEEENS4_13SM90_TMA_LOADENS4_14ComposedLayoutINS4_7SwizzleILi3ELi4ELi3EEENS4_18smem_ptr_flag_bitsILi16EEENST_INS5_IJNSA_ILi8EEESG_EEENS5_IJSG_SB_EEEEEEEvNS4_8identityES12_S1C_vS1D_EENS_8epilogue10collective6detail29Sm90TmaWarpSpecializedAdapterINS1G_15DefaultEpilogueISI_SJ_SJ_NS1F_6thread17LinearCombinationISI_Li1EffLNS1K_9ScaleType4KindE0ELNS_15FloatRoundStyleE2ESI_EENS1_15EpilogueDefaultEEEEEvvEEEEvNT_6ParamsE,(.L_x_893 - _ZN7cutlass13device_kernelINS_4gemm6kernel13GemmUniversalIN4cute5tupleIJiiiiEEENS1_10collective13CollectiveMmaINS1_34MainloopSm90TmaGmmaWarpSpecializedILi7ENS5_IJNS4_1CILi1EEESB_SB_EEENS1_35KernelTmaWarpSpecializedCooperativeEEENS5_IJNSA_ILi128EEESF_NSA_ILi64EEEEEENS_6half_tENS5_IJlSB_lEEESI_SJ_NS4_8TiledMMAINS4_8MMA_AtomIJNS4_4SM904GMMA26MMA_64x128x16_F32F16F16_SSILNSN_5MajorE0ELSP_0ELNSN_7ScaleInE1ELSQ_1EEEEEENS4_6LayoutINS5_IJNSA_ILi2EEESB_SB_EEENS5_IJSB_NSA_ILi0EEESW_EEEEENS5_IJNS4_10UnderscoreESZ_SZ_EEEEENS4_13SM90_TMA_LOADENS4_14ComposedLayoutINS4_7SwizzleILi3ELi4ELi3EEENS4_18smem_ptr_flag_bitsILi16EEENST_INS5_IJNSA_ILi8EEESG_EEENS5_IJSG_SB_EEEEEEEvNS4_8identityES12_S1C_vS1D_EENS_8epilogue10collective6detail29Sm90TmaWarpSpecializedAdapterINS1G_15DefaultEpilogueISI_SJ_SJ_NS1F_6thread17LinearCombinationISI_Li1EffLNS1K_9ScaleType4KindE0ELNS_15FloatRoundStyleE2ESI_EENS1_15EpilogueDefaultEEEEEvvEEEEvNT_6ParamsE)
        .other          _ZN7cutlass13device_kernelINS_4gemm6kernel13GemmUniversalIN4cute5tupleIJiiiiEEENS1_10collective13CollectiveMmaINS1_34MainloopSm90TmaGmmaWarpSpecializedILi7ENS5_IJNS4_1CILi1EEESB_SB_EEENS1_35KernelTmaWarpSpecializedCooperativeEEENS5_IJNSA_ILi128EEESF_NSA_ILi64EEEEEENS_6half_tENS5_IJlSB_lEEESI_SJ_NS4_8TiledMMAINS4_8MMA_AtomIJNS4_4SM904GMMA26MMA_64x128x16_F32F16F16_SSILNSN_5MajorE0ELSP_0ELNSN_7ScaleInE1ELSQ_1EEEEEENS4_6LayoutINS5_IJNSA_ILi2EEESB_SB_EEENS5_IJSB_NSA_ILi0EEESW_EEEEENS5_IJNS4_10UnderscoreESZ_SZ_EEEEENS4_13SM90_TMA_LOADENS4_14ComposedLayoutINS4_7SwizzleILi3ELi4ELi3EEENS4_18smem_ptr_flag_bitsILi16EEENST_INS5_IJNSA_ILi8EEESG_EEENS5_IJSG_SB_EEEEEEEvNS4_8identityES12_S1C_vS1D_EENS_8epilogue10collective6detail29Sm90TmaWarpSpecializedAdapterINS1G_15DefaultEpilogueISI_SJ_SJ_NS1F_6thread17LinearCombinationISI_Li1EffLNS1K_9ScaleType4KindE0ELNS_15FloatRoundStyleE2ESI_EENS1_15EpilogueDefaultEEEEEvvEEEEvNT_6ParamsE,@"STO_CUDA_ENTRY STV_DEFAULT"
_ZN7cutlass13device_kernelINS_4gemm6kernel13GemmUniversalIN4cute5tupleIJiiiiEEENS1_10collective13CollectiveMmaINS1_34MainloopSm90TmaGmmaWarpSpecializedILi7ENS5_IJNS4_1CILi1EEESB_SB_EEENS1_35KernelTmaWarpSpecializedCooperativeEEENS5_IJNSA_ILi128EEESF_NSA_ILi64EEEEEENS_6half_tENS5_IJlSB_lEEESI_SJ_NS4_8TiledMMAINS4_8MMA_AtomIJNS4_4SM904GMMA26MMA_64x128x16_F32F16F16_SSILNSN_5MajorE0ELSP_0ELNSN_7ScaleInE1ELSQ_1EEEEEENS4_6LayoutINS5_IJNSA_ILi2EEESB_SB_EEENS5_IJSB_NSA_ILi0EEESW_EEEEENS5_IJNS4_10UnderscoreESZ_SZ_EEEEENS4_13SM90_TMA_LOADENS4_14ComposedLayoutINS4_7SwizzleILi3ELi4ELi3EEENS4_18smem_ptr_flag_bitsILi16EEENST_INS5_IJNSA_ILi8EEESG_EEENS5_IJSG_SB_EEEEEEEvNS4_8identityES12_S1C_vS1D_EENS_8epilogue10collective6detail29Sm90TmaWarpSpecializedAdapterINS1G_15DefaultEpilogueISI_SJ_SJ_NS1F_6thread17LinearCombinationISI_Li1EffLNS1K_9ScaleType4KindE0ELNS_15FloatRoundStyleE2ESI_EENS1_15EpilogueDefaultEEEEEvvEEEEvNT_6ParamsE:
[----:B------:R-:W0:Y:S01]  /*0000*/  LDC R1, c[0x0][0x28] ;  /* 0x00000a00ff017b82 */ /* 0x000e220000000800 */
[----:B------:R-:W1:Y:S01]  /*0010*/  S2R R3, SR_TID.X ;  /* 0x0000000000037919 */ /* 0x000e620000002100 */
[----:B------:R-:W-:Y:S01]  /*0020*/  ELECT P0, URZ, PT ;  /* 0x00000000003f782f */ /* 0x000fe20003800000 */
[----:B------:R-:W-:Y:S01]  /*0030*/  BSSY B0, `(.L_x_684) ;  /* 0x000000f000007945 */ /* 0x000fe20003800000 */
[--C-:B-1----:R-:W-:Y:S02]  /*0040*/  SHF.R.U32.HI R0, RZ, 0x5, R3.reuse ;  /* 0x00000005ff007819 */ /* 0x102fe40000011603 */
[----:B------:R-:W-:-:S03]  /*0050*/  SHF.R.U32.HI R14, RZ, 0x7, R3 ;  /* 0x00000007ff0e7819 */ /* 0x000fc60000011603 */
[----:B------:R-:W1:Y:S04]  /*0060*/  SHFL.IDX PT, R4, R0, RZ, 0x1f ;  /* 0x00001fff00047589 */ /* 0x000e6800000e0000 */
[----:B------:R2:W3:Y:S01]  /*0070*/  SHFL.IDX PT, R10, R14, RZ, 0x1f ;  /* 0x00001fff0e0a7589 */ /* 0x0004e200000e0000 */
[----:B-1----:R-:W-:-:S13]  /*0080*/  ISETP.NE.OR P0, PT, R4, RZ, !P0 ;  /* 0x000000ff0400720c */ /* 0x002fda0004705670 */
[----:B0-23--:R-:W-:Y:S05]  /*0090*/  @P0 BRA `(.L_x_685) ;  /* 0x0000000000200947 */ /* 0x00dfea0003800000 */
[----:B------:R-:W-:Y:S02]  /*00a0*/  ULDC.64 UR4, c[0x0][0x198] ;  /* 0x0000660000047ab9 */ /* 0x000fe40000000a00 */
[----:B------:R-:W-:Y:S02]  /*00b0*/  UIADD3 UR6, UP0, UR4, 0xf0, URZ ;  /* 0x000000f004067890 */ /* 0x000fe4000ff1e03f */
[----:B------:R-:W-:Y:S02]  /*00c0*/  UIADD3 UR4, UP1, UR4, 0x1f0, URZ ;  /* 0x000001f004047890 */ /* 0x000fe4000ff3e03f */
[----:B------:R-:W-:Y:S02]  /*00d0*/  UIADD3.X UR7, URZ, UR5, URZ, UP0, !UPT ;  /* 0x000000053f077290 */ /* 0x000fe400087fe43f */
[----:B------:R-:W-:-:S07]  /*00e0*/  UIADD3.X UR5, URZ, UR5, URZ, UP1, !UPT ;  /* 0x000000053f057290 */ /* 0x000fce0008ffe43f */
[----:B------:R0:W-:Y:S02]  /*00f0*/  UTMACCTL.PF [UR6] ;  /* 0x00000000060079b9 */ /* 0x0001e40008040000 */
[----:B------:R0:W-:Y:S02]  /*0100*/  UTMACCTL.PF [UR4] ;  /* 0x00000000040079b9 */ /* 0x0001e40008040000 */
[----:B0-----:R-:W-:Y:S01]  /*0110*/  NOP ;  /* 0x0000000000007918 */ /* 0x001fe20000000000 */
.L_x_685:
[----:B------:R-:W-:Y:S05]  /*0120*/  BSYNC B0 ;  /* 0x0000000000007941 */ /* 0x000fea0003800000 */
.L_x_684:
[----:B------:R-:W0:Y:S02]  /*0130*/  SHFL.IDX PT, R2, R0, RZ, 0x1f ;  /* 0x00001fff00027589 */ /* 0x000e2400000e0000 */
[----:B0-----:R-:W-:-:S13]  /*0140*/  ISETP.NE.AND P0, PT, R2, RZ, PT ;  /* 0x000000ff0200720c */ /* 0x001fda0003f05270 */
[----:B------:R-:W-:Y:S05]  /*0150*/  @P0 BRA `(.L_x_686) ;  /* 0x0000000000700947 */ /* 0x000fea0003800000 */
[----:B------:R-:W0:Y:S01]  /*0160*/  S2UR UR8, SR_CgaCtaId ;  /* 0x00000000000879c3 */ /* 0x000e220000008800 */
[----:B------:R-:W-:Y:S01]  /*0170*/  UMOV UR4, 0x400 ;  /* 0x0000040000047882 */ /* 0x000fe20000000000 */
[----:B------:R-:W-:Y:S01]  /*0180*/  UMOV UR5, 0x1 ;  /* 0x0000000100057882 */ /* 0x000fe20000000000 */
[----:B------:R-:W-:Y:S01]  /*0190*/  UMOV UR6, 0x100 ;  /* 0x0000010000067882 */ /* 0x000fe20000000000 */
[----:B------:R-:W-:Y:S01]  /*01a0*/  ELECT P0, URZ, PT ;  /* 0x00000000003f782f */ /* 0x000fe20003800000 */
[----:B------:R-:W-:-:S04]  /*01b0*/  UIADD3 UR6, -UR6, 0x100000, URZ ;  /* 0x0010000006067890 */ /* 0x000fc8000fffe13f */
[----:B------:R-:W-:Y:S02]  /*01c0*/  USHF.L.U32 UR7, UR6, 0xb, URZ ;  /* 0x0000000b06077899 */ /* 0x000fe4000800063f */
[----:B------:R-:W-:Y:S02]  /*01d0*/  USHF.L.U32 UR6, UR6, 0x1, URZ ;  /* 0x0000000106067899 */ /* 0x000fe4000800063f */
[----:B0-----:R-:W-:Y:S02]  /*01e0*/  ULEA UR8, UR8, UR4, 0x18 ;  /* 0x0000000408087291 */ /* 0x001fe4000f8ec03f */
[----:B------:R-:W-:-:S04]  /*01f0*/  UIADD3 UR4, -UR5, 0x100000, URZ ;  /* 0x0010000005047890 */ /* 0x000fc8000fffe13f */
[----:B------:R-:W-:Y:S02]  /*0200*/  USHF.L.U32 UR5, UR4, 0xb, URZ ;  /* 0x0000000b04057899 */ /* 0x000fe4000800063f */
[----:B------:R-:W-:Y:S01]  /*0210*/  USHF.L.U32 UR4, UR4, 0x1, URZ ;  /* 0x0000000104047899 */ /* 0x000fe2000800063f */
[----:B------:R-:W0:Y:S11]  /*0220*/  FENCE.VIEW.ASYNC.S ;  /* 0x00000000000073c6 */ /* 0x000e360000000000 */
[----:B0-----:R0:W1:Y:S01]  /*0230*/  SYNCS.EXCH.64 URZ, [UR8], UR4 ;  /* 0x00000004083f75b2 */ /* 0x0010620008000100 */
[----:B------:R0:W2:Y:S01]  /*0240*/  SYNCS.EXCH.64 URZ, [UR8+0x38], UR6 ;  /* 0x00003806083f75b2 */ /* 0x0000a20008000100 */
[----:B------:R0:W3:Y:S01]  /*0250*/  SYNCS.EXCH.64 URZ, [UR8+0x8], UR4 ;  /* 0x00000804083f75b2 */ /* 0x0000e20008000100 */
[----:B------:R0:W4:Y:S01]  /*0260*/  SYNCS.EXCH.64 URZ, [UR8+0x40], UR6 ;  /* 0x00004006083f75b2 */ /* 0x0001220008000100 */
[----:B------:R0:W0:Y:S01]  /*0270*/  SYNCS.EXCH.64 URZ, [UR8+0x10], UR4 ;  /* 0x00001004083f75b2 */ /* 0x0000220008000100 */
        /* <DEDUP_REMOVED lines=9> */
[----:B------:R-:W-:Y:S01]  /*0310*/  NOP ;  /* 0x0000000000007918 */ /* 0x000fe20000000000 */
.L_x_686:
[----:B------:R-:W5:Y:S01]  /*0320*/  SHFL.IDX PT, R0, R0, RZ, 0x1f ;  /* 0x00001fff00007589 */ /* 0x000f6200000e0000 */
[----:B------:R-:W-:Y:S01]  /*0330*/  ELECT P0, URZ, PT ;  /* 0x00000000003f782f */ /* 0x000fe20003800000 */
[----:B------:R-:W1:Y:S01]  /*0340*/  LDC R2, c[0x0][0x65c] ;  /* 0x00019700ff027b82 */ /* 0x000e620000000800 */
[----:B------:R-:W-:Y:S01]  /*0350*/  SHF.R.S32.HI R7, RZ, 0x1f, R4 ;  /* 0x0000001fff077819 */ /* 0x000fe20000011404 */
[----:B------:R-:W2:Y:S01]  /*0360*/  S2R R5, SR_CTAID.Y ;  /* 0x0000000000057919 */ /* 0x000ea20000002600 */
[----:B0-----:R-:W-:Y:S01]  /*0370*/  UMOV UR4, 0x20 ;  /* 0x0000002000047882 */ /* 0x001fe20000000000 */
[----:B------:R-:W-:Y:S01]  /*0380*/  NOP ;  /* 0x0000000000007918 */ /* 0x000fe20000000000 */
[----:B------:R-:W-:Y:S01]  /*0390*/  LEA.HI R7, R7, R4, RZ, 0x2 ;  /* 0x0000000407077211 */ /* 0x000fe200078f10ff */
[----:B------:R-:W0:Y:S01]  /*03a0*/  S2R R6, SR_CTAID.X ;  /* 0x0000000000067919 */ /* 0x000e220000002500 */
[----:B------:R-:W-:Y:S01]  /*03b0*/  ISETP.NE.AND P2, PT, R10, RZ, PT ;  /* 0x000000ff0a00720c */ /* 0x000fe20003f45270 */
[----:B------:R-:W-:Y:S01]  /*03c0*/  NOP ;  /* 0x0000000000007918 */ /* 0x000fe20000000000 */
[----:B------:R-:W-:-:S02]  /*03d0*/  LOP3.LUT R7, R7, 0xfffffffc, RZ, 0xc0, !PT ;  /* 0xfffffffc07077812 */ /* 0x000fc400078ec0ff */
[----:B-----5:R-:W-:Y:S02]  /*03e0*/  ISETP.NE.OR P0, PT, R0, RZ, !P0 ;  /* 0x000000ff0000720c */ /* 0x020fe40004705670 */
[----:B-1----:R-:W-:-:S04]  /*03f0*/  ISETP.NE.AND P3, PT, R2, 0x1, PT ;  /* 0x000000010200780c */ /* 0x002fc80003f65270 */
[----:B------:R-:W-:Y:S01]  /*0400*/  P2R R0, PR, RZ, 0x8 ;  /* 0x00000008ff007803 */ /* 0x000fe20000000000 */
[----:B------:R-:W-:Y:S01]  /*0410*/  IMAD.IADD R0, R4, 0x1, -R7 ;  /* 0x0000000104007824 */ /* 0x000fe200078e0a07 */
[----:B------:R-:W-:Y:S01]  /*0420*/  LOP3.LUT R4, R3, 0x7f, RZ, 0xc0, !PT ;  /* 0x0000007f03047812 */ /* 0x000fe200078ec0ff */
[----:B------:R-:W-:-:S03]  /*0430*/  IMAD.MOV.U32 R7, RZ, RZ, RZ ;  /* 0x000000ffff077224 */ /* 0x000fc600078e00ff */
[----:B------:R-:W-:Y:S01]  /*0440*/  ISETP.NE.AND P1, PT, R0, 0x3, PT ;  /* 0x000000030000780c */ /* 0x000fe20003f25270 */
[----:B------:R-:W-:Y:S01]  /*0450*/  VOTEU.ALL UP0, P0 ;  /* 0x00000000003f7886 */ /* 0x000fe20000000000 */
[----:B------:R-:W-:Y:S01]  /*0460*/  VOTEU.ALL UP1, P0 ;  /* 0x00000000003f7886 */ /* 0x000fe20000020000 */
[----:B------:R-:W0:Y:S01]  /*0470*/  @P3 LDC R17, c[0x0][0x10] ;  /* 0x00000400ff113b82 */ /* 0x000e220000000800 */
[----:B--2---:R-:W-:Y:S02]  /*0480*/  @P3 IMAD.MOV.U32 R8, RZ, RZ, R5 ;  /* 0x000000ffff083224 */ /* 0x004fe400078e0005 */
[----:B------:R-:W-:Y:S01]  /*0490*/  @!UP0 UMOV UR6, 0x400 ;  /* 0x0000040000068882 */ /* 0x000fe20000000000 */
[----:B------:R-:W-:-:S04]  /*04a0*/  @!UP0 UIADD3 UR4, -UR4, 0x100000, URZ ;  /* 0x0010000004048890 */ /* 0x000fc8000fffe13f */
[----:B------:R-:W-:Y:S02]  /*04b0*/  @!UP0 USHF.L.U32 UR5, UR4, 0xb, URZ ;  /* 0x0000000b04058899 */ /* 0x000fe4000800063f */
[----:B------:R-:W-:Y:S01]  /*04c0*/  @!UP0 USHF.L.U32 UR4, UR4, 0x1, URZ ;  /* 0x0000000104048899 */ /* 0x000fe2000800063f */
[----:B------:R-:W-:Y:S01]  /*04d0*/  @P3 IMAD.MOV.U32 R9, RZ, RZ, RZ ;  /* 0x000000ffff093224 */ /* 0x000fe200078e00ff */
[----:B------:R-:W1:Y:S08]  /*04e0*/  @!UP0 S2UR UR7, SR_CgaCtaId ;  /* 0x00000000000789c3 */ /* 0x000e700000008800 */
[----:B------:R-:W2:Y:S01]  /*04f0*/  @!P3 LDC R11, c[0x0][0xc] ;  /* 0x00000300ff0bbb82 */ /* 0x000ea20000000800 */
[----:B0-----:R-:W-:Y:S01]  /*0500*/  @P3 IMAD.WIDE.U32 R16, R6, R17, R8 ;  /* 0x0000001106103225 */ /* 0x001fe200078e0008 */
[----:B-1----:R-:W-:Y:S01]  /*0510*/  @!UP0 ULEA UR8, UR7, UR6, 0x18 ;  /* 0x0000000607088291 */ /* 0x002fe2000f8ec03f */
[----:B------:R-:W-:-:S02]  /*0520*/  VOTEU.ALL UP0, P0 ;  /* 0x00000000003f7886 */ /* 0x000fc40000000000 */
[----:B------:R-:W-:Y:S01]  /*0530*/  ULDC UR6, c[0x0][0xc] ;  /* 0x0000030000067ab9 */ /* 0x000fe20000000800 */
[----:B------:R-:W-:Y:S01]  /*0540*/  ISETP.EQ.OR P0, PT, R0, RZ, !P1 ;  /* 0x000000ff0000720c */ /* 0x000fe20004f02670 */
[----:B------:R-:W-:-:S03]  /*0550*/  ULDC UR7, c[0x0][0x10] ;  /* 0x0000040000077ab9 */ /* 0x000fc60000000800 */
[C---:B------:R-:W-:Y:S01]  /*0560*/  ISETP.EQ.AND P0, PT, R10.reuse, RZ, P0 ;  /* 0x000000ff0a00720c */ /* 0x040fe20000702270 */
[----:B------:R-:W-:Y:S02]  /*0570*/  VIADD R10, R10, 0xffffffff ;  /* 0xffffffff0a0a7836 */ /* 0x000fe40000000000 */
[----:B--2---:R-:W-:Y:S01]  /*0580*/  @!P3 IMAD.WIDE.U32 R8, R11, R5, R6 ;  /* 0x000000050b08b225 */ /* 0x004fe200078e0006 */
[----:B------:R-:W0:Y:S02]  /*0590*/  FENCE.VIEW.ASYNC.S ;  /* 0x00000000000073c6 */ /* 0x000e240000000000 */
[----:B0-----:R-:W3:Y:S01]  /*05a0*/  @!UP0 SYNCS.EXCH.64 URZ, [UR8+0x80], UR4 ;  /* 0x00008004083f85b2 */ /* 0x001ee20008000100 */
[----:B------:R-:W-:Y:S01]  /*05b0*/  SEL R18, RZ, 0x1, !P0 ;  /* 0x00000001ff127807 */ /* 0x000fe20004000000 */
[----:B------:R-:W-:Y:S01]  /*05c0*/  @P3 IMAD.MOV.U32 R11, RZ, RZ, RZ ;  /* 0x000000ffff0b3224 */ /* 0x000fe200078e00ff */
[----:B------:R-:W-:Y:S01]  /*05d0*/  ISETP.GE.U32.AND P1, PT, R10, 0x2, PT ;  /* 0x000000020a00780c */ /* 0x000fe20003f26070 */
[----:B------:R-:W-:-:S02]  /*05e0*/  @!P3 IMAD.MOV.U32 R16, RZ, RZ, R8 ;  /* 0x000000ffff10b224 */ /* 0x000fc400078e0008 */
[----:B------:R-:W-:Y:S01]  /*05f0*/  @P3 IMAD.IADD R17, R17, 0x1, R11 ;  /* 0x0000000111113824 */ /* 0x000fe200078e020b */
[----:B------:R-:W-:Y:S01]  /*0600*/  SEL R18, R18, 0x2, P1 ;  /* 0x0000000212127807 */ /* 0x000fe20000800000 */
[----:B------:R-:W-:Y:S01]  /*0610*/  @!P3 IMAD.MOV.U32 R17, RZ, RZ, R9 ;  /* 0x000000ffff11b224 */ /* 0x000fe200078e0009 */
[----:B------:R0:W3:Y:S01]  /*0620*/  @!UP1 SYNCS.EXCH.64 URZ, [UR8+0x88], UR4 ;  /* 0x00008804083f95b2 */ /* 0x0000e20008000100 */
[----:B------:R-:W-:Y:S01]  /*0630*/  NOP ;  /* 0x0000000000007918 */ /* 0x000fe20000000000 */
[----:B0-----:R-:W-:-:S03]  /*0640*/  UIMAD.WIDE.U32 UR4, UR6, UR7, URZ ;  /* 0x00000007060472a5 */ /* 0x001fc6000f8e003f */
[----:B------:R-:W-:Y:S02]  /*0650*/  ULDC UR6, c[0x0][0x14] ;  /* 0x0000050000067ab9 */ /* 0x000fe40000000800 */
[----:B------:R-:W-:Y:S02]  /*0660*/  UIMAD.WIDE.U32 UR36, UR4, UR6, URZ ;  /* 0x00000006042472a5 */ /* 0x000fe4000f8e003f */
[----:B------:R-:W-:-:S04]  /*0670*/  UIMAD UR42, UR5, UR6, URZ ;  /* 0x00000006052a72a4 */ /* 0x000fc8000f8e023f */
[----:B------:R-:W-:Y:S01]  /*0680*/  UIADD3 UR42, UR37, UR42, URZ ;  /* 0x0000002a252a7290 */ /* 0x000fe2000fffe03f */
[----:B---34-:R-:W-:Y:S06]  /*0690*/  BAR.SYNC.DEFER_BLOCKING 0x0 ;  /* 0x0000000000007b1d */ /* 0x018fec0000010000 */
[----:B------:R-:W-:Y:S05]  /*06a0*/  @!P2 BRA `(.L_x_687) ;  /* 0x0000005c00c8a947 */ /* 0x000fea0003800000 */
[----:B------:R-:W-:-:S13]  /*06b0*/  ISETP.GT.U32.AND P0, PT, R10, 0x1, PT ;  /* 0x000000010a00780c */ /* 0x000fda0003f04070 */
[----:B------:R-:W-:Y:S05]  /*06c0*/  @P0 EXIT ;  /* 0x000000000000094d */ /* 0x000fea0003800000 */
        /* <DEDUP_REMOVED lines=8> */
[----:B------:R-:W0:Y:S01]  /*0750*/  LDC.64 R20, c[0x0][0x628] ;  /* 0x00018a00ff147b82 */ /* 0x000e220000000a00 */
[----:B------:R-:W-:Y:S02]  /*0760*/  IMAD.MOV.U32 R8, RZ, RZ, R16 ;  /* 0x000000ffff087224 */ /* 0x000fe400078e0010 */
[----:B------:R-:W-:-:S05]  /*0770*/  IMAD.MOV.U32 R9, RZ, RZ, R17 ;  /* 0x000000ffff097224 */ /* 0x000fca00078e0011 */
[----:B------:R-:W1:Y:S08]  /*0780*/  LDC R0, c[0x0][0x630] ;  /* 0x00018c00ff007b82 */ /* 0x000e700000000800 */
[----:B------:R-:W2:Y:S01]  /*0790*/  LDC.64 R22, c[0x0][0x620] ;  /* 0x00018800ff167b82 */ /* 0x000ea20000000a00 */
[----:B0-----:R-:W-:-:S04]  /*07a0*/  ISETP.NE.U32.AND P0, PT, R20, RZ, PT ;  /* 0x000000ff1400720c */ /* 0x001fc80003f05070 */
[----:B------:R-:W-:-:S13]  /*07b0*/  ISETP.NE.AND.EX P0, PT, R21, RZ, PT, P0 ;  /* 0x000000ff1500720c */ /* 0x000fda0003f05300 */
[----:B-12---:R-:W-:Y:S05]  /*07c0*/  @!P0 BRA `(.L_x_689) ;  /* 0x0000000000288947 */ /* 0x006fea0003800000 */
[----:B------:R-:W0:Y:S02]  /*07d0*/  LDC R13, c[0x0][0x634] ;  /* 0x00018d00ff0d7b82 */ /* 0x000e240000000800 */
[----:B0-----:R-:W-:-:S05]  /*07e0*/  IADD3 R13, P0, R16, R13, RZ ;  /* 0x0000000d100d7210 */ /* 0x001fca0007f1e0ff */
        /* <DEDUP_REMOVED lines=8> */
.L_x_689:
[-CC-:B------:R-:W-:Y:S01]  /*0870*/  SHF.R.U64 R99, R8, R0.reuse, R9.reuse ;  /* 0x0000000008637219 */ /* 0x180fe20000001209 */
[----:B------:R-:W0:Y:S01]  /*0880*/  LDC R12, c[0x0][0x618] ;  /* 0x00018600ff0c7b82 */ /* 0x000e220000000800 */
[----:B------:R-:W-:Y:S01]  /*0890*/  SHF.R.U32.HI R7, RZ, R0, R9 ;  /* 0x00000000ff077219 */ /* 0x000fe20000011609 */
[----:B------:R-:W-:Y:S01]  /*08a0*/  ULDC UR4, c[0x0][0x150] ;  /* 0x0000540000047ab9 */ /* 0x000fe20000000800 */
[----:B------:R-:W-:Y:S02]  /*08b0*/  IADD3 R11, P0, RZ, -R99, RZ ;  /* 0x80000063ff0b7210 */ /* 0x000fe40007f1e0ff */
[----:B------:R-:W-:-:S03]  /*08c0*/  I2FP.F32.U32 R0, R6 ;  /* 0x0000000600007245 */ /* 0x000fc60000201000 */
[----:B------:R-:W1:Y:S01]  /*08d0*/  LDC.64 R30, c[0x0][0x640] ;  /* 0x00019000ff1e7b82 */ /* 0x000e620000000a00 */
[----:B------:R-:W-:Y:S02]  /*08e0*/  IMAD.X R13, RZ, RZ, ~R7, P0 ;  /* 0x000000ffff0d7224 */ /* 0x000fe400000e0e07 */
[----:B------:R-:W-:Y:S01]  /*08f0*/  FMUL R0, R0, UR4 ;  /* 0x0000000400007c20 */ /* 0x000fe20008400000 */
[----:B------:R-:W-:Y:S01]  /*0900*/  IMAD.WIDE.U32 R8, R11, R22, R16 ;  /* 0x000000160b087225 */ /* 0x000fe200078e0010 */
[----:B------:R-:W-:-:S03]  /*0910*/  ULDC UR4, c[0x0][0x154] ;  /* 0x0000550000047ab9 */ /* 0x000fc60000000800 */
[----:B------:R-:W-:Y:S01]  /*0920*/  IMAD R10, R13, R22, RZ ;  /* 0x000000160d0a7224 */ /* 0x000fe200078e02ff */
[----:B------:R-:W2:Y:S01]  /*0930*/  LDC R7, c[0x0][0x144] ;  /* 0x00005100ff077b82 */ /* 0x000ea20000000800 */
[----:B------:R-:W3:Y:S02]  /*0940*/  F2I.U32.TRUNC.NTZ R0, R0 ;  /* 0x0000000000007305 */ /* 0x000ee4000020f000 */
[----:B------:R-:W-:-:S04]  /*0950*/  IMAD R11, R11, R23, R10 ;  /* 0x000000170b0b7224 */ /* 0x000fc800078e020a */
[----:B------:R-:W-:Y:S01]  /*0960*/  IMAD.IADD R9, R9, 0x1, R11 ;  /* 0x0000000109097824 */ /* 0x000fe200078e020b */
[----:B------:R-:W4:Y:S01]  /*0970*/  LDC R24, c[0x0][0x608] ;  /* 0x00018200ff187b82 */ /* 0x000f220000000800 */
[----:B------:R-:W-:-:S03]  /*0980*/  IMAD.MOV.U32 R11, RZ, RZ, -0x1 ;  /* 0xffffffffff0b7424 */ /* 0x000fc600078e00ff */
[-CC-:B0-----:R-:W-:Y:S02]  /*0990*/  SHF.R.U64 R22, R8, R12.reuse, R9.reuse ;  /* 0x0000000c08167219 */ /* 0x181fe40000001209 */
[----:B------:R-:W-:Y:S02]  /*09a0*/  I2FP.F32.U32 R8, R5 ;  /* 0x0000000500087245 */ /* 0x000fe40000201000 */
[----:B------:R-:W0:Y:S01]  /*09b0*/  LDC R28, c[0x0][0x658] ;  /* 0x00019600ff1c7b82 */ /* 0x000e220000000800 */
[----:B-1----:R-:W-:Y:S01]  /*09c0*/  ISETP.NE.U32.AND P0, PT, R30, RZ, PT ;  /* 0x000000ff1e00720c */ /* 0x002fe20003f05070 */
[----:B---3--:R-:W-:Y:S02]  /*09d0*/  IMAD.MOV R10, RZ, RZ, -R0 ;  /* 0x000000ffff0a7224 */ /* 0x008fe400078e0a00 */
[----:B------:R-:W-:Y:S01]  /*09e0*/  FMUL R8, R8, UR4 ;  /* 0x0000000408087c20 */ /* 0x000fe20008400000 */
[----:B------:R-:W-:Y:S02]  /*09f0*/  SHF.R.U32.HI R9, RZ, R12, R9 ;  /* 0x0000000cff097219 */ /* 0x000fe40000011609 */
[----:B------:R-:W-:Y:S01]  /*0a00*/  ISETP.NE.AND.EX P0, PT, R31, RZ, PT, P0 ;  /* 0x000000ff1f00720c */ /* 0x000fe20003f05300 */
[----:B------:R1:W3:Y:S01]  /*0a10*/  F2I.U32.TRUNC.NTZ R15, R8 ;  /* 0x00000008000f7305 */ /* 0x0002e2000020f000 */
[----:B------:R-:W1:Y:S01]  /*0a20*/  LDC R20, c[0x0][0x148] ;  /* 0x00005200ff147b82 */ /* 0x000e620000000800 */
[----:B--2---:R-:W-:-:S07]  /*0a30*/  IMAD R0, R7, R10, R6 ;  /* 0x0000000a07007224 */ /* 0x004fce00078e0206 */
[----:B------:R-:W2:Y:S01]  /*0a40*/  LDC R26, c[0x0][0x600] ;  /* 0x00018000ff1a7b82 */ /* 0x000ea20000000800 */
[-CC-:B----4-:R-:W-:Y:S02]  /*0a50*/  SHF.R.U64 R32, R22, R24.reuse, R9.reuse ;  /* 0x0000001816207219 */ /* 0x190fe40000001209 */
[----:B------:R-:W-:Y:S01]  /*0a60*/  SHF.R.U32.HI R7, RZ, R24, R9 ;  /* 0x00000018ff077219 */ /* 0x000fe20000011609 */
[----:B------:R-:W-:-:S04]  /*0a70*/  IMAD.MOV.U32 R9, RZ, RZ, 0x1 ;  /* 0x00000001ff097424 */ /* 0x000fc800078e00ff */
[----:B------:R-:W4:Y:S01]  /*0a80*/  LDC R21, c[0x0][0x648] ;  /* 0x00019200ff157b82 */ /* 0x000f220000000800 */
[-C--:B0-----:R-:W-:Y:S02]  /*0a90*/  SHF.L.U32 R6, R11, R28.reuse, RZ ;  /* 0x0000001c0b067219 */ /* 0x081fe400000006ff */
[--C-:B------:R-:W-:Y:S02]  /*0aa0*/  SHF.R.U64 R24, R32, R28, R7.reuse ;  /* 0x0000001c20187219 */ /* 0x100fe40000001207 */
[----:B------:R-:W-:Y:S02]  /*0ab0*/  LOP3.LUT R13, RZ, R6, RZ, 0x33, !PT ;  /* 0x00000006ff0d7212 */ /* 0x000fe400078e33ff */
[-C--:B------:R-:W-:Y:S01]  /*0ac0*/  SHF.R.U32.HI R7, RZ, R28.reuse, R7 ;  /* 0x0000001cff077219 */ /* 0x080fe20000011607 */
[----:B------:R-:W0:Y:S01]  /*0ad0*/  LDC R23, c[0x0][0x638] ;  /* 0x00018e00ff177b82 */ /* 0x000e220000000800 */
[----:B------:R-:W-:Y:S01]  /*0ae0*/  SHF.L.U32 R12, R9, R28, RZ ;  /* 0x0000001c090c7219 */ /* 0x000fe200000006ff */
[----:B------:R-:W-:-:S06]  /*0af0*/  IMAD.MOV.U32 R6, RZ, RZ, R24 ;  /* 0x000000ffff067224 */ /* 0x000fcc00078e0018 */
[----:B------:R-:W0:Y:S01]  /*0b00*/  LDC R101, c[0x0][0x610] ;  /* 0x00018400ff657b82 */ /* 0x000e220000000800 */
[----:B-1-3--:R-:W-:Y:S05]  /*0b10*/  @!P0 BRA `(.L_x_690) ;  /* 0x0000000000288947 */ /* 0x00afea0003800000 */
        /* <DEDUP_REMOVED lines=10> */
.L_x_690:
[----:B----4-:R-:W-:Y:S01]  /*0bc0*/  SHF.R.U64 R6, R6, R21, R7 ;  /* 0x0000001506067219 */ /* 0x010fe20000001207 */
[----:B--2---:R-:W-:Y:S01]  /*0bd0*/  VIADD R7, R26, 0xffffffff ;  /* 0xffffffff1a077836 */ /* 0x004fe20000000000 */
[----:B------:R-:W-:Y:S01]  /*0be0*/  LOP3.LUT R13, R32, R13, RZ, 0xc0, !PT ;  /* 0x0000000d200d7212 */ /* 0x000fe200078ec0ff */
[----:B------:R-:W-:Y:S02]  /*0bf0*/  IMAD.MOV R15, RZ, RZ, -R15 ;  /* 0x000000ffff0f7224 */ /* 0x000fe400078e0a0f */
[----:B------:R-:W-:Y:S02]  /*0c00*/  IMAD.MOV R8, RZ, RZ, -R6 ;  /* 0x000000ffff087224 */ /* 0x000fe400078e0a06 */
[----:B------:R-:W-:Y:S01]  /*0c10*/  IMAD R13, R12, R6, R13 ;  /* 0x000000060c0d7224 */ /* 0x000fe200078e020d */
[----:B------:R-:W-:Y:S01]  /*0c20*/  LOP3.LUT R6, R22, R7, RZ, 0xc0, !PT ;  /* 0x0000000716067212 */ /* 0x000fe200078ec0ff */
[----:B------:R-:W-:Y:S02]  /*0c30*/  @P3 IMAD R0, R20, R15, R5 ;  /* 0x0000000f14003224 */ /* 0x000fe400078e0205 */
[----:B0-----:R-:W-:-:S02]  /*0c40*/  IMAD R5, R8, R23, R24 ;  /* 0x0000001708057224 */ /* 0x001fc400078e0218 */
[----:B------:R-:W-:Y:S02]  /*0c50*/  IMAD R101, R13, R101, R0 ;  /* 0x000000650d657224 */ /* 0x000fe400078e0200 */
[----:B------:R-:W-:Y:S02]  /*0c60*/  IMAD R6, R5, R26, R6 ;  /* 0x0000001a05067224 */ /* 0x000fe400078e0206 */
[----:B------:R-:W-:-:S03]  /*0c70*/  IMAD.MOV.U32 R0, RZ, RZ, 0x1 ;  /* 0x00000001ff007424 */ /* 0x000fc600078e00ff */
[----:B------:R-:W-:Y:S02]  /*0c80*/  SEL R100, R6, R101, !P3 ;  /* 0x0000006506647207 */ /* 0x000fe40005800000 */
[----:B------:R-:W-:-:S07]  /*0c90*/  SEL R101, R101, R6, !P3 ;  /* 0x0000000665657207 */ /* 0x000fce0005800000 */
.L_x_688:
[----:B------:R-:W-:-:S08]  /*0ca0*/  NOP ;  /* 0x0000000000007918 */ /* 0x000fd00000000000 */
[----:B------:R-:W0:Y:S02]  /*0cb0*/  USETMAXREG.TRY_ALLOC.CTAPOOL UP0, 0xe8 ;  /* 0x000000e8000079c8 */ /* 0x000e240008000600 */
[----:B0-----:R-:W-:-:S13]  /*0cc0*/  PLOP3.LUT P0, PT, PT, PT, UP0, 0x80, 0x0 ;  /* 0x000000000000781c */ /* 0x001fda0003f0f008 */
[----:B------:R-:W-:Y:S05]  /*0cd0*/  @!P0 BRA `(.L_x_688) ;  /* 0xfffffffc00f08947 */ /* 0x000fea000383ffff */
[----:B------:R-:W-:Y:S01]  /*0ce0*/  ULDC.64 UR4, c[0x0][0x598] ;  /* 0x0001660000047ab9 */ /* 0x000fe20000000a00 */
[----:B------:R-:W-:Y:S01]  /*0cf0*/  ULDC.64 UR38, c[0x0][0x208] ;  /* 0x0000820000267ab9 */ /* 0x000fe20000000a00 */
[----:B------:R-:W-:-:S04]  /*0d00*/  ISETP.NE.U32.AND P0, PT, RZ, UR4, PT ;  /* 0x00000004ff007c0c */ /* 0x000fc8000bf05070 */
[----:B------:R-:W-:-:S13]  /*0d10*/  ISETP.NE.AND.EX P0, PT, RZ, UR5, PT, P0 ;  /* 0x00000005ff007c0c */ /* 0x000fda000bf05300 */
[----:B------:R-:W-:Y:S05]  /*0d20*/  @!P0 BRA `(.L_x_691) ;  /* 0x00000000001c8947 */ /* 0x000fea0003800000 */
[----:B------:R-:W0:Y:S02]  /*0d30*/  LDC.64 R6, c[0x0][0x598] ;  /* 0x00016600ff067b82 */ /* 0x000e240000000a00 */
[----:B0-----:R-:W2:Y:S02]  /*0d40*/  LDG.E.64 R6, desc[UR38][R6.64] ;  /* 0x0000002606067981 */ /* 0x001ea4000c1e1b00 */
[----:B--2---:R-:W-:-:S04]  /*0d50*/  ISETP.NE.U32.AND P0, PT, R6, RZ, PT ;  /* 0x000000ff0600720c */ /* 0x004fc80003f05070 */
[----:B------:R-:W-:-:S13]  /*0d60*/  ISETP.NE.AND.EX P0, PT, R7, RZ, PT, P0 ;  /* 0x000000ff0700720c */ /* 0x000fda0003f05300 */
[----:B------:R-:W-:Y:S05]  /*0d70*/  @!P0 BRA `(.L_x_691) ;  /* 0x0000000000088947 */ /* 0x000fea0003800000 */
[----:B------:R0:W5:Y:S01]  /*0d80*/  LD.E R19, desc[UR38][R6.64] ;  /* 0x0000002606137980 */ /* 0x000162000c101900 */
[----:B------:R-:W-:Y:S05]  /*0d90*/  BRA `(.L_x_692) ;  /* 0x0000000000247947 */ /* 0x000fea0003800000 */
.L_x_691:
[----:B------:R-:W-:Y:S02]  /*0da0*/  ULDC.64 UR4, c[0x0][0x588] ;  /* 0x0001620000047ab9 */ /* 0x000fe40000000a00 */
[----:B------:R-:W-:-:S04]  /*0db0*/  ISETP.NE.U32.AND P0, PT, RZ, UR4, PT ;  /* 0x00000004ff007c0c */ /* 0x000fc8000bf05070 */
[----:B------:R-:W-:-:S13]  /*0dc0*/  ISETP.NE.AND.EX P0, PT, RZ, UR5, PT, P0 ;  /* 0x00000005ff007c0c */ /* 0x000fda000bf05300 */
[----:B------:R-:W-:Y:S05]  /*0dd0*/  @!P0 BRA `(.L_x_693) ;  /* 0x00000000000c8947 */ /* 0x000fea0003800000 */
[----:B------:R-:W0:Y:S02]  /*0de0*/  LDC.64 R6, c[0x0][0x588] ;  /* 0x00016200ff067b82 */ /* 0x000e240000000a00 */
[----:B0-----:R1:W5:Y:S01]  /*0df0*/  LDG.E R19, desc[UR38][R6.64] ;  /* 0x0000002606137981 */ /* 0x001362000c1e1900 */
[----:B------:R-:W-:Y:S05]  /*0e00*/  BRA `(.L_x_692) ;  /* 0x0000000000087947 */ /* 0x000fea0003800000 */
.L_x_693:
[----:B------:R-:W-:Y:S02]  /*0e10*/  ULDC UR4, c[0x0][0x580] ;  /* 0x0001600000047ab9 */ /* 0x000fe40000000800 */
[----:B------:R-:W-:-:S07]  /*0e20*/  IMAD.U32 R19, RZ, RZ, UR4 ;  /* 0x00000004ff137e24 */ /* 0x000fce000f8e00ff */
.L_x_692:
[----:B------:R-:W-:Y:S02]  /*0e30*/  ULDC.64 UR4, c[0x0][0x5a0] ;  /* 0x0001680000047ab9 */ /* 0x000fe40000000a00 */
[----:B------:R-:W-:-:S04]  /*0e40*/  ISETP.NE.U32.AND P0, PT, RZ, UR4, PT ;  /* 0x00000004ff007c0c */ /* 0x000fc8000bf05070 */
[----:B------:R-:W-:-:S13]  /*0e50*/  ISETP.NE.AND.EX P0, PT, RZ, UR5, PT, P0 ;  /* 0x00000005ff007c0c */ /* 0x000fda000bf05300 */
[----:B------:R-:W-:Y:S05]  /*0e60*/  @!P0 BRA `(.L_x_694) ;  /* 0x00000000001c8947 */ /* 0x000fea0003800000 */
[----:B01----:R-:W0:Y:S02]  /*0e70*/  LDC.64 R6, c[0x0][0x5a0] ;  /* 0x00016800ff067b82 */ /* 0x003e240000000a00 */
[----:B0-----:R-:W2:Y:S02]  /*0e80*/  LDG.E.64 R6, desc[UR38][R6.64] ;  /* 0x0000002606067981 */ /* 0x001ea4000c1e1b00 */
[----:B--2---:R-:W-:-:S04]  /*0e90*/  ISETP.NE.U32.AND P0, PT, R6, RZ, PT ;  /* 0x000000ff0600720c */ /* 0x004fc80003f05070 */
[----:B------:R-:W-:-:S13]  /*0ea0*/  ISETP.NE.AND.EX P0, PT, R7, RZ, PT, P0 ;  /* 0x000000ff0700720c */ /* 0x000fda0003f05300 */
[----:B------:R-:W-:Y:S05]  /*0eb0*/  @!P0 BRA `(.L_x_694) ;  /* 0x0000000000088947 */ /* 0x000fea0003800000 */
[----:B------:R0:W5:Y:S01]  /*0ec0*/  LD.E R88, desc[UR38][R6.64] ;  /* 0x0000002606587980 */ /* 0x000162000c101900 */
[----:B------:R-:W-:Y:S05]  /*0ed0*/  BRA `(.L_x_695) ;  /* 0x0000000000247947 */ /* 0x000fea0003800000 */
.L_x_694:
[----:B------:R-:W-:Y:S02]  /*0ee0*/  ULDC.64 UR4, c[0x0][0x590] ;  /* 0x0001640000047ab9 */ /* 0x000fe40000000a00 */
[----:B------:R-:W-:-:S04]  /*0ef0*/  ISETP.NE.U32.AND P0, PT, RZ, UR4, PT ;  /* 0x00000004ff007c0c */ /* 0x000fc8000bf05070 */
[----:B------:R-:W-:-:S13]  /*0f00*/  ISETP.NE.AND.EX P0, PT, RZ, UR5, PT, P0 ;  /* 0x00000005ff007c0c */ /* 0x000fda000bf05300 */
[----:B------:R-:W-:Y:S05]  /*0f10*/  @!P0 BRA `(.L_x_696) ;  /* 0x00000000000c8947 */ /* 0x000fea0003800000 */
[----:B------:R-:W2:Y:S02]  /*0f20*/  LDC.64 R88, c[0x0][0x590] ;  /* 0x00016400ff587b82 */ /* 0x000ea40000000a00 */
[----:B--2---:R2:W5:Y:S01]  /*0f30*/  LDG.E R88, desc[UR38][R88.64] ;  /* 0x0000002658587981 */ /* 0x004562000c1e1900 */
[----:B------:R-:W-:Y:S05]  /*0f40*/  BRA `(.L_x_695) ;  /* 0x0000000000087947 */ /* 0x000fea0003800000 */
.L_x_696:
[----:B------:R-:W-:Y:S02]  /*0f50*/  ULDC UR4, c[0x0][0x584] ;  /* 0x0001610000047ab9 */ /* 0x000fe40000000800 */
[----:B------:R-:W-:-:S07]  /*0f60*/  IMAD.U32 R88, RZ, RZ, UR4 ;  /* 0x00000004ff587e24 */ /* 0x000fce000f8e00ff */
.L_x_695:
[----:B------:R-:W-:-:S13]  /*0f70*/  LOP3.LUT P0, RZ, R0, 0xff, RZ, 0xc0, !PT ;  /* 0x000000ff00ff7812 */ /* 0x000fda000780c0ff */
[----:B------:R-:W-:Y:S05]  /*0f80*/  @!P0 EXIT ;  /* 0x000000000000894d */ /* 0x000fea0003800000 */
[----:B------:R-:W3:Y:S01]  /*0f90*/  LDC R90, c[0x0][0x658] ;  /* 0x00019600ff5a7b82 */ /* 0x000ee20000000800 */
[----:B------:R-:W-:Y:S01]  /*0fa0*/  ULDC.64 UR6, c[0x0][0x288] ;  /* 0x0000a20000067ab9 */ /* 0x000fe20000000a00 */
[----:B------:R-:W-:Y:S01]  /*0fb0*/  LOP3.LUT R14, R14, 0x1, RZ, 0xc0, !PT ;  /* 0x000000010e0e7812 */ /* 0x000fe200078ec0ff */
[----:B------:R-:W-:Y:S01]  /*0fc0*/  UIADD3 UR4, UR7, 0x3f, URZ ;  /* 0x0000003f07047890 */ /* 0x000fe2000fffe03f */
[----:B------:R-:W-:Y:S01]  /*0fd0*/  SHF.R.U32.HI R0, RZ, 0x2, R3 ;  /* 0x00000002ff007819 */ /* 0x000fe20000011603 */
[----:B01----:R-:W-:Y:S01]  /*0fe0*/  IMAD.MOV.U32 R7, RZ, RZ, -0x1 ;  /* 0xffffffffff077424 */ /* 0x003fe200078e00ff */
[----:B------:R-:W-:Y:S01]  /*0ff0*/  SHF.R.U32.HI R4, RZ, 0x1, R4 ;  /* 0x00000001ff047819 */ /* 0x000fe20000011604 */
[----:B------:R-:W-:Y:S01]  /*1000*/  USHF.R.S32.HI UR5, URZ, 0x1f, UR4 ;  /* 0x0000001f3f057899 */ /* 0x000fe20008011404 */
[----:B------:R-:W0:Y:S01]  /*1010*/  LDC.64 R92, c[0x0][0x5c8] ;  /* 0x00017200ff5c7b82 */ /* 0x000e220000000a00 */
[----:B------:R-:W-:Y:S01]  /*1020*/  IMAD.SHL.U32 R5, R14, 0x40, RZ ;  /* 0x000000400e057824 */ /* 0x000fe200078e00ff */
[----:B------:R-:W-:Y:S01]  /*1030*/  LOP3.LUT R0, R0, 0x7, RZ, 0xc0, !PT ;  /* 0x0000000700007812 */ /* 0x000fe200078ec0ff */
[----:B------:R-:W-:Y:S01]  /*1040*/  ULEA.HI UR5, UR5, UR4, URZ, 0x6 ;  /* 0x0000000405057291 */ /* 0x000fe2000f8f303f */
[----:B------:R-:W-:Y:S01]  /*1050*/  LOP3.LUT R23, R4, 0x30, RZ, 0xc0, !PT ;  /* 0x0000003004177812 */ /* 0x000fe200078ec0ff */
[----:B------:R-:W-:Y:S01]  /*1060*/  IMAD.MOV.U32 R9, RZ, RZ, 0x1 ;  /* 0x00000001ff097424 */ /* 0x000fe200078e00ff */
[--C-:B------:R-:W-:Y:S01]  /*1070*/  LOP3.LUT R22, R5, 0x40, R0.reuse, 0xe2, !PT ;  /* 0x0000004005167812 */ /* 0x100fe200078ee200 */
[----:B------:R-:W-:Y:S01]  /*1080*/  USHF.R.S32.HI UR43, URZ, 0x6, UR5 ;  /* 0x000000063f2b7899 */ /* 0x000fe20008011405 */
[----:B------:R-:W1:Y:S01]  /*1090*/  LDC R95, c[0x0][0x600] ;  /* 0x00018000ff5f7b82 */ /* 0x000e620000000800 */
[-C--:B------:R-:W-:Y:S01]  /*10a0*/  IADD3 R5, RZ, -R23.reuse, -R0 ;  /* 0x80000017ff057210 */ /* 0x080fe20007ffe800 */
[----:B------:R-:W-:Y:S01]  /*10b0*/  IMAD.U32 R6, RZ, RZ, UR6 ;  /* 0x00000006ff067e24 */ /* 0x000fe2000f8e00ff */
[C---:B--2---:R-:W-:Y:S01]  /*10c0*/  LOP3.LUT R89, R3.reuse, 0x3, RZ, 0xc0, !PT ;  /* 0x0000000303597812 */ /* 0x044fe200078ec0ff */
[----:B------:R-:W-:Y:S01]  /*10d0*/  UISETP.LT.AND UP0, UPT, UR43, 0x1, UPT ;  /* 0x000000012b00788c */ /* 0x000fe2000bf01270 */
[----:B------:R-:W-:Y:S01]  /*10e0*/  LOP3.LUT R94, R3, 0x80, RZ, 0xc0, !PT ;  /* 0x00000080035e7812 */ /* 0x000fe200078ec0ff */
[----:B------:R-:W-:Y:S01]  /*10f0*/  IMAD R5, R14, -0x40, R5 ;  /* 0xffffffc00e057824 */ /* 0x000fe200078e0205 */
[----:B------:R-:W-:Y:S01]  /*1100*/  ULDC UR4, c[0x0][0x284] ;  /* 0x0000a10000047ab9 */ /* 0x000fe20000000800 */
[-C--:B---3--:R-:W-:Y:S01]  /*1110*/  SHF.L.U32 R7, R7, R90.reuse, RZ ;  /* 0x0000005a07077219 */ /* 0x088fe200000006ff */
[----:B------:R-:W-:Y:S01]  /*1120*/  USEL UR44, UR43, 0x1, UP0 ;  /* 0x000000012b2c7887 */ /* 0x000fe20008000000 */
[----:B------:R-:W-:Y:S01]  /*1130*/  LOP3.LUT R22, R22, R23, RZ, 0xfc, !PT ;  /* 0x0000001716167212 */ /* 0x000fe200078efcff */
[----:B------:R-:W-:Y:S01]  /*1140*/  IMAD R89, R89, -0x2, R6 ;  /* 0xfffffffe59597824 */ /* 0x000fe200078e0206 */
[----:B------:R-:W-:Y:S01]  /*1150*/  SHF.L.U32 R90, R9, R90, RZ ;  /* 0x0000005a095a7219 */ /* 0x000fe200000006ff */
[----:B------:R-:W-:Y:S01]  /*1160*/  VIADD R97, R5, UR4 ;  /* 0x0000000405617c36 */ /* 0x000fe20008000000 */
[----:B------:R-:W-:Y:S01]  /*1170*/  LOP3.LUT R98, R18, 0x1, RZ, 0xfc, !PT ;  /* 0x0000000112627812 */ /* 0x000fe200078efcff */
[----:B------:R-:W-:Y:S01]  /*1180*/  IMAD.MOV.U32 R23, RZ, RZ, RZ ;  /* 0x000000ffff177224 */ /* 0x000fe200078e00ff */
[C---:B0-----:R-:W-:Y:S01]  /*1190*/  SHF.L.U64.HI R91, R92.reuse, 0x3, R93 ;  /* 0x000000035c5b7819 */ /* 0x041fe2000001025d */
[----:B------:R-:W-:Y:S01]  /*11a0*/  IMAD.SHL.U32 R92, R92, 0x8, RZ ;  /* 0x000000085c5c7824 */ /* 0x000fe200078e00ff */
[----:B------:R-:W-:Y:S01]  /*11b0*/  SHF.R.U32.HI R94, RZ, 0x7, R94 ;  /* 0x00000007ff5e7819 */ /* 0x000fe2000001165e */
[----:B------:R-:W-:Y:S01]  /*11c0*/  IMAD.SHL.U32 R93, R3, 0x2, RZ ;  /* 0x00000002035d7824 */ /* 0x000fe200078e00ff */
[----:B------:R-:W-:Y:S01]  /*11d0*/  LOP3.LUT R96, RZ, R7, RZ, 0x33, !PT ;  /* 0x00000007ff607212 */ /* 0x000fe200078e33ff */
[----:B------:R-:W-:Y:S01]  /*11e0*/  UIADD3 UR44, UR43, -UR44, URZ ;  /* 0x8000002c2b2c7290 */ /* 0x000fe2000fffe03f */
[----:B------:R-:W-:Y:S01]  /*11f0*/  UMOV UR40, URZ ;  /* 0x0000003f00287c82 */ /* 0x000fe20008000000 */
[----:B-1----:R-:W-:Y:S01]  /*1200*/  VIADD R95, R95, 0xffffffff ;  /* 0xffffffff5f5f7836 */ /* 0x002fe20000000000 */
[----:B------:R-:W-:-:S09]  /*1210*/  UMOV UR41, URZ ;  /* 0x0000003f00297c82 */ /* 0x000fd20008000000 */
.L_x_842:
[----:B0-----:R-:W0:Y:S01]  /*1220*/  SHFL.IDX PT, R0, R94, RZ, 0x1f ;  /* 0x00001fff5e007589 */ /* 0x001e2200000e0000 */
[----:B-1----:R-:W1:Y:S01]  /*1230*/  S2UR UR7, SR_CgaCtaId ;  /* 0x00000000000779c3 */ /* 0x002e620000008800 */
[----:B------:R-:W-:Y:S01]  /*1240*/  UMOV UR6, 0x400 ;  /* 0x0000040000067882 */ /* 0x000fe20000000000 */
[----:B0-----:R-:W-:Y:S01]  /*1250*/  R2UR UR4, R0 ;  /* 0x00000000000472ca */ /* 0x001fe200000e0000 */
[----:B-1----:R-:W-:-:S12]  /*1260*/  ULEA UR46, UR7, UR6, 0x18 ;  /* 0x00000006072e7291 */ /* 0x002fd8000f8ec03f */
[----:B------:R-:W-:-:S04]  /*1270*/  ULEA.HI UR5, UR4, UR4, URZ, 0x1 ;  /* 0x0000000404057291 */ /* 0x000fc8000f8f083f */
[----:B------:R-:W-:-:S04]  /*1280*/  ULOP3.LUT UR5, UR5, 0x7fffe, URZ, 0xc0, !UPT ;  /* 0x0007fffe05057892 */ /* 0x000fc8000f8ec03f */
[----:B------:R-:W-:-:S03]  /*1290*/  UIADD3 UR5, UR4, -UR5, URZ ;  /* 0x8000000504057290 */ /* 0x000fc6000fffe03f */
[----:B------:R-:W-:Y:S01]  /*12a0*/  ULDC UR4, c[0x0][0x28c] ;  /* 0x0000a30000047ab9 */ /* 0x000fe20000000800 */
[----:B------:R-:W-:Y:S01]  /*12b0*/  ULEA UR5, UR5, UR46, 0xd ;  /* 0x0000002e05057291 */ /* 0x000fe2000f8e683f */
[----:B------:R-:W-:-:S03]  /*12c0*/  ISETP.LT.AND P0, PT, RZ, UR4, PT ;  /* 0x00000004ff007c0c */ /* 0x000fc6000bf01270 */
[----:B------:R-:W-:-:S04]  /*12d0*/  UIADD3 UR5, UR5, 0x180, URZ ;  /* 0x0000018005057890 */ /* 0x000fc8000fffe03f */
[----:B------:R-:W-:-:S04]  /*12e0*/  USHF.R.U32.HI UR5, URZ, 0x4, UR5 ;  /* 0x000000043f057899 */ /* 0x000fc80008011605 */
[----:B------:R-:W-:-:S04]  /*12f0*/  ULOP3.LUT UR5, UR5, 0x3fff, URZ, 0xc0, !UPT ;  /* 0x00003fff05057892 */ /* 0x000fc8000f8ec03f */
[----:B------:R-:W-:Y:S01]  /*1300*/  ULOP3.LUT UR45, UR5, 0x10000, URZ, 0xfc, !UPT ;  /* 0x00010000052d7892 */ /* 0x000fe2000f8efc3f */
[----:B--2345:R-:W-:Y:S11]  /*1310*/  @P0 BRA `(.L_x_697) ;  /* 0x0000000000400947 */ /* 0x03cff60003800000 */
[----:B------:R-:W-:Y:S01]  /*1320*/  MOV R0, 0xe8 ;  /* 0x000000e800007802 */ /* 0x000fe20000000f00 */
[----:B------:R-:W-:Y:S01]  /*1330*/  ULDC.64 UR4, c[0x4][0xc8] ;  /* 0x0100320000047ab9 */ /* 0x000fe20000000a00 */
[----:B------:R-:W-:Y:S01]  /*1340*/  ULDC.64 UR6, c[0x4][0x40] ;  /* 0x0100100000067ab9 */ /* 0x000fe20000000a00 */
[----:B------:R-:W-:Y:S01]  /*1350*/  IMAD.U32 R4, RZ, RZ, UR4 ;  /* 0x00000004ff047e24 */ /* 0x000fe2000f8e00ff */
[----:B------:R0:W1:Y:S01]  /*1360*/  LDC.64 R14, c[0x4][R0] ;  /* 0x01000000000e7b82 */ /* 0x0000620000000a00 */
        /* <DEDUP_REMOVED lines=8> */
[----:B0-----:R-:W-:-:S07]  /*13f0*/  IMAD.MOV.U32 R13, RZ, RZ, RZ ;  /* 0x000000ffff0d7224 */ /* 0x001fce00078e00ff */
[----:B------:R-:W-:-:S07]  /*1400*/  LEPC R20, `(.L_x_697) ;  /* 0x000000001014794e */ /* 0x000fce0000000000 */
[----:B-1---5:R-:W-:Y:S05]  /*1410*/  CALL.ABS.NOINC R14 ;  /* 0x000000000e007343 */ /* 0x022fea0003c00000 */
.L_x_697:
[----:B------:R-:W-:-:S13]  /*1420*/  ISETP.NE.AND P0, PT, R98, 0x3, PT ;  /* 0x000000036200780c */ /* 0x000fda0003f05270 */
[----:B------:R-:W-:Y:S05]  /*1430*/  @!P0 BRA `(.L_x_698) ;  /* 0x0000000000048947 */ /* 0x000fea0003800000 */
[----:B------:R-:W-:Y:S01]  /*1440*/  BPT.TRAP 0x1 ;  /* 0x000000040000795c */ /* 0x000fe20000300000 */
.L_x_698:
[----:B------:R-:W-:Y:S02]  /*1450*/  IMAD.U32 R3, RZ, RZ, UR41 ;  /* 0x00000029ff037e24 */ /* 0x000fe4000f8e00ff */
[----:B------:R-:W-:-:S03]  /*1460*/  IMAD.U32 R0, RZ, RZ, UR40 ;  /* 0x00000028ff007e24 */ /* 0x000fc6000f8e00ff */
[----:B------:R-:W-:Y:S02]  /*1470*/  LEA R3, R3, UR46, 0x3 ;  /* 0x0000002e03037c11 */ /* 0x000fe4000f8e18ff */
[----:B------:R-:W-:-:S04]  /*1480*/  SHF.L.U32 R0, R0, 0x1f, RZ ;  /* 0x0000001f00007819 */ /* 0x000fc800000006ff */
[----:B------:R0:W1:Y:S01]  /*1490*/  SYNCS.PHASECHK.TRANS64.TRYWAIT P1, [R3+URZ], R0 ;  /* 0x00000000030075a7 */ /* 0x000062000802017f */
[----:B------:R-:W-:Y:S05]  /*14a0*/  @!P0 BRA `(.L_x_699) ;  /* 0x0000000000048947 */ /* 0x000fea0003800000 */
[----:B------:R-:W-:Y:S01]  /*14b0*/  BPT.TRAP 0x1 ;  /* 0x000000040000795c */ /* 0x000fe20000300000 */
.L_x_699:
[----:B------:R-:W-:-:S05]  /*14c0*/  IMAD.U32 R4, RZ, RZ, UR44 ;  /* 0x0000002cff047e24 */ /* 0x000fca000f8e00ff */
[----:B------:R-:W-:Y:S01]  /*14d0*/  ISETP.GE.AND P2, PT, R4, 0x1, PT ;  /* 0x000000010400780c */ /* 0x000fe20003f46270 */
[----:B-1----:R-:W-:-:S12]  /*14e0*/  @P1 BRA `(.L_x_700) ;  /* 0x0000000000081947 */ /* 0x002fd80003800000 */
[----:B------:R-:W1:Y:S02]  /*14f0*/  SYNCS.PHASECHK.TRANS64.TRYWAIT P1, [R3+URZ], R0 ;  /* 0x00000000030075a7 */ /* 0x000e64000802017f */
[----:B-1----:R-:W-:Y:S05]  /*1500*/  @!P1 BRA `(.L_x_701) ;  /* 0x00000068000c9947 */ /* 0x002fea0003800000 */
.L_x_700:
[----:B------:R-:W-:Y:S05]  /*1510*/  WARPSYNC.ALL ;  /* 0x0000000000007948 */ /* 0x000fea0003800000 */
[----:B------:R-:W-:Y:S01]  /*1520*/  UIADD3 UR4, UR46, 0x1c180, URZ ;  /* 0x0001c1802e047890 */ /* 0x000fe2000fffe03f */
[----:B------:R-:W-:Y:S01]  /*1530*/  WARPGROUP.ARRIVE ;  /* 0x00000000000079c5 */ /* 0x000fe20000000000 */
[----:B------:R-:W-:Y:S02]  /*1540*/  ULEA UR5, UR41, UR45, 0xa ;  /* 0x0000002d29057291 */ /* 0x000fe4000f8e503f */
[----:B------:R-:W-:Y:S01]  /*1550*/  USHF.R.U32.HI UR4, URZ, 0x4, UR4 ;  /* 0x000000043f047899 */ /* 0x000fe20008011604 */
[----:B------:R-:W-:Y:S01]  /*1560*/  UMOV UR9, 0x40000040 ;  /* 0x4000004000097882 */ /* 0x000fe20000000000 */
[----:B------:R-:W-:-:S02]  /*1570*/  UMOV UR11, 0x40000040 ;  /* 0x40000040000b7882 */ /* 0x000fc40000000000 */
[----:B------:R-:W-:Y:S01]  /*1580*/  ULOP3.LUT UR4, UR4, 0x3fff, URZ, 0xc0, !UPT ;  /* 0x00003fff04047892 */ /* 0x000fe2000f8ec03f */
[----:B------:R-:W-:-:S03]  /*1590*/  UMOV UR8, UR5 ;  /* 0x0000000500087c82 */ /* 0x000fc60008000000 */
[----:B------:R-:W-:-:S04]  /*15a0*/  ULOP3.LUT UR4, UR4, 0x10000, URZ, 0xfc, !UPT ;  /* 0x0001000004047892 */ /* 0x000fc8000f8efc3f */
[----:B------:R-:W-:-:S07]  /*15b0*/  ULEA UR6, UR41, UR4, 0xa ;  /* 0x0000000429067291 */ /* 0x000fce000f8e503f */
[----:B------:R-:W-:Y:S02]  /*15c0*/  UMOV UR10, UR6 ;  /* 0x00000006000a7c82 */ /* 0x000fe40008000000 */
[----:B------:R-:W-:Y:S01]  /*15d0*/  HGMMA.64x128x16.F32 R24, gdesc[UR8], RZ, !UPT, gsb0 ;  /* 0x01e00000081879f0 */ /* 0x000fe2000c0008ff */
[----:B------:R-:W-:Y:S02]  /*15e0*/  UIADD3 UR8, UR5, 0x2, URZ ;  /* 0x0000000205087890 */ /* 0x000fe4000fffe03f */
[----:B------:R-:W-:Y:S01]  /*15f0*/  UIADD3 UR10, UR6, 0x2, URZ ;  /* 0x00000002060a7890 */ /* 0x000fe2000fffe03f */
[----:B------:R-:W-:Y:S01]  /*1600*/  UMOV UR9, 0x40000040 ;  /* 0x4000004000097882 */ /* 0x000fe20000000000 */
[----:B------:R-:W-:Y:S01]  /*1610*/  UMOV UR11, 0x40000040 ;  /* 0x40000040000b7882 */ /* 0x000fe20000000000 */
[----:B------:R-:W-:Y:S02]  /*1620*/  WARPGROUP.DEPBAR.LE gsb0, 0x0 ;  /* 0x00008000000079c5 */ /* 0x000fe40000010000 */
[----:B------:R-:W-:-:S06]  /*1630*/  WARPGROUP.ARRIVE ;  /* 0x00000000000079c5 */ /* 0x000fcc0000000000 */
[----:B------:R-:W-:Y:S01]  /*1640*/  HGMMA.64x128x16.F32 R24, gdesc[UR8], R24, gsb0 ;  /* 0x01e00000081879f0 */ /* 0x000fe20008000818 */
        /* <DEDUP_REMOVED lines=13> */
[----:B------:R-:W-:Y:S03]  /*1720*/  HGMMA.64x128x16.F32 R24, gdesc[UR8], R24, gsb0 ;  /* 0x01e00000081879f0 */ /* 0x000fe60008000818 */
[----:B------:R-:W-:Y:S02]  /*1730*/  WARPGROUP.DEPBAR.LE gsb0, 0x0 ;  /* 0x00008000000079c5 */ /* 0x000fe40000010000 */
[----:B------:R-:W-:Y:S05]  /*1740*/  @!P2 BRA `(.L_x_702) ;  /* 0x00000004001ca947 */ /* 0x000fea0003800000 */
[----:B------:R-:W-:Y:S01]  /*1750*/  UIADD3 UR5, UR41, 0x1, URZ ;  /* 0x0000000129057890 */ /* 0x000fe2000fffe03f */
[----:B01----:R-:W-:-:S03]  /*1760*/  IMAD.U32 R0, RZ, RZ, UR44 ;  /* 0x0000002cff007e24 */ /* 0x003fc6000f8e00ff */
[----:B------:R-:W-:-:S04]  /*1770*/  UISETP.NE.AND UP0, UPT, UR5, 0x7, UPT ;  /* 0x000000070500788c */ /* 0x000fc8000bf05270 */
[----:B------:R-:W-:Y:S02]  /*1780*/  USEL UR6, URZ, 0x1, UP0 ;  /* 0x000000013f067887 */ /* 0x000fe40008000000 */
[----:B------:R-:W-:Y:S02]  /*1790*/  USEL UR5, UR5, URZ, UP0 ;  /* 0x0000003f05057287 */ /* 0x000fe40008000000 */
[----:B------:R-:W-:-:S06]  /*17a0*/  ULOP3.LUT UR6, UR40, UR6, URZ, 0x3c, !UPT ;  /* 0x0000000628067292 */ /* 0x000fcc000f8e3c3f */
[----:B------:R-:W-:Y:S01]  /*17b0*/  IMAD.U32 R5, RZ, RZ, UR6 ;  /* 0x00000006ff057e24 */ /* 0x000fe2000f8e00ff */
[----:B------:R-:W-:-:S06]  /*17c0*/  UMOV UR6, UR41 ;  /* 0x0000002900067c82 */ /* 0x000fcc0008000000 */
.L_x_709:
[----:B01----:R-:W-:Y:S05]  /*17d0*/  @!P0 BRA `(.L_x_703) ;  /* 0x0000000000048947 */ /* 0x003fea0003800000 */
[----:B------:R-:W-:Y:S01]  /*17e0*/  BPT.TRAP 0x1 ;  /* 0x000000040000795c */ /* 0x000fe20000300000 */
.L_x_703:
[----:B------:R-:W0:Y:S01]  /*17f0*/  S2UR UR8, SR_CgaCtaId ;  /* 0x00000000000879c3 */ /* 0x000e220000008800 */
[----:B------:R-:W-:Y:S01]  /*1800*/  UMOV UR7, 0x400 ;  /* 0x0000040000077882 */ /* 0x000fe20000000000 */
[----:B------:R-:W-:Y:S01]  /*1810*/  SHF.L.U32 R3, R5, 0x1f, RZ ;  /* 0x0000001f05037819 */ /* 0x000fe200000006ff */
[----:B0-----:R-:W-:-:S04]  /*1820*/  ULEA UR13, UR8, UR7, 0x18 ;  /* 0x00000007080d7291 */ /* 0x001fc8000f8ec03f */
[----:B------:R-:W-:-:S09]  /*1830*/  ULEA UR7, UR5, UR13, 0x3 ;  /* 0x0000000d05077291 */ /* 0x000fd2000f8e183f */
[----:B------:R0:W1:Y:S01]  /*1840*/  SYNCS.PHASECHK.TRANS64.TRYWAIT P1, [UR7], R3 ;  /* 0x00000003ff0075a7 */ /* 0x0000620008020147 */
[----:B------:R-:W-:Y:S05]  /*1850*/  @!P0 BRA `(.L_x_704) ;  /* 0x0000000000048947 */ /* 0x000fea0003800000 */
[----:B------:R-:W-:Y:S01]  /*1860*/  BPT.TRAP 0x1 ;  /* 0x000000040000795c */ /* 0x000fe20000300000 */
.L_x_704:
[----:B-1----:R-:W-:Y:S05]  /*1870*/  @P1 BRA `(.L_x_705) ;  /* 0x0000000000081947 */ /* 0x002fea0003800000 */
[----:B------:R-:W1:Y:S02]  /*1880*/  SYNCS.PHASECHK.TRANS64.TRYWAIT P1, [UR7], R3 ;  /* 0x00000003ff0075a7 */ /* 0x000e640008020147 */
[----:B-1----:R-:W-:Y:S05]  /*1890*/  @!P1 BRA `(.L_x_706) ;  /* 0x00000064003c9947 */ /* 0x002fea0003800000 */
.L_x_705:
[----:B------:R-:W-:Y:S01]  /*18a0*/  ULEA UR7, UR5, UR45, 0xa ;  /* 0x0000002d05077291 */ /* 0x000fe2000f8e503f */
[----:B------:R-:W-:Y:S01]  /*18b0*/  WARPGROUP.ARRIVE ;  /* 0x00000000000079c5 */ /* 0x000fe20000000000 */
[----:B------:R-:W-:Y:S01]  /*18c0*/  ULEA UR12, UR5, UR4, 0xa ;  /* 0x00000004050c7291 */ /* 0x000fe2000f8e503f */
[----:B------:R-:W-:Y:S01]  /*18d0*/  UMOV UR9, 0x40000040 ;  /* 0x4000004000097882 */ /* 0x000fe20000000000 */
[----:B------:R-:W-:-:S03]  /*18e0*/  UMOV UR11, 0x40000040 ;  /* 0x40000040000b7882 */ /* 0x000fc60000000000 */
[----:B------:R-:W-:Y:S02]  /*18f0*/  UMOV UR8, UR7 ;  /* 0x0000000700087c82 */ /* 0x000fe40008000000 */
[----:B------:R-:W-:Y:S02]  /*1900*/  UMOV UR10, UR12 ;  /* 0x0000000c000a7c82 */ /* 0x000fe40008000000 */
[----:B------:R-:W-:Y:S01]  /*1910*/  HGMMA.64x128x16.F32 R24, gdesc[UR8], R24, gsb0 ;  /* 0x01e00000081879f0 */ /* 0x000fe20008000818 */
[----:B------:R-:W-:Y:S02]  /*1920*/  UIADD3 UR8, UR7, 0x2, URZ ;  /* 0x0000000207087890 */ /* 0x000fe4000fffe03f */
[----:B------:R-:W-:Y:S01]  /*1930*/  UIADD3 UR10, UR12, 0x2, URZ ;  /* 0x000000020c0a7890 */ /* 0x000fe2000fffe03f */
[----:B------:R-:W-:Y:S01]  /*1940*/  UMOV UR9, 0x40000040 ;  /* 0x4000004000097882 */ /* 0x000fe20000000000 */
[----:B------:R-:W-:Y:S01]  /*1950*/  UMOV UR11, 0x40000040 ;  /* 0x40000040000b7882 */ /* 0x000fe20000000000 */
[----:B------:R-:W-:-:S02]  /*1960*/  WARPGROUP.DEPBAR.LE gsb0, 0x0 ;  /* 0x00008000000079c5 */ /* 0x000fc40000010000 */
        /* <DEDUP_REMOVED lines=18> */
[----:B------:R-:W-:Y:S01]  /*1a90*/  BPT.TRAP 0x1 ;  /* 0x000000040000795c */ /* 0x000fe20000300000 */
.L_x_707:
[----:B------:R-:W-:Y:S01]  /*1aa0*/  ULEA UR7, UR6, UR13, 0x3 ;  /* 0x0000000d06077291 */ /* 0x000fe2000f8e183f */
[----:B------:R-:W-:-:S03]  /*1ab0*/  ISETP.GT.U32.AND P1, PT, R18, 0x1, PT ;  /* 0x000000011200780c */ /* 0x000fc60003f24070 */
[----:B------:R-:W-:-:S04]  /*1ac0*/  UIADD3 UR7, UR7, 0x38, URZ ;  /* 0x0000003807077890 */ /* 0x000fc8000fffe03f */
[----:B------:R-:W-:-:S09]  /*1ad0*/  UPRMT UR7, URZ, 0x654, UR7 ;  /* 0x000006543f077896 */ /* 0x000fd20008000007 */
[----:B------:R-:W-:Y:S01]  /*1ae0*/  SYNCS.ARRIVE.TRANS64.RED.A1T0 RZ, [UR7], RZ ;  /* 0x000000ffffff79a7 */ /* 0x000fe20008100407 */
[----:B------:R-:W-:Y:S05]  /*1af0*/  @P1 BRA `(.L_x_708) ;  /* 0x0000000000041947 */ /* 0x000fea0003800000 */
[----:B------:R-:W-:Y:S01]  /*1b00*/  BPT.TRAP 0x1 ;  /* 0x000000040000795c */ /* 0x000fe20000300000 */
.L_x_708:
[----:B------:R-:W-:Y:S01]  /*1b10*/  UIADD3 UR5, UR5, 0x1, URZ ;  /* 0x0000000105057890 */ /* 0x000fe2000fffe03f */
[C---:B------:R-:W-:Y:S01]  /*1b20*/  ISETP.GT.AND P1, PT, R0.reuse, 0x1, PT ;  /* 0x000000010000780c */ /* 0x040fe20003f24270 */
[----:B------:R-:W-:Y:S01]  /*1b30*/  UIADD3 UR6, UR6, 0x1, URZ ;  /* 0x0000000106067890 */ /* 0x000fe2000fffe03f */
[----:B------:R-:W-:Y:S01]  /*1b40*/  VIADD R0, R0, 0xffffffff ;  /* 0xffffffff00007836 */ /* 0x000fe20000000000 */
[----:B------:R-:W-:Y:S02]  /*1b50*/  UISETP.NE.AND UP0, UPT, UR5, 0x7, UPT ;  /* 0x000000070500788c */ /* 0x000fe4000bf05270 */
[----:B------:R-:W-:Y:S02]  /*1b60*/  UISETP.NE.AND UP1, UPT, UR6, 0x7, UPT ;  /* 0x000000070600788c */ /* 0x000fe4000bf25270 */
[----:B------:R-:W-:Y:S02]  /*1b70*/  USEL UR7, URZ, 0x1, UP0 ;  /* 0x000000013f077887 */ /* 0x000fe40008000000 */
[----:B------:R-:W-:-:S02]  /*1b80*/  USEL UR5, UR5, URZ, UP0 ;  /* 0x0000003f05057287 */ /* 0x000fc40008000000 */
[----:B------:R-:W-:Y:S02]  /*1b90*/  USEL UR6, UR6, URZ, UP1 ;  /* 0x0000003f06067287 */ /* 0x000fe40008800000 */
[----:B------:R-:W-:Y:S01]  /*1ba0*/  LOP3.LUT R5, R5, UR7, RZ, 0x3c, !PT ;  /* 0x0000000705057c12 */ /* 0x000fe2000f8e3cff */
[----:B------:R-:W-:Y:S09]  /*1bb0*/  @P1 BRA `(.L_x_709) ;  /* 0xfffffffc00041947 */ /* 0x000ff2000383ffff */
.L_x_702:
[----:B01----:R-:W0:Y:S02]  /*1bc0*/  LDC R0, c[0x0][0x28c] ;  /* 0x0000a300ff007b82 */ /* 0x003e240000000800 */
[----:B0-----:R-:W-:-:S13]  /*1bd0*/  ISETP.GE.AND P1, PT, R0, 0x1, PT ;  /* 0x000000010000780c */ /* 0x001fda0003f26270 */
[----:B------:R-:W-:Y:S05]  /*1be0*/  @!P1 BRA `(.L_x_710) ;  /* 0x0000000000489947 */ /* 0x000fea0003800000 */
[----:B------:R-:W-:Y:S05]  /*1bf0*/  @!P0 BRA `(.L_x_711) ;  /* 0x0000000000048947 */ /* 0x000fea0003800000 */
[----:B------:R-:W-:Y:S01]  /*1c00*/  BPT.TRAP 0x1 ;  /* 0x000000040000795c */ /* 0x000fe20000300000 */
.L_x_711:
[----:B------:R-:W0:Y:S01]  /*1c10*/  S2UR UR7, SR_CgaCtaId ;  /* 0x00000000000779c3 */ /* 0x000e220000008800 */
[----:B------:R-:W-:Y:S01]  /*1c20*/  UIADD3 UR6, UR44, UR41, URZ ;  /* 0x000000292c067290 */ /* 0x000fe2000fffe03f */
[----:B------:R-:W-:-:S03]  /*1c30*/  ISETP.GT.U32.AND P0, PT, R18, 0x1, PT ;  /* 0x000000011200780c */ /* 0x000fc60003f04070 */
[----:B------:R-:W-:-:S04]  /*1c40*/  UIMAD.WIDE.U32 UR4, UR6, 0x24924925, URZ ;  /* 0x24924925060478a5 */ /* 0x000fc8000f8e003f */
[----:B------:R-:W-:-:S04]  /*1c50*/  UIADD3 UR4, UR6, -UR5, URZ ;  /* 0x8000000506047290 */ /* 0x000fc8000fffe03f */
[----:B------:R-:W-:-:S03]  /*1c60*/  ULEA.HI UR4, UR4, UR5, URZ, 0x1f ;  /* 0x0000000504047291 */ /* 0x000fc6000f8ff83f */
[----:B------:R-:W-:Y:S01]  /*1c70*/  UMOV UR5, 0x400 ;  /* 0x0000040000057882 */ /* 0x000fe20000000000 */
[----:B------:R-:W-:-:S04]  /*1c80*/  USHF.R.U32.HI UR4, URZ, 0x2, UR4 ;  /* 0x000000023f047899 */ /* 0x000fc80008011604 */
[----:B------:R-:W-:Y:S02]  /*1c90*/  UIMAD UR4, UR4, -0x7, UR6 ;  /* 0xfffffff9040478a4 */ /* 0x000fe4000f8e0206 */
[----:B0-----:R-:W-:-:S04]  /*1ca0*/  ULEA UR5, UR7, UR5, 0x18 ;  /* 0x0000000507057291 */ /* 0x001fc8000f8ec03f */
[----:B------:R-:W-:-:S04]  /*1cb0*/  ULEA UR4, UR4, UR5, 0x3 ;  /* 0x0000000504047291 */ /* 0x000fc8000f8e183f */
[----:B------:R-:W-:-:S04]  /*1cc0*/  UIADD3 UR4, UR4, 0x38, URZ ;  /* 0x0000003804047890 */ /* 0x000fc8000fffe03f */
[----:B------:R-:W-:-:S09]  /*1cd0*/  UPRMT UR4, URZ, 0x654, UR4 ;  /* 0x000006543f047896 */ /* 0x000fd20008000004 */
[----:B------:R-:W-:Y:S01]  /*1ce0*/  SYNCS.ARRIVE.TRANS64.RED.A1T0 RZ, [UR4], RZ ;  /* 0x000000ffffff79a7 */ /* 0x000fe20008100404 */
[----:B------:R-:W-:Y:S05]  /*1cf0*/  @P0 BRA `(.L_x_710) ;  /* 0x0000000000040947 */ /* 0x000fea0003800000 */
[----:B------:R-:W-:Y:S01]  /*1d00*/  BPT.TRAP 0x1 ;  /* 0x000000040000795c */ /* 0x000fe20000300000 */
.L_x_710:
[----:B------:R-:W-:Y:S01]  /*1d10*/  UISETP.GE.U32.AND UP1, UPT, UR43, 0x7, UPT ;  /* 0x000000072b00788c */ /* 0x000fe2000bf26070 */
[----:B------:R-:W-:Y:S01]  /*1d20*/  IMAD.SHL.U32 R6, R100, 0x80, RZ ;  /* 0x0000008064067824 */ /* 0x000fe200078e00ff */
[----:B------:R-:W-:Y:S01]  /*1d30*/  UIADD3 UR41, UR43, UR41, URZ ;  /* 0x000000292b297290 */ /* 0x000fe2000fffe03f */
[----:B------:R-:W-:Y:S01]  /*1d40*/  SHF.R.S32.HI R11, RZ, 0x1f, R99 ;  /* 0x0000001fff0b7819 */ /* 0x000fe20000011463 */
[----:B------:R-:W-:Y:S01]  /*1d50*/  ULDC UR10, c[0x0][0x288] ;  /* 0x0000a200000a7ab9 */ /* 0x000fe20000000800 */
[----:B------:R-:W-:Y:S01]  /*1d60*/  IMAD.SHL.U32 R10, R101, 0x80, RZ ;  /* 0x00000080650a7824 */ /* 0x000fe200078e00ff */
[C---:B------:R-:W-:Y:S01]  /*1d70*/  LOP3.LUT R8, R6.reuse, 0x6, R93, 0xf8, !PT ;  /* 0x0000000606087812 */ /* 0x040fe200078ef85d */
[----:B------:R-:W-:Y:S01]  /*1d80*/  UISETP.GT.U32.AND UP0, UPT, UR41, 0x6, UPT ;  /* 0x000000062900788c */ /* 0x000fe2000bf04070 */
[----:B------:R-:W-:Y:S01]  /*1d90*/  ISETP.GE.AND P0, PT, R6, UR10, PT ;  /* 0x0000000a06007c0c */ /* 0x000fe2000bf06270 */
[----:B------:R-:W-:Y:S01]  /*1da0*/  ULDC.64 UR6, c[0x0][0x5d0] ;  /* 0x0001740000067ab9 */ /* 0x000fe20000000a00 */
[----:B------:R-:W-:Y:S01]  /*1db0*/  ULDC UR11, c[0x0][0x284] ;  /* 0x0000a100000b7ab9 */ /* 0x000fe20000000800 */
[----:B------:R-:W-:Y:S01]  /*1dc0*/  @UP1 UIMAD.WIDE.U32 UR4, UR41, 0x24924925, URZ ;  /* 0x24924925290418a5 */ /* 0x000fe2000f8e003f */
[----:B------:R-:W-:Y:S01]  /*1dd0*/  SHF.R.S32.HI R9, RZ, 0x1f, R8 ;  /* 0x0000001fff097819 */ /* 0x000fe20000011408 */
[----:B------:R-:W-:Y:S01]  /*1de0*/  IMAD R0, R11, UR6, RZ ;  /* 0x000000060b007c24 */ /* 0x000fe2000f8e02ff */
[----:B------:R-:W-:Y:S01]  /*1df0*/  UISETP.LT.U32.AND UP0, UPT, UR43, 0x7, UP0 ;  /* 0x000000072b00788c */ /* 0x000fe20008701070 */
[----:B------:R-:W-:Y:S01]  /*1e00*/  ISETP.GE.OR P0, PT, R10, UR11, P0 ;  /* 0x0000000b0a007c0c */ /* 0x000fe20008706670 */
[----:B------:R-:W-:Y:S01]  /*1e10*/  @UP1 UIADD3 UR4, UR41, -UR5, URZ ;  /* 0x8000000529041290 */ /* 0x000fe2000fffe03f */
[C---:B------:R-:W-:Y:S01]  /*1e20*/  IMAD R3, R99.reuse, UR7, R0 ;  /* 0x0000000763037c24 */ /* 0x040fe2000f8e0200 */
[----:B------:R-:W-:Y:S01]  /*1e30*/  ULDC.64 UR8, c[0x0][0x5c8] ;  /* 0x0001720000087ab9 */ /* 0x000fe20000000a00 */
[----:B------:R-:W-:Y:S01]  /*1e40*/  IMAD.WIDE.U32 R4, R99, UR6, R8 ;  /* 0x0000000663047c25 */ /* 0x000fe2000f8e0008 */
[----:B------:R-:W-:-:S02]  /*1e50*/  USEL UR6, URZ, 0x1, !UP0 ;  /* 0x000000013f067887 */ /* 0x000fc4000c000000 */
[----:B------:R-:W-:Y:S01]  /*1e60*/  @UP1 ULEA.HI UR4, UR4, UR5, URZ, 0x1f ;  /* 0x0000000504041291 */ /* 0x000fe2000f8ff83f */
[----:B------:R-:W-:Y:S01]  /*1e70*/  IMAD.WIDE R100, R101, 0x80, R22 ;  /* 0x0000008065647825 */ /* 0x000fe200078e0216 */
[----:B------:R-:W-:Y:S02]  /*1e80*/  ULOP3.LUT UR40, UR40, UR6, URZ, 0x3c, !UPT ;  /* 0x0000000628287292 */ /* 0x000fe4000f8e3c3f */
[----:B------:R-:W-:Y:S01]  /*1e90*/  @UP1 USHF.R.U32.HI UR4, URZ, 0x2, UR4 ;  /* 0x000000023f041899 */ /* 0x000fe20008011604 */
[----:B------:R-:W-:Y:S02]  /*1ea0*/  IMAD.IADD R5, R5, 0x1, R3 ;  /* 0x0000000105057824 */ /* 0x000fe400078e0203 */
[----:B------:R-:W-:Y:S01]  /*1eb0*/  IMAD R3, R101, UR8, RZ ;  /* 0x0000000865037c24 */ /* 0x000fe2000f8e02ff */
[----:B------:R-:W-:Y:S01]  /*1ec0*/  @UP1 ULOP3.LUT UR40, UR40, 0x1, UR4, 0x78, !UPT ;  /* 0x0000000128281892 */ /* 0x000fe2000f8e7804 */
[----:B------:R-:W-:-:S04]  /*1ed0*/  IMAD.WIDE.U32 R102, R100, UR8, R4 ;  /* 0x0000000864667c25 */ /* 0x000fc8000f8e0004 */
[----:B------:R-:W-:Y:S02]  /*1ee0*/  IMAD R7, R100, UR9, R3 ;  /* 0x0000000964077c24 */ /* 0x000fe4000f8e0203 */
[----:B------:R-:W-:Y:S01]  /*1ef0*/  IMAD.MOV.U32 R0, RZ, RZ, -0x1 ;  /* 0xffffffffff007424 */ /* 0x000fe200078e00ff */
[----:B------:R-:W-:Y:S06]  /*1f00*/  @P0 BRA `(.L_x_712) ;  /* 0x00000040001c0947 */ /* 0x000fec0003800000 */
[----:B-----5:R-:W-:Y:S01]  /*1f10*/  FSETP.NEU.AND P0, PT, R88, RZ, PT ;  /* 0x000000ff5800720b */ /* 0x020fe20003f0d000 */
[----:B------:R-:W-:Y:S01]  /*1f20*/  IMAD.IADD R4, R89, 0x1, -R6 ;  /* 0x0000000159047824 */ /* 0x000fe200078e0a06 */
[----:B------:R-:W-:Y:S01]  /*1f30*/  BSSY B0, `(.L_x_712) ;  /* 0x0000404000007945 */ /* 0x000fe20003800000 */
[----:B------:R-:W-:Y:S02]  /*1f40*/  IMAD.IADD R3, R97, 0x1, -R10 ;  /* 0x0000000161037824 */ /* 0x000fe400078e0a0a */
[----:B------:R-:W-:Y:S01]  /*1f50*/  IMAD.IADD R113, R103, 0x1, R7 ;  /* 0x0000000167717824 */ /* 0x000fe200078e0207 */
[----:B------:R-:W-:-:S04]  /*1f60*/  ISETP.GT.AND P2, PT, R4, RZ, PT ;  /* 0x000000ff0400720c */ /* 0x000fc80003f44270 */
[----:B------:R-:W-:-:S03]  /*1f70*/  ISETP.GT.AND P1, PT, R3, RZ, P2 ;  /* 0x000000ff0300720c */ /* 0x000fc60001724270 */
[----:B------:R-:W-:Y:S10]  /*1f80*/  @!P0 BRA `(.L_x_713) ;  /* 0x0000002c00288947 */ /* 0x000ff40003800000 */
[----:B------:R-:W0:Y:S01]  /*1f90*/  LDC.64 R106, c[0x0][0x5b8] ;  /* 0x00016e00ff6a7b82 */ /* 0x000e220000000a00 */
[----:B------:R-:W-:-:S07]  /*1fa0*/  ULDC.64 UR4, c[0x0][0x5c0] ;  /* 0x0001700000047ab9 */ /* 0x000fce0000000a00 */
[----:B------:R-:W1:Y:S08]  /*1fb0*/  LDC.64 R108, c[0x0][0x5b0] ;  /* 0x00016c00ff6c7b82 */ /* 0x000e700000000a00 */
[----:B------:R-:W2:Y:S01]  /*1fc0*/  LDC.64 R110, c[0x0][0x5a8] ;  /* 0x00016a00ff6e7b82 */ /* 0x000ea20000000a00 */
[-C--:B0-----:R-:W-:Y:S02]  /*1fd0*/  IMAD R6, R11, R106.reuse, RZ ;  /* 0x0000006a0b067224 */ /* 0x081fe400078e02ff */
[----:B------:R-:W-:-:S04]  /*1fe0*/  IMAD.WIDE.U32 R104, R99, R106, R8 ;  /* 0x0000006a63687225 */ /* 0x000fc800078e0008 */
[----:B------:R-:W-:Y:S02]  /*1ff0*/  IMAD R103, R99, R107, R6 ;  /* 0x0000006b63677224 */ /* 0x000fe400078e0206 */
[-C--:B-1----:R-:W-:Y:S02]  /*2000*/  IMAD R5, R101, R108.reuse, RZ ;  /* 0x0000006c65057224 */ /* 0x082fe400078e02ff */
[----:B------:R-:W-:Y:S02]  /*2010*/  IMAD.IADD R13, R105, 0x1, R103 ;  /* 0x00000001690d7824 */ /* 0x000fe400078e0267 */
[----:B------:R-:W-:Y:S02]  /*2020*/  IMAD.MOV.U32 R12, RZ, RZ, R104 ;  /* 0x000000ffff0c7224 */ /* 0x000fe400078e0068 */
[C---:B------:R-:W-:Y:S02]  /*2030*/  IMAD R107, R100.reuse, R109, R5 ;  /* 0x0000006d646b7224 */ /* 0x040fe400078e0205 */
[----:B------:R-:W-:-:S04]  /*2040*/  IMAD.WIDE.U32 R6, R100, R108, R12 ;  /* 0x0000006c64067225 */ /* 0x000fc800078e000c */
[----:B------:R-:W-:Y:S01]  /*2050*/  IMAD.IADD R5, R7, 0x1, R107 ;  /* 0x0000000107057824 */ /* 0x000fe200078e026b */
[----:B--2---:R-:W-:-:S04]  /*2060*/  LEA R14, P0, R6, R110, 0x1 ;  /* 0x0000006e060e7211 */ /* 0x004fc800078008ff */
[----:B------:R-:W-:-:S05]  /*2070*/  LEA.HI.X R15, R6, R111, R5, 0x1, P0 ;  /* 0x0000006f060f7211 */ /* 0x000fca00000f0c05 */
[----:B------:R0:W2:Y:S01]  /*2080*/  @P1 LDG.E.LTC128B.U16 R5, desc[UR38][R14.64] ;  /* 0x000000260e051981 */ /* 0x0000a2000c1e1520 */
[----:B------:R-:W-:Y:S01]  /*2090*/  LEA R10, P0, R102, UR4, 0x1 ;  /* 0x00000004660a7c11 */ /* 0x000fe2000f8008ff */
[----:B------:R-:W-:Y:S01]  /*20a0*/  IMAD.WIDE.U32 R6, R100, R108, R8 ;  /* 0x0000006c64067225 */ /* 0x000fe200078e0008 */
[----:B------:R-:W-:Y:S03]  /*20b0*/  BSSY B1, `(.L_x_714) ;  /* 0x0000012000017945 */ /* 0x000fe60003800000 */
[----:B------:R-:W-:Y:S02]  /*20c0*/  IMAD.IADD R7, R107, 0x1, R7 ;  /* 0x000000016b077824 */ /* 0x000fe400078e0207 */
[----:B------:R-:W-:Y:S01]  /*20d0*/  IMAD.WIDE.U32 R20, R99, R106, R6 ;  /* 0x0000006a63147225 */ /* 0x000fe200078e0006 */
[----:B0-----:R-:W-:-:S03]  /*20e0*/  SHF.L.U64.HI R15, R108, 0x3, R109 ;  /* 0x000000036c0f7819 */ /* 0x001fc6000001026d */
[----:B------:R-:W-:Y:S01]  /*20f0*/  IMAD.IADD R7, R103, 0x1, R21 ;  /* 0x0000000167077824 */ /* 0x000fe200078e0215 */
[----:B------:R-:W-:Y:S01]  /*2100*/  LEA R6, P4, R20, R110, 0x1 ;  /* 0x0000006e14067211 */ /* 0x000fe200078808ff */
[----:B------:R-:W-:-:S03]  /*2110*/  IMAD.SHL.U32 R14, R108, 0x8, RZ ;  /* 0x000000086c0e7824 */ /* 0x000fc600078e00ff */
[----:B------:R-:W-:Y:S01]  /*2120*/  LEA.HI.X R7, R20, R111, R7, 0x1, P4 ;  /* 0x0000006f14077211 */ /* 0x000fe200020f0c07 */
[----:B--2---:R-:W-:-:S05]  /*2130*/  HADD2.F32 R11, -RZ, R5.H0_H0 ;  /* 0x20000005ff0b7230 */ /* 0x004fca0000004100 */
[----:B------:R-:W-:-:S04]  /*2140*/  FMUL R11, R11, R88 ;  /* 0x000000580b0b7220 */ /* 0x000fc80000400000 */
[----:B------:R-:W-:Y:S01]  /*2150*/  FFMA R24, R24, R19, R11 ;  /* 0x0000001318187223 */ /* 0x000fe2000000000b */
[----:B------:R-:W-:Y:S02]  /*2160*/  LEA.HI.X R11, R102, UR5, R113, 0x1, P0 ;  /* 0x00000005660b7c11 */ /* 0x000fe400080f0c71 */
[----:B------:R-:W-:Y:S02]  /*2170*/  ISETP.GT.AND P0, PT, R4, 0x1, PT ;  /* 0x000000010400780c */ /* 0x000fe40003f04270 */
[----:B------:R-:W-:Y:S02]  /*2180*/  F2FP.F16.F32.PACK_AB R24, RZ, R24 ;  /* 0x00000018ff18723e */ /* 0x000fe400000000ff */
[----:B------:R-:W-:-:S03]  /*2190*/  ISETP.GT.AND P3, PT, R3, RZ, P0 ;  /* 0x000000ff0300720c */ /* 0x000fc60000764270 */
[----:B------:R0:W-:Y:S10]  /*21a0*/  @P1 STG.E.U16 desc[UR38][R10.64], R24 ;  /* 0x000000180a001986 */ /* 0x0001f4000c101526 */
[----:B------:R-:W-:Y:S05]  /*21b0*/  @!P3 BRA `(.L_x_715) ;  /* 0x000000000004b947 */ /* 0x000fea0003800000 */
[----:B------:R1:W5:Y:S02]  /*21c0*/  LDG.E.LTC128B.U16 R5, desc[UR38][R6.64+0x2] ;  /* 0x0000022606057981 */ /* 0x000364000c1e1520 */
.L_x_715:
[----:B------:R-:W-:Y:S05]  /*21d0*/  BSYNC B1 ;  /* 0x0000000000017941 */ /* 0x000fea0003800000 */
.L_x_714:
[----:B-----5:R-:W-:Y:S01]  /*21e0*/  HADD2.F32 R101, -RZ, R5.H0_H0 ;  /* 0x20000005ff657230 */ /* 0x020fe20000004100 */
[----:B------:R-:W-:Y:S01]  /*21f0*/  ISETP.GT.AND P2, PT, R3, 0x8, P2 ;  /* 0x000000080300780c */ /* 0x000fe20001744270 */
[----:B------:R-:W-:Y:S01]  /*2200*/  IMAD.WIDE.U32 R20, R100, R108, R14 ;  /* 0x0000006c64147225 */ /* 0x000fe200078e000e */
[----:B0-----:R-:W-:-:S03]  /*2210*/  PRMT R24, R5, 0x7610, R24 ;  /* 0x0000761005187816 */ /* 0x001fc60000000018 */
[----:B------:R-:W-:Y:S01]  /*2220*/  FMUL R12, R101, R88 ;  /* 0x00000058650c7220 */ /* 0x000fe20000400000 */
[----:B------:R-:W-:Y:S01]  /*2230*/  IMAD.IADD R107, R107, 0x1, R21 ;  /* 0x000000016b6b7824 */ /* 0x000fe200078e0215 */
[----:B------:R-:W-:Y:S02]  /*2240*/  IADD3 R104, P1, R104, R20, RZ ;  /* 0x0000001468687210 */ /* 0x000fe40007f3e0ff */
[----:B------:R-:W-:-:S03]  /*2250*/  FFMA R12, R25, R19, R12 ;  /* 0x00000013190c7223 */ /* 0x000fc6000000000c */
[----:B------:R-:W-:Y:S01]  /*2260*/  IMAD.X R13, R107, 0x1, R13, P1 ;  /* 0x000000016b0d7824 */ /* 0x000fe200008e060d */
[C---:B------:R-:W-:Y:S02]  /*2270*/  LEA R14, P1, R104.reuse, R110, 0x1 ;  /* 0x0000006e680e7211 */ /* 0x040fe400078208ff */
[----:B------:R-:W-:Y:S02]  /*2280*/  F2FP.F16.F32.PACK_AB R12, RZ, R12 ;  /* 0x0000000cff0c723e */ /* 0x000fe400000000ff */
[----:B------:R-:W-:Y:S02]  /*2290*/  LEA.HI.X R15, R104, R111, R13, 0x1, P1 ;  /* 0x0000006f680f7211 */ /* 0x000fe400008f0c0d */
[----:B------:R-:W-:-:S05]  /*22a0*/  PRMT R21, R12, 0x7610, R21 ;  /* 0x000076100c157816 */ /* 0x000fca0000000015 */
[----:B------:R0:W-:Y:S04]  /*22b0*/  @P3 STG.E.U16 desc[UR38][R10.64+0x2], R21 ;  /* 0x000002150a003986 */ /* 0x0001e8000c101526 */
[----:B------:R-:W2:Y:S01]  /*22c0*/  @P2 LDG.E.LTC128B.U16 R24, desc[UR38][R14.64] ;  /* 0x000000260e182981 */ /* 0x000ea2000c1e1520 */
[----:B------:R-:W-:Y:S01]  /*22d0*/  IADD3 R20, P1, R8, R20, RZ ;  /* 0x0000001408147210 */ /* 0x000fe20007f3e0ff */
[----:B------:R-:W-:Y:S01]  /*22e0*/  BSSY B1, `(.L_x_716) ;  /* 0x0000011000017945 */ /* 0x000fe20003800000 */
[C---:B------:R-:W-:Y:S02]  /*22f0*/  SHF.L.U64.HI R13, R92.reuse, 0x1, R91 ;  /* 0x000000015c0d7819 */ /* 0x040fe4000001025b */
[----:B------:R-:W-:Y:S01]  /*2300*/  ISETP.GT.AND P0, PT, R3, 0x8, P0 ;  /* 0x000000080300780c */ /* 0x000fe20000704270 */
[----:B0-----:R-:W-:Y:S01]  /*2310*/  IMAD.X R21, R9, 0x1, R107, P1 ;  /* 0x0000000109157824 */ /* 0x001fe200008e066b */
[----:B------:R-:W-:Y:S01]  /*2320*/  LEA R12, P1, R92, R10, 0x1 ;  /* 0x0000000a5c0c7211 */ /* 0x000fe200078208ff */
[----:B------:R-:W-:-:S04]  /*2330*/  IMAD.WIDE.U32 R20, R99, R106, R20 ;  /* 0x0000006a63147225 */ /* 0x000fc800078e0014 */
[----:B------:R-:W-:Y:S01]  /*2340*/  IMAD.X R13, R13, 0x1, R11, P1 ;  /* 0x000000010d0d7824 */ /* 0x000fe200008e060b */
[----:B------:R-:W-:Y:S01]  /*2350*/  LEA R8, P3, R20, R110, 0x1 ;  /* 0x0000006e14087211 */ /* 0x000fe200078608ff */
[----:B------:R-:W-:-:S05]  /*2360*/  IMAD.IADD R9, R103, 0x1, R21 ;  /* 0x0000000167097824 */ /* 0x000fca00078e0215 */
[----:B------:R-:W-:Y:S01]  /*2370*/  LEA.HI.X R9, R20, R111, R9, 0x1, P3 ;  /* 0x0000006f14097211 */ /* 0x000fe200018f0c09 */
[----:B--2---:R-:W-:-:S05]  /*2380*/  HADD2.F32 R5, -RZ, R24.H0_H0 ;  /* 0x20000018ff057230 */ /* 0x004fca0000004100 */
[----:B------:R-:W-:-:S04]  /*2390*/  FMUL R5, R5, R88 ;  /* 0x0000005805057220 */ /* 0x000fc80000400000 */
[----:B------:R-:W-:-:S05]  /*23a0*/  FFMA R5, R26, R19, R5 ;  /* 0x000000131a057223 */ /* 0x000fca0000000005 */
[----:B------:R-:W-:-:S05]  /*23b0*/  F2FP.F16.F32.PACK_AB R5, RZ, R5 ;  /* 0x00000005ff05723e */ /* 0x000fca00000000ff */
[----:B------:R0:W-:Y:S01]  /*23c0*/  @P2 STG.E.U16 desc[UR38][R12.64], R5 ;  /* 0x000000050c002986 */ /* 0x0001e2000c101526 */
[----:B------:R-:W-:Y:S05]  /*23d0*/  @!P0 BRA `(.L_x_717) ;  /* 0x0000000000048947 */ /* 0x000fea0003800000 */
[----:B------:R2:W5:Y:S02]  /*23e0*/  LDG.E.LTC128B.U16 R24, desc[UR38][R8.64+0x2] ;  /* 0x0000022608187981 */ /* 0x000564000c1e1520 */
.L_x_717:
[----:B------:R-:W-:Y:S05]  /*23f0*/  BSYNC B1 ;  /* 0x0000000000017941 */ /* 0x000fea0003800000 */
.L_x_716:
[----:B0----5:R-:W-:Y:S01]  /*2400*/  HADD2.F32 R5, -RZ, R24.H0_H0 ;  /* 0x20000018ff057230 */ /* 0x021fe20000004100 */
[----:B------:R-:W-:Y:S01]  /*2410*/  ISETP.GT.AND P1, PT, R4, 0x8, PT ;  /* 0x000000080400780c */ /* 0x000fe20003f24270 */
[----:B------:R-:W-:Y:S03]  /*2420*/  BSSY B1, `(.L_x_718) ;  /* 0x0000008000017945 */ /* 0x000fe60003800000 */
[----:B------:R-:W-:Y:S01]  /*2430*/  FMUL R14, R5, R88 ;  /* 0x00000058050e7220 */ /* 0x000fe20000400000 */
[----:B------:R-:W-:-:S03]  /*2440*/  ISETP.GT.AND P2, PT, R3, RZ, P1 ;  /* 0x000000ff0300720c */ /* 0x000fc60000f44270 */
[----:B------:R-:W-:-:S05]  /*2450*/  FFMA R14, R27, R19, R14 ;  /* 0x000000131b0e7223 */ /* 0x000fca000000000e */
[----:B------:R-:W-:-:S05]  /*2460*/  F2FP.F16.F32.PACK_AB R14, RZ, R14 ;  /* 0x0000000eff0e723e */ /* 0x000fca00000000ff */
[----:B------:R0:W-:Y:S01]  /*2470*/  @P0 STG.E.U16 desc[UR38][R12.64+0x2], R14 ;  /* 0x0000020e0c000986 */ /* 0x0001e2000c101526 */
[----:B------:R-:W-:Y:S05]  /*2480*/  @!P2 BRA `(.L_x_719) ;  /* 0x000000000004a947 */ /* 0x000fea0003800000 */
[----:B------:R3:W5:Y:S02]  /*2490*/  LDG.E.LTC128B.U16 R24, desc[UR38][R6.64+0x10] ;  /* 0x0000102606187981 */ /* 0x000764000c1e1520 */
.L_x_719:
[----:B------:R-:W-:Y:S05]  /*24a0*/  BSYNC B1 ;  /* 0x0000000000017941 */ /* 0x000fea0003800000 */
.L_x_718:
[----:B-----5:R-:W-:Y:S01]  /*24b0*/  HADD2.F32 R5, -RZ, R24.H0_H0 ;  /* 0x20000018ff057230 */ /* 0x020fe20000004100 */
        /* <DEDUP_REMOVED lines=9> */
.L_x_721:
[----:B------:R-:W-:Y:S05]  /*2550*/  BSYNC B1 ;  /* 0x0000000000017941 */ /* 0x000fea0003800000 */
.L_x_720:
[----:B----45:R-:W-:Y:S01]  /*2560*/  HADD2.F32 R5, -RZ, R24.H0_H0 ;  /* 0x20000018ff057230 */ /* 0x030fe20000004100 */
[----:B------:R-:W-:Y:S01]  /*2570*/  ISETP.GT.AND P1, PT, R3, 0x8, P1 ;  /* 0x000000080300780c */ /* 0x000fe20000f24270 */
[----:B------:R-:W-:Y:S03]  /*2580*/  BSSY B1, `(.L_x_722) ;  /* 0x0000007000017945 */ /* 0x000fe60003800000 */
[----:B0-----:R-:W-:-:S04]  /*2590*/  FMUL R14, R5, R88 ;  /* 0x00000058050e7220 */ /* 0x001fc80000400000 */
[----:B------:R-:W-:-:S05]  /*25a0*/  FFMA R14, R29, R19, R14 ;  /* 0x000000131d0e7223 */ /* 0x000fca000000000e */
[----:B------:R-:W-:-:S05]  /*25b0*/  F2FP.F16.F32.PACK_AB R14, RZ, R14 ;  /* 0x0000000eff0e723e */ /* 0x000fca00000000ff */
[----:B------:R0:W-:Y:S01]  /*25c0*/  @P3 STG.E.U16 desc[UR38][R10.64+0x12], R14 ;  /* 0x0000120e0a003986 */ /* 0x0001e2000c101526 */
[----:B------:R-:W-:Y:S05]  /*25d0*/  @!P1 BRA `(.L_x_723) ;  /* 0x0000000000049947 */ /* 0x000fea0003800000 */
[----:B------:R4:W5:Y:S02]  /*25e0*/  LDG.E.LTC128B.U16 R24, desc[UR38][R8.64+0x10] ;  /* 0x0000102608187981 */ /* 0x000964000c1e1520 */
.L_x_723:
[----:B------:R-:W-:Y:S05]  /*25f0*/  BSYNC B1 ;  /* 0x0000000000017941 */ /* 0x000fea0003800000 */
.L_x_722:
[----:B-----5:R-:W-:Y:S01]  /*2600*/  HADD2.F32 R5, -RZ, R24.H0_H0 ;  /* 0x20000018ff057230 */ /* 0x020fe20000004100 */
[----:B------:R-:W-:Y:S01]  /*2610*/  ISETP.GT.AND P0, PT, R3, 0x8, P0 ;  /* 0x000000080300780c */ /* 0x000fe20000704270 */
[----:B------:R-:W-:Y:S03]  /*2620*/  BSSY B1, `(.L_x_724) ;  /* 0x0000007000017945 */ /* 0x000fe60003800000 */
[----:B------:R-:W-:-:S04]  /*2630*/  FMUL R5, R5, R88 ;  /* 0x0000005805057220 */ /* 0x000fc80000400000 */
[----:B------:R-:W-:-:S05]  /*2640*/  FFMA R5, R30, R19, R5 ;  /* 0x000000131e057223 */ /* 0x000fca0000000005 */
[----:B------:R-:W-:-:S05]  /*2650*/  F2FP.F16.F32.PACK_AB R5, RZ, R5 ;  /* 0x00000005ff05723e */ /* 0x000fca00000000ff */
[----:B------:R0:W-:Y:S01]  /*2660*/  @P1 STG.E.U16 desc[UR38][R12.64+0x10], R5 ;  /* 0x000010050c001986 */ /* 0x0001e2000c101526 */
[----:B------:R-:W-:Y:S05]  /*2670*/  @!P0 BRA `(.L_x_725) ;  /* 0x0000000000048947 */ /* 0x000fea0003800000 */
[----:B------:R0:W5:Y:S02]  /*2680*/  LDG.E.LTC128B.U16 R24, desc[UR38][R8.64+0x12] ;  /* 0x0000122608187981 */ /* 0x000164000c1e1520 */
.L_x_725:
[----:B------:R-:W-:Y:S05]  /*2690*/  BSYNC B1 ;  /* 0x0000000000017941 */ /* 0x000fea0003800000 */
.L_x_724:
        /* <DEDUP_REMOVED lines=10> */
.L_x_727:
[----:B------:R-:W-:Y:S05]  /*2740*/  BSYNC B1 ;  /* 0x0000000000017941 */ /* 0x000fea0003800000 */
.L_x_726:
        /* <DEDUP_REMOVED lines=10> */
.L_x_729:
[----:B------:R-:W-:Y:S05]  /*27f0*/  BSYNC B1 ;  /* 0x0000000000017941 */ /* 0x000fea0003800000 */
.L_x_728:
[----:B0----5:R-:W-:Y:S01]  /*2800*/  HADD2.F32 R5, -RZ, R24.H0_H0 ;  /* 0x20000018ff057230 */ /* 0x021fe20000004100 */
        /* <DEDUP_REMOVED lines=8> */
.L_x_731:
[----:B------:R-:W-:Y:S05]  /*2890*/  BSYNC B1 ;  /* 0x0000000000017941 */ /* 0x000fea0003800000 */
.L_x_730:
        /* <DEDUP_REMOVED lines=9> */
.L_x_733:
[----:B------:R-:W-:Y:S05]  /*2930*/  BSYNC B1 ;  /* 0x0000000000017941 */ /* 0x000fea0003800000 */
.L_x_732:
        /* <DEDUP_REMOVED lines=10> */
.L_x_735:
[----:B------:R-:W-:Y:S05]  /*29e0*/  BSYNC B1 ;  /* 0x0000000000017941 */ /* 0x000fea0003800000 */
.L_x_734:
        /* <DEDUP_REMOVED lines=10> */
.L_x_737:
[----:B------:R-:W-:Y:S05]  /*2a90*/  BSYNC B1 ;  /* 0x0000000000017941 */ /* 0x000fea0003800000 */
.L_x_736:
        /* <DEDUP_REMOVED lines=9> */
.L_x_739:
[----:B------:R-:W-:Y:S05]  /*2b30*/  BSYNC B1 ;  /* 0x0000000000017941 */ /* 0x000fea0003800000 */
.L_x_738:
        /* <DEDUP_REMOVED lines=9> */
.L_x_741:
[----:B------:R-:W-:Y:S05]  /*2bd0*/  BSYNC B1 ;  /* 0x0000000000017941 */ /* 0x000fea0003800000 */
.L_x_740:
        /* <DEDUP_REMOVED lines=10> */
.L_x_743:
[----:B------:R-:W-:Y:S05]  /*2c80*/  BSYNC B1 ;  /* 0x0000000000017941 */ /* 0x000fea0003800000 */
.L_x_742:
        /* <DEDUP_REMOVED lines=10> */
.L_x_745:
[----:B------:R-:W-:Y:S05]  /*2d30*/  BSYNC B1 ;  /* 0x0000000000017941 */ /* 0x000fea0003800000 */
.L_x_744:
        /* <DEDUP_REMOVED lines=9> */
.L_x_747:
[----:B------:R-:W-:Y:S05]  /*2dd0*/  BSYNC B1 ;  /* 0x0000000000017941 */ /* 0x000fea0003800000 */
.L_x_746:
        /* <DEDUP_REMOVED lines=9> */
.L_x_749:
[----:B------:R-:W-:Y:S05]  /*2e70*/  BSYNC B1 ;  /* 0x0000000000017941 */ /* 0x000fea0003800000 */
.L_x_748:
        /* <DEDUP_REMOVED lines=10> */
.L_x_751:
[----:B------:R-:W-:Y:S05]  /*2f20*/  BSYNC B1 ;  /* 0x0000000000017941 */ /* 0x000fea0003800000 */
.L_x_750:
        /* <DEDUP_REMOVED lines=10> */
.L_x_753:
[----:B------:R-:W-:Y:S05]  /*2fd0*/  BSYNC B1 ;  /* 0x0000000000017941 */ /* 0x000fea0003800000 */
.L_x_752:
        /* <DEDUP_REMOVED lines=9> */
.L_x_755:
[----:B------:R-:W-:Y:S05]  /*3070*/  BSYNC B1 ;  /* 0x0000000000017941 */ /* 0x000fea0003800000 */
.L_x_754:
        /* <DEDUP_REMOVED lines=9> */
.L_x_757:
[----:B------:R-:W-:Y:S05]  /*3110*/  BSYNC B1 ;  /* 0x0000000000017941 */ /* 0x000fea0003800000 */
.L_x_756:
        /* <DEDUP_REMOVED lines=10> */
.L_x_759:
[----:B------:R-:W-:Y:S05]  /*31c0*/  BSYNC B1 ;  /* 0x0000000000017941 */ /* 0x000fea0003800000 */
.L_x_758:
        /* <DEDUP_REMOVED lines=10> */
.L_x_761:
[----:B------:R-:W-:Y:S05]  /*3270*/  BSYNC B1 ;  /* 0x0000000000017941 */ /* 0x000fea0003800000 */
.L_x_760:
        /* <DEDUP_REMOVED lines=9> */
.L_x_763:
[----:B------:R-:W-:Y:S05]  /*3310*/  BSYNC B1 ;  /* 0x0000000000017941 */ /* 0x000fea0003800000 */
.L_x_762:
        /* <DEDUP_REMOVED lines=9> */
.L_x_765:
[----:B------:R-:W-:Y:S05]  /*33b0*/  BSYNC B1 ;  /* 0x0000000000017941 */ /* 0x000fea0003800000 */
.L_x_764:
        /* <DEDUP_REMOVED lines=10> */
.L_x_767:
[----:B------:R-:W-:Y:S05]  /*3460*/  BSYNC B1 ;  /* 0x0000000000017941 */ /* 0x000fea0003800000 */
.L_x_766:
        /* <DEDUP_REMOVED lines=10> */
.L_x_769:
[----:B------:R-:W-:Y:S05]  /*3510*/  BSYNC B1 ;  /* 0x0000000000017941 */ /* 0x000fea0003800000 */
.L_x_768:
        /* <DEDUP_REMOVED lines=9> */
.L_x_771:
[----:B------:R-:W-:Y:S05]  /*35b0*/  BSYNC B1 ;  /* 0x0000000000017941 */ /* 0x000fea0003800000 */
.L_x_770:
        /* <DEDUP_REMOVED lines=9> */
.L_x_773:
[----:B------:R-:W-:Y:S05]  /*3650*/  BSYNC B1 ;  /* 0x0000000000017941 */ /* 0x000fea0003800000 */
.L_x_772:
        /* <DEDUP_REMOVED lines=10> */
.L_x_775:
[----:B------:R-:W-:Y:S05]  /*3700*/  BSYNC B1 ;  /* 0x0000000000017941 */ /* 0x000fea0003800000 */
.L_x_774:
        /* <DEDUP_REMOVED lines=10> */
.L_x_777:
[----:B------:R-:W-:Y:S05]  /*37b0*/  BSYNC B1 ;  /* 0x0000000000017941 */ /* 0x000fea0003800000 */
.L_x_776:
        /* <DEDUP_REMOVED lines=9> */
.L_x_779:
[----:B------:R-:W-:Y:S05]  /*3850*/  BSYNC B1 ;  /* 0x0000000000017941 */ /* 0x000fea0003800000 */
.L_x_778:
        /* <DEDUP_REMOVED lines=9> */
.L_x_781:
[----:B------:R-:W-:Y:S05]  /*38f0*/  BSYNC B1 ;  /* 0x0000000000017941 */ /* 0x000fea0003800000 */
.L_x_780:
        /* <DEDUP_REMOVED lines=10> */
.L_x_783:
[----:B------:R-:W-:Y:S05]  /*39a0*/  BSYNC B1 ;  /* 0x0000000000017941 */ /* 0x000fea0003800000 */
.L_x_782:
        /* <DEDUP_REMOVED lines=10> */
.L_x_785:
[----:B------:R-:W-:Y:S05]  /*3a50*/  BSYNC B1 ;  /* 0x0000000000017941 */ /* 0x000fea0003800000 */
.L_x_784:
        /* <DEDUP_REMOVED lines=9> */
.L_x_787:
[----:B------:R-:W-:Y:S05]  /*3af0*/  BSYNC B1 ;  /* 0x0000000000017941 */ /* 0x000fea0003800000 */
.L_x_786:
        /* <DEDUP_REMOVED lines=9> */
.L_x_789:
[----:B------:R-:W-:Y:S05]  /*3b90*/  BSYNC B1 ;  /* 0x0000000000017941 */ /* 0x000fea0003800000 */
.L_x_788:
        /* <DEDUP_REMOVED lines=10> */
.L_x_791:
[----:B------:R-:W-:Y:S05]  /*3c40*/  BSYNC B1 ;  /* 0x0000000000017941 */ /* 0x000fea0003800000 */
.L_x_790:
        /* <DEDUP_REMOVED lines=10> */
.L_x_793:
[----:B------:R-:W-:Y:S05]  /*3cf0*/  BSYNC B1 ;  /* 0x0000000000017941 */ /* 0x000fea0003800000 */
.L_x_792:
        /* <DEDUP_REMOVED lines=9> */
.L_x_795:
[----:B------:R-:W-:Y:S05]  /*3d90*/  BSYNC B1 ;  /* 0x0000000000017941 */ /* 0x000fea0003800000 */
.L_x_794:
        /* <DEDUP_REMOVED lines=9> */
.L_x_797:
[----:B------:R-:W-:Y:S05]  /*3e30*/  BSYNC B1 ;  /* 0x0000000000017941 */ /* 0x000fea0003800000 */
.L_x_796:
        /* <DEDUP_REMOVED lines=10> */
.L_x_799:
[----:B------:R-:W-:Y:S05]  /*3ee0*/  BSYNC B1 ;  /* 0x0000000000017941 */ /* 0x000fea0003800000 */
.L_x_798:
        /* <DEDUP_REMOVED lines=10> */
.L_x_801:
[----:B------:R-:W-:Y:S05]  /*3f90*/  BSYNC B1 ;  /* 0x0000000000017941 */ /* 0x000fea0003800000 */
.L_x_800:
        /* <DEDUP_REMOVED lines=9> */
.L_x_803:
[----:B------:R-:W-:Y:S05]  /*4030*/  BSYNC B1 ;  /* 0x0000000000017941 */ /* 0x000fea0003800000 */
.L_x_802:
        /* <DEDUP_REMOVED lines=9> */
.L_x_805:
[----:B------:R-:W-:Y:S05]  /*40d0*/  BSYNC B1 ;  /* 0x0000000000017941 */ /* 0x000fea0003800000 */
.L_x_804:
        /* <DEDUP_REMOVED lines=10> */
.L_x_807:
[----:B------:R-:W-:Y:S05]  /*4180*/  BSYNC B1 ;  /* 0x0000000000017941 */ /* 0x000fea0003800000 */
.L_x_806:
        /* <DEDUP_REMOVED lines=10> */
.L_x_809:
[----:B------:R-:W-:Y:S05]  /*4230*/  BSYNC B1 ;  /* 0x0000000000017941 */ /* 0x000fea0003800000 */
.L_x_808:
        /* <DEDUP_REMOVED lines=9> */
.L_x_811:
[----:B------:R-:W-:Y:S05]  /*42d0*/  BSYNC B1 ;  /* 0x0000000000017941 */ /* 0x000fea0003800000 */
.L_x_810:
        /* <DEDUP_REMOVED lines=9> */
.L_x_813:
[----:B------:R-:W-:Y:S05]  /*4370*/  BSYNC B1 ;  /* 0x0000000000017941 */ /* 0x000fea0003800000 */
.L_x_812:
        /* <DEDUP_REMOVED lines=10> */
.L_x_815:
[----:B------:R-:W-:Y:S05]  /*4420*/  BSYNC B1 ;  /* 0x0000000000017941 */ /* 0x000fea0003800000 */
.L_x_814:
        /* <DEDUP_REMOVED lines=10> */
.L_x_817:
[----:B------:R-:W-:Y:S05]  /*44d0*/  BSYNC B1 ;  /* 0x0000000000017941 */ /* 0x000fea0003800000 */
.L_x_816:
        /* <DEDUP_REMOVED lines=9> */
.L_x_819:
[----:B------:R-:W-:Y:S05]  /*4570*/  BSYNC B1 ;  /* 0x0000000000017941 */ /* 0x000fea0003800000 */
.L_x_818:
        /* <DEDUP_REMOVED lines=9> */
.L_x_821:
[----:B------:R-:W-:Y:S05]  /*4610*/  BSYNC B1 ;  /* 0x0000000000017941 */ /* 0x000fea0003800000 */
.L_x_820:
        /* <DEDUP_REMOVED lines=10> */
.L_x_823:
[----:B------:R-:W-:Y:S05]  /*46c0*/  BSYNC B1 ;  /* 0x0000000000017941 */ /* 0x000fea0003800000 */
.L_x_822:
        /* <DEDUP_REMOVED lines=10> */
.L_x_825:
[----:B------:R-:W-:Y:S05]  /*4770*/  BSYNC B1 ;  /* 0x0000000000017941 */ /* 0x000fea0003800000 */
.L_x_824:
        /* <DEDUP_REMOVED lines=9> */
.L_x_827:
[----:B------:R-:W-:Y:S05]  /*4810*/  BSYNC B1 ;  /* 0x0000000000017941 */ /* 0x000fea0003800000 */
.L_x_826:
        /* <DEDUP_REMOVED lines=9> */
.L_x_829:
[----:B------:R-:W-:Y:S05]  /*48b0*/  BSYNC B1 ;  /* 0x0000000000017941 */ /* 0x000fea0003800000 */
.L_x_828:
        /* <DEDUP_REMOVED lines=10> */
.L_x_831:
[----:B------:R-:W-:Y:S05]  /*4960*/  BSYNC B1 ;  /* 0x0000000000017941 */ /* 0x000fea0003800000 */
.L_x_830:
[----:B-----5:R-:W-:Y:S01]  /*4970*/  HADD2.F32 R5, -RZ, R24.H0_H0 ;  /* 0x20000018ff057230 */ /* 0x020fe20000004100 */
[----:B------:R-:W-:Y:S01]  /*4980*/  ISETP.GT.AND P0, PT, R4, 0x79, PT ;  /* 0x000000790400780c */ /* 0x000fe20003f04270 */
[----:B------:R-:W-:Y:S01]  /*4990*/  @P2 IMAD.MOV.U32 R4, RZ, RZ, R10 ;  /* 0x000000ffff042224 */ /* 0x000fe200078e000a */
[----:B------:R-:W-:Y:S02]  /*49a0*/  BSSY B1, `(.L_x_832) ;  /* 0x000000a000017945 */ /* 0x000fe40003800000 */
[----:B------:R-:W-:Y:S01]  /*49b0*/  FMUL R5, R5, R88 ;  /* 0x0000005805057220 */ /* 0x000fe20000400000 */
[----:B------:R-:W-:-:S03]  /*49c0*/  ISETP.GT.AND P3, PT, R3, RZ, P0 ;  /* 0x000000ff0300720c */ /* 0x000fc60000764270 */
[----:B------:R-:W-:-:S05]  /*49d0*/  FFMA R5, R84, R19, R5 ;  /* 0x0000001354057223 */ /* 0x000fca0000000005 */
[----:B------:R-:W-:-:S04]  /*49e0*/  F2FP.F16.F32.PACK_AB R5, RZ, R5 ;  /* 0x00000005ff05723e */ /* 0x000fc800000000ff */
[----:B0-----:R-:W-:Y:S01]  /*49f0*/  PRMT R14, R5, 0x7610, R14 ;  /* 0x00007610050e7816 */ /* 0x001fe2000000000e */
[----:B------:R-:W-:-:S05]  /*4a00*/  @P2 IMAD.MOV.U32 R5, RZ, RZ, R11 ;  /* 0x000000ffff052224 */ /* 0x000fca00078e000b */
[----:B------:R0:W-:Y:S01]  /*4a10*/  @P2 STG.E.U16 desc[UR38][R4.64+0xf0], R14 ;  /* 0x0000f00e04002986 */ /* 0x0001e2000c101526 */
[----:B------:R-:W-:Y:S05]  /*4a20*/  @!P3 BRA `(.L_x_833) ;  /* 0x000000000004b947 */ /* 0x000fea0003800000 */
[----:B------:R0:W5:Y:S02]  /*4a30*/  LDG.E.LTC128B.U16 R24, desc[UR38][R6.64+0xf2] ;  /* 0x0000f22606187981 */ /* 0x000164000c1e1520 */
.L_x_833:
[----:B------:R-:W-:Y:S05]  /*4a40*/  BSYNC B1 ;  /* 0x0000000000017941 */ /* 0x000fea0003800000 */
.L_x_832:
        /* <DEDUP_REMOVED lines=9> */
.L_x_835:
[----:B------:R-:W-:Y:S05]  /*4ae0*/  BSYNC B1 ;  /* 0x0000000000017941 */ /* 0x000fea0003800000 */
.L_x_834:
[----:B-----5:R-:W-:Y:S01]  /*4af0*/  HADD2.F32 R5, -RZ, R24.H0_H0 ;  /* 0x20000018ff057230 */ /* 0x020fe20000004100 */
[----:B------:R-:W-:Y:S01]  /*4b00*/  ISETP.GT.AND P0, PT, R3, 0x8, P0 ;  /* 0x000000080300780c */ /* 0x000fe20000704270 */
[----:B0-----:R-:W-:Y:S01]  /*4b10*/  @P1 IMAD.MOV.U32 R4, RZ, RZ, R12 ;  /* 0x000000ffff041224 */ /* 0x001fe200078e000c */
[----:B------:R-:W-:Y:S02]  /*4b20*/  BSSY B1, `(.L_x_836) ;  /* 0x0000009000017945 */ /* 0x000fe40003800000 */
[----:B------:R-:W-:-:S04]  /*4b30*/  FMUL R5, R5, R88 ;  /* 0x0000005805057220 */ /* 0x000fc80000400000 */
[----:B------:R-:W-:-:S05]  /*4b40*/  FFMA R5, R86, R19, R5 ;  /* 0x0000001356057223 */ /* 0x000fca0000000005 */
[----:B------:R-:W-:-:S04]  /*4b50*/  F2FP.F16.F32.PACK_AB R5, RZ, R5 ;  /* 0x00000005ff05723e */ /* 0x000fc800000000ff */
[----:B-1-3--:R-:W-:Y:S01]  /*4b60*/  PRMT R6, R5, 0x7610, R6 ;  /* 0x0000761005067816 */ /* 0x00afe20000000006 */
[----:B------:R-:W-:-:S05]  /*4b70*/  @P1 IMAD.MOV.U32 R5, RZ, RZ, R13 ;  /* 0x000000ffff051224 */ /* 0x000fca00078e000d */
[----:B------:R0:W-:Y:S01]  /*4b80*/  @P1 STG.E.U16 desc[UR38][R4.64+0xf0], R6 ;  /* 0x0000f00604001986 */ /* 0x0001e2000c101526 */
[----:B------:R-:W-:Y:S05]  /*4b90*/  @!P0 BRA `(.L_x_837) ;  /* 0x0000000000048947 */ /* 0x000fea0003800000 */
[----:B------:R1:W5:Y:S02]  /*4ba0*/  LDG.E.LTC128B.U16 R24, desc[UR38][R8.64+0xf2] ;  /* 0x0000f22608187981 */ /* 0x000364000c1e1520 */
.L_x_837:
[----:B------:R-:W-:Y:S05]  /*4bb0*/  BSYNC B1 ;  /* 0x0000000000017941 */ /* 0x000fea0003800000 */
.L_x_836:
[----:B------:R-:W-:Y:S05]  /*4bc0*/  @!P0 BRA `(.L_x_838) ;  /* 0x0000001000e88947 */ /* 0x000fea0003800000 */
[----:B-----5:R-:W-:-:S05]  /*4bd0*/  HADD2.F32 R3, -RZ, R24.H0_H0 ;  /* 0x20000018ff037230 */ /* 0x020fca0000004100 */
[----:B0-----:R-:W-:-:S04]  /*4be0*/  FMUL R4, R3, R88 ;  /* 0x0000005803047220 */ /* 0x001fc80000400000 */
[----:B------:R-:W-:-:S05]  /*4bf0*/  FFMA R4, R87, R19, R4 ;  /* 0x0000001357047223 */ /* 0x000fca0000000004 */
[----:B------:R-:W-:-:S05]  /*4c00*/  F2FP.F16.F32.PACK_AB R4, RZ, R4 ;  /* 0x00000004ff04723e */ /* 0x000fca00000000ff */
[----:B------:R3:W-:Y:S01]  /*4c10*/  STG.E.U16 desc[UR38][R12.64+0xf2], R4 ;  /* 0x0000f2040c007986 */ /* 0x0007e2000c101526 */
[----:B------:R-:W-:Y:S05]  /*4c20*/  BRA `(.L_x_838) ;  /* 0x0000001000d07947 */ /* 0x000fea0003800000 */
.L_x_713:
[----:B------:R-:W-:Y:S01]  /*4c30*/  ISETP.GT.AND P3, PT, R4, 0x1, PT ;  /* 0x000000010400780c */ /* 0x000fe20003f64270 */
[----:B------:R-:W-:Y:S01]  /*4c40*/  ULDC.64 UR4, c[0x0][0x5c0] ;  /* 0x0001700000047ab9 */ /* 0x000fe20000000a00 */
[-C--:B------:R-:W-:Y:S01]  /*4c50*/  FMUL R24, R24, R19.reuse ;  /* 0x0000001318187220 */ /* 0x080fe20000400000 */
[----:B------:R-:W-:Y:S01]  /*4c60*/  LEA R6, P4, R102, UR4, 0x1 ;  /* 0x0000000466067c11 */ /* 0x000fe2000f8808ff */
[-C--:B------:R-:W-:Y:S01]  /*4c70*/  FMUL R25, R25, R19.reuse ;  /* 0x0000001319197220 */ /* 0x080fe20000400000 */
[----:B------:R-:W-:Y:S01]  /*4c80*/  ISETP.GT.AND P0, PT, R3, RZ, P3 ;  /* 0x000000ff0300720c */ /* 0x000fe20001f04270 */
[-C--:B------:R-:W-:Y:S01]  /*4c90*/  FMUL R26, R26, R19.reuse ;  /* 0x000000131a1a7220 */ /* 0x080fe20000400000 */
[----:B------:R-:W-:Y:S01]  /*4ca0*/  F2FP.F16.F32.PACK_AB R24, RZ, R24 ;  /* 0x00000018ff18723e */ /* 0x000fe200000000ff */
[-C--:B------:R-:W-:Y:S01]  /*4cb0*/  FMUL R27, R27, R19.reuse ;  /* 0x000000131b1b7220 */ /* 0x080fe20000400000 */
[----:B------:R-:W-:Y:S01]  /*4cc0*/  LEA.HI.X R7, R102, UR5, R113, 0x1, P4 ;  /* 0x0000000566077c11 */ /* 0x000fe2000a0f0c71 */
[----:B------:R-:W-:Y:S01]  /*4cd0*/  FMUL R28, R28, R19 ;  /* 0x000000131c1c7220 */ /* 0x000fe20000400000 */
[----:B------:R-:W-:Y:S01]  /*4ce0*/  F2FP.F16.F32.PACK_AB R25, RZ, R25 ;  /* 0x00000019ff19723e */ /* 0x000fe200000000ff */
[-C--:B------:R-:W-:Y:S01]  /*4cf0*/  FMUL R29, R29, R19.reuse ;  /* 0x000000131d1d7220 */ /* 0x080fe20000400000 */
[----:B------:R-:W-:Y:S01]  /*4d00*/  ISETP.GT.AND P2, PT, R3, 0x8, P2 ;  /* 0x000000080300780c */ /* 0x000fe20001744270 */
[----:B------:R-:W-:Y:S01]  /*4d10*/  @P1 STG.E.U16 desc[UR38][R6.64], R24 ;  /* 0x0000001806001986 */ /* 0x000fe2000c101526 */
[----:B------:R-:W-:Y:S01]  /*4d20*/  ISETP.GT.AND P1, PT, R4, 0x8, PT ;  /* 0x000000080400780c */ /* 0x000fe20003f24270 */
[-C--:B------:R-:W-:Y:S01]  /*4d30*/  FMUL R30, R30, R19.reuse ;  /* 0x000000131e1e7220 */ /* 0x080fe20000400000 */
[C---:B------:R-:W-:Y:S01]  /*4d40*/  SHF.L.U64.HI R5, R92.reuse, 0x1, R91 ;  /* 0x000000015c057819 */ /* 0x040fe2000001025b */
[----:B------:R-:W-:Y:S01]  /*4d50*/  @P0 STG.E.U16 desc[UR38][R6.64+0x2], R25 ;  /* 0x0000021906000986 */ /* 0x000fe2000c101526 */
[----:B------:R-:W-:Y:S01]  /*4d60*/  LEA R8, P5, R92, R6, 0x1 ;  /* 0x000000065c087211 */ /* 0x000fe200078a08ff */
[-C--:B------:R-:W-:Y:S01]  /*4d70*/  FMUL R31, R31, R19.reuse ;  /* 0x000000131f1f7220 */ /* 0x080fe20000400000 */
[----:B------:R-:W-:Y:S01]  /*4d80*/  ISETP.GT.AND P3, PT, R3, 0x8, P3 ;  /* 0x000000080300780c */ /* 0x000fe20001f64270 */
[-C--:B------:R-:W-:Y:S01]  /*4d90*/  FMUL R32, R32, R19.reuse ;  /* 0x0000001320207220 */ /* 0x080fe20000400000 */
[----:B------:R-:W-:Y:S01]  /*4da0*/  ISETP.GT.AND P0, PT, R4, 0x9, PT ;  /* 0x000000090400780c */ /* 0x000fe20003f04270 */
[----:B------:R-:W-:Y:S01]  /*4db0*/  IMAD.X R9, R5, 0x1, R7, P5 ;  /* 0x0000000105097824 */ /* 0x000fe200028e0607 */
[----:B------:R-:W-:Y:S01]  /*4dc0*/  ISETP.GT.AND P4, PT, R3, RZ, P1 ;  /* 0x000000ff0300720c */ /* 0x000fe20000f84270 */
[-C--:B------:R-:W-:Y:S01]  /*4dd0*/  FMUL R33, R33, R19.reuse ;  /* 0x0000001321217220 */ /* 0x080fe20000400000 */
[----:B------:R-:W-:Y:S01]  /*4de0*/  F2FP.F16.F32.PACK_AB R26, RZ, R26 ;  /* 0x0000001aff1a723e */ /* 0x000fe200000000ff */
[-C--:B------:R-:W-:Y:S01]  /*4df0*/  FMUL R34, R34, R19.reuse ;  /* 0x0000001322227220 */ /* 0x080fe20000400000 */
[----:B------:R-:W-:Y:S01]  /*4e00*/  ISETP.GT.AND P5, PT, R3, RZ, P0 ;  /* 0x000000ff0300720c */ /* 0x000fe200007a4270 */
[----:B------:R-:W-:Y:S01]  /*4e10*/  FMUL R35, R35, R19 ;  /* 0x0000001323237220 */ /* 0x000fe20000400000 */
[----:B------:R-:W-:Y:S01]  /*4e20*/  F2FP.F16.F32.PACK_AB R27, RZ, R27 ;  /* 0x0000001bff1b723e */ /* 0x000fe200000000ff */
[----:B------:R-:W-:Y:S01]  /*4e30*/  @P2 STG.E.U16 desc[UR38][R8.64], R26 ;  /* 0x0000001a08002986 */ /* 0x000fe2000c101526 */
[----:B------:R-:W-:Y:S01]  /*4e40*/  F2FP.F16.F32.PACK_AB R28, RZ, R28 ;  /* 0x0000001cff1c723e */ /* 0x000fe200000000ff */
[-C--:B------:R-:W-:Y:S01]  /*4e50*/  FMUL R36, R36, R19.reuse ;  /* 0x0000001324247220 */ /* 0x080fe20000400000 */
[----:B------:R-:W-:Y:S01]  /*4e60*/  ISETP.GT.AND P2, PT, R3, 0x8, P1 ;  /* 0x000000080300780c */ /* 0x000fe20000f44270 */
[----:B------:R-:W-:Y:S01]  /*4e70*/  @P3 STG.E.U16 desc[UR38][R8.64+0x2], R27 ;  /* 0x0000021b08003986 */ /* 0x000fe2000c101526 */
[----:B------:R-:W-:Y:S01]  /*4e80*/  ISETP.GT.AND P1, PT, R4, 0x10, PT ;  /* 0x000000100400780c */ /* 0x000fe20003f24270 */
[----:B------:R-:W-:Y:S01]  /*4e90*/  FMUL R37, R37, R19 ;  /* 0x0000001325257220 */ /* 0x000fe20000400000 */
[----:B------:R-:W-:Y:S01]  /*4ea0*/  F2FP.F16.F32.PACK_AB R29, RZ, R29 ;  /* 0x0000001dff1d723e */ /* 0x000fe200000000ff */
[----:B------:R-:W-:Y:S01]  /*4eb0*/  @P4 STG.E.U16 desc[UR38][R6.64+0x10], R28 ;  /* 0x0000101c06004986 */ /* 0x000fe2000c101526 */
[C---:B------:R-:W-:Y:S01]  /*4ec0*/  ISETP.GT.AND P3, PT, R3.reuse, 0x8, P0 ;  /* 0x000000080300780c */ /* 0x040fe20000764270 */
[-C--:B------:R-:W-:Y:S01]  /*4ed0*/  FMUL R38, R38, R19.reuse ;  /* 0x0000001326267220 */ /* 0x080fe20000400000 */
[----:B------:R-:W-:Y:S01]  /*4ee0*/  ISETP.GT.AND P0, PT, R4, 0x11, PT ;  /* 0x000000110400780c */ /* 0x000fe20003f04270 */
[----:B------:R-:W-:Y:S01]  /*4ef0*/  @P5 STG.E.U16 desc[UR38][R6.64+0x12], R29 ;  /* 0x0000121d06005986 */ /* 0x000fe2000c101526 */
        /* <DEDUP_REMOVED lines=161> */
[----:B------:R-:W-:Y:S01]  /*5910*/  FMUL R87, R87, R19 ;  /* 0x0000001357577220 */ /* 0x000fe20000400000 */
[----:B------:R-:W-:-:S02]  /*5920*/  F2FP.F16.F32.PACK_AB R62, RZ, R62 ;  /* 0x0000003eff3e723e */ /* 0x000fc400000000ff */
[C---:B------:R-:W-:Y:S02]  /*5930*/  ISETP.GT.AND P5, PT, R3.reuse, RZ, P0 ;  /* 0x000000ff0300720c */ /* 0x040fe400007a4270 */
[----:B------:R-:W-:Y:S01]  /*5940*/  F2FP.F16.F32.PACK_AB R63, RZ, R63 ;  /* 0x0000003fff3f723e */ /* 0x000fe200000000ff */
[----:B------:R-:W-:Y:S01]  /*5950*/  @P2 STG.E.U16 desc[UR38][R8.64+0x90], R62 ;  /* 0x0000903e08002986 */ /* 0x000fe2000c101526 */
[----:B------:R-:W-:Y:S02]  /*5960*/  F2FP.F16.F32.PACK_AB R64, RZ, R64 ;  /* 0x00000040ff40723e */ /* 0x000fe400000000ff */
[C---:B------:R-:W-:Y:S01]  /*5970*/  ISETP.GT.AND P2, PT, R3.reuse, 0x8, P1 ;  /* 0x000000080300780c */ /* 0x040fe20000f44270 */
[----:B------:R-:W-:Y:S01]  /*5980*/  @P3 STG.E.U16 desc[UR38][R8.64+0x92], R63 ;  /* 0x0000923f08003986 */ /* 0x000fe2000c101526 */
[----:B------:R-:W-:Y:S02]  /*5990*/  ISETP.GT.AND P1, PT, R4, 0x58, PT ;  /* 0x000000580400780c */ /* 0x000fe40003f24270 */
[----:B------:R-:W-:Y:S01]  /*59a0*/  F2FP.F16.F32.PACK_AB R65, RZ, R65 ;  /* 0x00000041ff41723e */ /* 0x000fe200000000ff */
[----:B------:R-:W-:Y:S01]  /*59b0*/  @P4 STG.E.U16 desc[UR38][R6.64+0xa0], R64 ;  /* 0x0000a04006004986 */ /* 0x000fe2000c101526 */
[----:B------:R-:W-:-:S02]  /*59c0*/  ISETP.GT.AND P3, PT, R3, 0x8, P0 ;  /* 0x000000080300780c */ /* 0x000fc40000764270 */
[----:B------:R-:W-:Y:S01]  /*59d0*/  ISETP.GT.AND P0, PT, R4, 0x59, PT ;  /* 0x000000590400780c */ /* 0x000fe20003f04270 */
[----:B------:R-:W-:Y:S01]  /*59e0*/  @P5 STG.E.U16 desc[UR38][R6.64+0xa2], R65 ;  /* 0x0000a24106005986 */ /* 0x000fe2000c101526 */
[C---:B------:R-:W-:Y:S02]  /*59f0*/  ISETP.GT.AND P4, PT, R3.reuse, RZ, P1 ;  /* 0x000000ff0300720c */ /* 0x040fe40000f84270 */
[----:B------:R-:W-:Y:S02]  /*5a00*/  F2FP.F16.F32.PACK_AB R66, RZ, R66 ;  /* 0x00000042ff42723e */ /* 0x000fe400000000ff */
[----:B------:R-:W-:Y:S02]  /*5a10*/  ISETP.GT.AND P5, PT, R3, RZ, P0 ;  /* 0x000000ff0300720c */ /* 0x000fe400007a4270 */
[----:B------:R-:W-:Y:S01]  /*5a20*/  F2FP.F16.F32.PACK_AB R67, RZ, R67 ;  /* 0x00000043ff43723e */ /* 0x000fe200000000ff */
[----:B------:R-:W-:Y:S01]  /*5a30*/  @P2 STG.E.U16 desc[UR38][R8.64+0xa0], R66 ;  /* 0x0000a04208002986 */ /* 0x000fe2000c101526 */
[----:B------:R-:W-:-:S02]  /*5a40*/  F2FP.F16.F32.PACK_AB R68, RZ, R68 ;  /* 0x00000044ff44723e */ /* 0x000fc400000000ff */
[C---:B------:R-:W-:Y:S01]  /*5a50*/  ISETP.GT.AND P2, PT, R3.reuse, 0x8, P1 ;  /* 0x000000080300780c */ /* 0x040fe20000f44270 */
[----:B------:R-:W-:Y:S01]  /*5a60*/  @P3 STG.E.U16 desc[UR38][R8.64+0xa2], R67 ;  /* 0x0000a24308003986 */ /* 0x000fe2000c101526 */
[C---:B------:R-:W-:Y:S02]  /*5a70*/  ISETP.GT.AND P1, PT, R4.reuse, 0x60, PT ;  /* 0x000000600400780c */ /* 0x040fe40003f24270 */
[----:B------:R-:W-:Y:S01]  /*5a80*/  F2FP.F16.F32.PACK_AB R69, RZ, R69 ;  /* 0x00000045ff45723e */ /* 0x000fe200000000ff */
[----:B------:R-:W-:Y:S01]  /*5a90*/  @P4 STG.E.U16 desc[UR38][R6.64+0xb0], R68 ;  /* 0x0000b04406004986 */ /* 0x000fe2000c101526 */
[C---:B------:R-:W-:Y:S02]  /*5aa0*/  ISETP.GT.AND P3, PT, R3.reuse, 0x8, P0 ;  /* 0x000000080300780c */ /* 0x040fe40000764270 */
[----:B------:R-:W-:Y:S01]  /*5ab0*/  ISETP.GT.AND P0, PT, R4, 0x61, PT ;  /* 0x000000610400780c */ /* 0x000fe20003f04270 */
[----:B------:R-:W-:Y:S01]  /*5ac0*/  @P5 STG.E.U16 desc[UR38][R6.64+0xb2], R69 ;  /* 0x0000b24506005986 */ /* 0x000fe2000c101526 */
[----:B------:R-:W-:-:S02]  /*5ad0*/  ISETP.GT.AND P4, PT, R3, RZ, P1 ;  /* 0x000000ff0300720c */ /* 0x000fc40000f84270 */
[C---:B------:R-:W-:Y:S02]  /*5ae0*/  ISETP.GT.AND P5, PT, R3.reuse, RZ, P0 ;  /* 0x000000ff0300720c */ /* 0x040fe400007a4270 */
[----:B------:R-:W-:Y:S02]  /*5af0*/  F2FP.F16.F32.PACK_AB R70, RZ, R70 ;  /* 0x00000046ff46723e */ /* 0x000fe400000000ff */
[----:B------:R-:W-:Y:S02]  /*5b00*/  F2FP.F16.F32.PACK_AB R71, RZ, R71 ;  /* 0x00000047ff47723e */ /* 0x000fe400000000ff */
[----:B------:R-:W-:Y:S01]  /*5b10*/  F2FP.F16.F32.PACK_AB R72, RZ, R72 ;  /* 0x00000048ff48723e */ /* 0x000fe200000000ff */
[----:B------:R-:W-:Y:S01]  /*5b20*/  @P2 STG.E.U16 desc[UR38][R8.64+0xb0], R70 ;  /* 0x0000b04608002986 */ /* 0x000fe2000c101526 */
[----:B------:R-:W-:Y:S02]  /*5b30*/  F2FP.F16.F32.PACK_AB R73, RZ, R73 ;  /* 0x00000049ff49723e */ /* 0x000fe400000000ff */
[C---:B------:R-:W-:Y:S01]  /*5b40*/  ISETP.GT.AND P1, PT, R3.reuse, 0x8, P1 ;  /* 0x000000080300780c */ /* 0x040fe20000f24270 */
[----:B------:R-:W-:Y:S01]  /*5b50*/  @P3 STG.E.U16 desc[UR38][R8.64+0xb2], R71 ;  /* 0x0000b24708003986 */ /* 0x000fe2000c101526 */
[----:B------:R-:W-:-:S02]  /*5b60*/  ISETP.GT.AND P2, PT, R3, 0x8, P0 ;  /* 0x000000080300780c */ /* 0x000fc40000744270 */
[C---:B------:R-:W-:Y:S01]  /*5b70*/  ISETP.GT.AND P0, PT, R4.reuse, 0x69, PT ;  /* 0x000000690400780c */ /* 0x040fe20003f04270 */
[----:B------:R-:W-:Y:S01]  /*5b80*/  @P4 STG.E.U16 desc[UR38][R6.64+0xc0], R72 ;  /* 0x0000c04806004986 */ /* 0x000fe2000c101526 */
[----:B------:R-:W-:Y:S02]  /*5b90*/  ISETP.GT.AND P4, PT, R4, 0x68, PT ;  /* 0x000000680400780c */ /* 0x000fe40003f84270 */
[----:B------:R-:W-:Y:S01]  /*5ba0*/  F2FP.F16.F32.PACK_AB R74, RZ, R74 ;  /* 0x0000004aff4a723e */ /* 0x000fe200000000ff */
[----:B------:R-:W-:Y:S01]  /*5bb0*/  @P5 STG.E.U16 desc[UR38][R6.64+0xc2], R73 ;  /* 0x0000c24906005986 */ /* 0x000fe2000c101526 */
[C---:B------:R-:W-:Y:S02]  /*5bc0*/  ISETP.GT.AND P5, PT, R3.reuse, RZ, P4 ;  /* 0x000000ff0300720c */ /* 0x040fe400027a4270 */
[----:B------:R-:W-:Y:S01]  /*5bd0*/  ISETP.GT.AND P3, PT, R3, RZ, P0 ;  /* 0x000000ff0300720c */ /* 0x000fe20000764270 */
[----:B------:R-:W-:Y:S01]  /*5be0*/  @P1 STG.E.U16 desc[UR38][R8.64+0xc0], R74 ;  /* 0x0000c04a08001986 */ /* 0x000fe2000c101526 */
[----:B------:R-:W-:-:S02]  /*5bf0*/  F2FP.F16.F32.PACK_AB R75, RZ, R75 ;  /* 0x0000004bff4b723e */ /* 0x000fc400000000ff */
[----:B------:R-:W-:Y:S02]  /*5c00*/  F2FP.F16.F32.PACK_AB R76, RZ, R76 ;  /* 0x0000004cff4c723e */ /* 0x000fe400000000ff */
[C---:B------:R-:W-:Y:S01]  /*5c10*/  ISETP.GT.AND P4, PT, R3.reuse, 0x8, P4 ;  /* 0x000000080300780c */ /* 0x040fe20002784270 */
[----:B------:R-:W-:Y:S01]  /*5c20*/  @P2 STG.E.U16 desc[UR38][R8.64+0xc2], R75 ;  /* 0x0000c24b08002986 */ /* 0x000fe2000c101526 */
[----:B------:R-:W-:Y:S02]  /*5c30*/  F2FP.F16.F32.PACK_AB R77, RZ, R77 ;  /* 0x0000004dff4d723e */ /* 0x000fe400000000ff */
[C---:B------:R-:W-:Y:S01]  /*5c40*/  ISETP.GT.AND P2, PT, R4.reuse, 0x71, PT ;  /* 0x000000710400780c */ /* 0x040fe20003f44270 */
[----:B------:R-:W-:Y:S01]  /*5c50*/  @P5 STG.E.U16 desc[UR38][R6.64+0xd0], R76 ;  /* 0x0000d04c06005986 */ /* 0x000fe2000c101526 */
[----:B------:R-:W-:Y:S02]  /*5c60*/  ISETP.GT.AND P5, PT, R3, 0x8, P0 ;  /* 0x000000080300780c */ /* 0x000fe400007a4270 */
[C---:B------:R-:W-:Y:S01]  /*5c70*/  ISETP.GT.AND P1, PT, R4.reuse, 0x78, PT ;  /* 0x000000780400780c */ /* 0x040fe20003f24270 */
[----:B------:R-:W-:Y:S01]  /*5c80*/  @P3 STG.E.U16 desc[UR38][R6.64+0xd2], R77 ;  /* 0x0000d24d06003986 */ /* 0x000fe2000c101526 */
[----:B------:R-:W-:-:S02]  /*5c90*/  ISETP.GT.AND P3, PT, R4, 0x70, PT ;  /* 0x000000700400780c */ /* 0x000fc40003f64270 */
[----:B------:R-:W-:Y:S01]  /*5ca0*/  ISETP.GT.AND P0, PT, R4, 0x79, PT ;  /* 0x000000790400780c */ /* 0x000fe20003f04270 */
[----:B------:R-:W-:Y:S01]  /*5cb0*/  @P4 IMAD.MOV.U32 R4, RZ, RZ, R8 ;  /* 0x000000ffff044224 */ /* 0x000fe200078e0008 */
[----:B------:R-:W-:Y:S01]  /*5cc0*/  F2FP.F16.F32.PACK_AB R78, RZ, R78 ;  /* 0x0000004eff4e723e */ /* 0x000fe200000000ff */
[----:B------:R-:W-:Y:S01]  /*5cd0*/  @P4 IMAD.MOV.U32 R5, RZ, RZ, R9 ;  /* 0x000000ffff054224 */ /* 0x000fe200078e0009 */
[----:B------:R-:W-:Y:S02]  /*5ce0*/  F2FP.F16.F32.PACK_AB R79, RZ, R79 ;  /* 0x0000004fff4f723e */ /* 0x000fe400000000ff */
[----:B------:R-:W-:Y:S02]  /*5cf0*/  F2FP.F16.F32.PACK_AB R80, RZ, R80 ;  /* 0x00000050ff50723e */ /* 0x000fe400000000ff */
[----:B------:R0:W-:Y:S01]  /*5d00*/  @P4 STG.E.U16 desc[UR38][R4.64+0xd0], R78 ;  /* 0x0000d04e04004986 */ /* 0x0001e2000c101526 */
[----:B------:R-:W-:Y:S02]  /*5d10*/  ISETP.GT.AND P4, PT, R3, RZ, P2 ;  /* 0x000000ff0300720c */ /* 0x000fe40001784270 */
[----:B------:R-:W-:-:S02]  /*5d20*/  F2FP.F16.F32.PACK_AB R81, RZ, R81 ;  /* 0x00000051ff51723e */ /* 0x000fc400000000ff */
[----:B------:R-:W-:Y:S02]  /*5d30*/  ISETP.GT.AND P2, PT, R3, 0x8, P2 ;  /* 0x000000080300780c */ /* 0x000fe40001744270 */
[----:B------:R-:W-:Y:S02]  /*5d40*/  F2FP.F16.F32.PACK_AB R82, RZ, R82 ;  /* 0x00000052ff52723e */ /* 0x000fe400000000ff */
[----:B------:R-:W-:Y:S02]  /*5d50*/  F2FP.F16.F32.PACK_AB R83, RZ, R83 ;  /* 0x00000053ff53723e */ /* 0x000fe400000000ff */
[----:B------:R-:W-:Y:S01]  /*5d60*/  F2FP.F16.F32.PACK_AB R84, RZ, R84 ;  /* 0x00000054ff54723e */ /* 0x000fe200000000ff */
[----:B0-----:R-:W-:Y:S01]  /*5d70*/  @P5 IMAD.MOV.U32 R4, RZ, RZ, R8 ;  /* 0x000000ffff045224 */ /* 0x001fe200078e0008 */
[----:B------:R-:W-:Y:S01]  /*5d80*/  F2FP.F16.F32.PACK_AB R85, RZ, R85 ;  /* 0x00000055ff55723e */ /* 0x000fe200000000ff */
[----:B------:R-:W-:Y:S01]  /*5d90*/  @P5 IMAD.MOV.U32 R5, RZ, RZ, R9 ;  /* 0x000000ffff055224 */ /* 0x000fe200078e0009 */
[----:B------:R-:W-:-:S02]  /*5da0*/  F2FP.F16.F32.PACK_AB R86, RZ, R86 ;  /* 0x00000056ff56723e */ /* 0x000fc400000000ff */
[----:B------:R-:W-:Y:S02]  /*5db0*/  F2FP.F16.F32.PACK_AB R87, RZ, R87 ;  /* 0x00000057ff57723e */ /* 0x000fe400000000ff */
[----:B------:R0:W-:Y:S01]  /*5dc0*/  @P5 STG.E.U16 desc[UR38][R4.64+0xd2], R79 ;  /* 0x0000d24f04005986 */ /* 0x0001e2000c101526 */
[C---:B------:R-:W-:Y:S02]  /*5dd0*/  ISETP.GT.AND P5, PT, R3.reuse, RZ, P3 ;  /* 0x000000ff0300720c */ /* 0x040fe40001fa4270 */
[----:B------:R-:W-:-:S11]  /*5de0*/  ISETP.GT.AND P3, PT, R3, 0x8, P3 ;  /* 0x000000080300780c */ /* 0x000fd60001f64270 */
[----:B0-----:R-:W-:Y:S02]  /*5df0*/  @P5 IMAD.MOV.U32 R4, RZ, RZ, R6 ;  /* 0x000000ffff045224 */ /* 0x001fe400078e0006 */
[----:B------:R-:W-:-:S05]  /*5e00*/  @P5 IMAD.MOV.U32 R5, RZ, RZ, R7 ;  /* 0x000000ffff055224 */ /* 0x000fca00078e0007 */
[----:B------:R0:W-:Y:S01]  /*5e10*/  @P5 STG.E.U16 desc[UR38][R4.64+0xe0], R80 ;  /* 0x0000e05004005986 */ /* 0x0001e2000c101526 */
[C---:B------:R-:W-:Y:S02]  /*5e20*/  ISETP.GT.AND P5, PT, R3.reuse, RZ, P0 ;  /* 0x000000ff0300720c */ /* 0x040fe400007a4270 */
[----:B------:R-:W-:Y:S01]  /*5e30*/  ISETP.GT.AND P0, PT, R3, 0x8, P0 ;  /* 0x000000080300780c */ /* 0x000fe20000704270 */
[----:B0-----:R-:W-:Y:S02]  /*5e40*/  @P4 IMAD.MOV.U32 R4, RZ, RZ, R6 ;  /* 0x000000ffff044224 */ /* 0x001fe400078e0006 */
[----:B------:R-:W-:-:S05]  /*5e50*/  @P4 IMAD.MOV.U32 R5, RZ, RZ, R7 ;  /* 0x000000ffff054224 */ /* 0x000fca00078e0007 */
[----:B------:R0:W-:Y:S01]  /*5e60*/  @P4 STG.E.U16 desc[UR38][R4.64+0xe2], R81 ;  /* 0x0000e25104004986 */ /* 0x0001e2000c101526 */
[C---:B------:R-:W-:Y:S02]  /*5e70*/  ISETP.GT.AND P4, PT, R3.reuse, RZ, P1 ;  /* 0x000000ff0300720c */ /* 0x040fe40000f84270 */
[----:B------:R-:W-:Y:S01]  /*5e80*/  ISETP.GT.AND P1, PT, R3, 0x8, P1 ;  /* 0x000000080300780c */ /* 0x000fe20000f24270 */
[----:B0-----:R-:W-:Y:S02]  /*5e90*/  @P3 IMAD.MOV.U32 R4, RZ, RZ, R8 ;  /* 0x000000ffff043224 */ /* 0x001fe400078e0008 */
[----:B------:R-:W-:-:S05]  /*5ea0*/  @P3 IMAD.MOV.U32 R5, RZ, RZ, R9 ;  /* 0x000000ffff053224 */ /* 0x000fca00078e0009 */
[----:B------:R0:W-:Y:S02]  /*5eb0*/  @P3 STG.E.U16 desc[UR38][R4.64+0xe0], R82 ;  /* 0x0000e05204003986 */ /* 0x0001e4000c101526 */
[----:B0-----:R-:W-:Y:S02]  /*5ec0*/  @P2 IMAD.MOV.U32 R4, RZ, RZ, R8 ;  /* 0x000000ffff042224 */ /* 0x001fe400078e0008 */
[----:B------:R-:W-:-:S05]  /*5ed0*/  @P2 IMAD.MOV.U32 R5, RZ, RZ, R9 ;  /* 0x000000ffff052224 */ /* 0x000fca00078e0009 */
[----:B------:R0:W-:Y:S02]  /*5ee0*/  @P2 STG.E.U16 desc[UR38][R4.64+0xe2], R83 ;  /* 0x0000e25304002986 */ /* 0x0001e4000c101526 */
[----:B0-----:R-:W-:Y:S02]  /*5ef0*/  @P4 IMAD.MOV.U32 R4, RZ, RZ, R6 ;  /* 0x000000ffff044224 */ /* 0x001fe400078e0006 */
[----:B------:R-:W-:-:S05]  /*5f00*/  @P4 IMAD.MOV.U32 R5, RZ, RZ, R7 ;  /* 0x000000ffff054224 */ /* 0x000fca00078e0007 */
[----:B------:R0:W-:Y:S04]  /*5f10*/  @P4 STG.E.U16 desc[UR38][R4.64+0xf0], R84 ;  /* 0x0000f05404004986 */ /* 0x0001e8000c101526 */
[----:B------:R1:W-:Y:S01]  /*5f20*/  @P5 STG.E.U16 desc[UR38][R6.64+0xf2], R85 ;  /* 0x0000f25506005986 */ /* 0x0003e2000c101526 */
[----:B0-----:R-:W-:Y:S02]  /*5f30*/  @P1 IMAD.MOV.U32 R4, RZ, RZ, R8 ;  /* 0x000000ffff041224 */ /* 0x001fe400078e0008 */
[----:B------:R-:W-:-:S05]  /*5f40*/  @P1 IMAD.MOV.U32 R5, RZ, RZ, R9 ;  /* 0x000000ffff051224 */ /* 0x000fca00078e0009 */
[----:B------:R1:W-:Y:S04]  /*5f50*/  @P1 STG.E.U16 desc[UR38][R4.64+0xf0], R86 ;  /* 0x0000f05604001986 */ /* 0x0003e8000c101526 */
[----:B------:R1:W-:Y:S02]  /*5f60*/  @P0 STG.E.U16 desc[UR38][R8.64+0xf2], R87 ;  /* 0x0000f25708000986 */ /* 0x0003e4000c101526 */
.L_x_838:
[----:B------:R-:W-:Y:S05]  /*5f70*/  BSYNC B0 ;  /* 0x0000000000007941 */ /* 0x000fea0003800000 */
.L_x_712:
[----:B------:R-:W-:Y:S01]  /*5f80*/  IADD3 R16, P0, R16, UR36, RZ ;  /* 0x0000002410107c10 */ /* 0x000fe2000ff1e0ff */
[----:B------:R-:W-:Y:S01]  /*5f90*/  ULDC.64 UR4, c[0x0][0x650] ;  /* 0x0001940000047ab9 */ /* 0x000fe20000000a00 */
[----:B------:R-:W-:Y:S01]  /*5fa0*/  PRMT R3, RZ, 0x7610, R3 ;  /* 0x00007610ff037816 */ /* 0x000fe20000000003 */
[----:B------:R-:W-:Y:S01]  /*5fb0*/  IMAD.MOV.U32 R100, RZ, RZ, -0x1 ;  /* 0xffffffffff647424 */ /* 0x000fe200078e00ff */
[----:B------:R-:W-:Y:S01]  /*5fc0*/  IADD3.X R17, R17, UR42, RZ, P0, !PT ;  /* 0x0000002a11117c10 */ /* 0x000fe200087fe4ff */
[----:B------:R-:W-:Y:S01]  /*5fd0*/  IMAD.MOV.U32 R99, RZ, RZ, -0x1 ;  /* 0xffffffffff637424 */ /* 0x000fe200078e00ff */
[----:B------:R-:W-:-:S04]  /*5fe0*/  ISETP.GE.U32.AND P0, PT, R16, UR4, PT ;  /* 0x0000000410007c0c */ /* 0x000fc8000bf06070 */
[----:B------:R-:W-:-:S13]  /*5ff0*/  ISETP.GE.U32.AND.EX P0, PT, R17, UR5, PT, P0 ;  /* 0x0000000511007c0c */ /* 0x000fda000bf06100 */
[----:B------:R-:W-:Y:S05]  /*6000*/  @P0 BRA `(.L_x_839) ;  /* 0x00000004004c0947 */ /* 0x000fea0003800000 */
[----:B------:R-:W0:Y:S01]  /*6010*/  LDC.64 R10, c[0x0][0x628] ;  /* 0x00018a00ff0a7b82 */ /* 0x000e220000000a00 */
[----:B---3--:R-:W3:Y:S01]  /*6020*/  S2R R12, SR_CTAID.X ;  /* 0x00000000000c7919 */ /* 0x008ee20000002500 */
[----:B-12-4-:R-:W-:Y:S02]  /*6030*/  IMAD.MOV.U32 R8, RZ, RZ, R16 ;  /* 0x000000ffff087224 */ /* 0x016fe400078e0010 */
[----:B------:R-:W-:Y:S01]  /*6040*/  IMAD.MOV.U32 R9, RZ, RZ, R17 ;  /* 0x000000ffff097224 */ /* 0x000fe200078e0011 */
[----:B------:R-:W1:Y:S03]  /*6050*/  S2R R20, SR_CTAID.Y ;  /* 0x0000000000147919 */ /* 0x000e660000002600 */
[----:B------:R-:W2:Y:S08]  /*6060*/  LDC R0, c[0x0][0x630] ;  /* 0x00018c00ff007b82 */ /* 0x000eb00000000800 */
[----:B------:R-:W4:Y:S01]  /*6070*/  LDC.64 R14, c[0x0][0x620] ;  /* 0x00018800ff0e7b82 */ /* 0x000f220000000a00 */
[----:B0-----:R-:W-:-:S04]  /*6080*/  ISETP.NE.U32.AND P0, PT, R10, RZ, PT ;  /* 0x000000ff0a00720c */ /* 0x001fc80003f05070 */
[----:B------:R-:W-:-:S13]  /*6090*/  ISETP.NE.AND.EX P0, PT, R11, RZ, PT, P0 ;  /* 0x000000ff0b00720c */ /* 0x000fda0003f05300 */
[----:B-1234-:R-:W-:Y:S05]  /*60a0*/  @!P0 BRA `(.L_x_840) ;  /* 0x0000000000288947 */ /* 0x01efea0003800000 */
        /* <DEDUP_REMOVED lines=10> */
.L_x_840:
[-CC-:B------:R-:W-:Y:S01]  /*6150*/  SHF.R.U64 R99, R8, R0.reuse, R9.reuse ;  /* 0x0000000008637219 */ /* 0x180fe20000001209 */
[----:B------:R-:W0:Y:S01]  /*6160*/  LDC.64 R26, c[0x0][0x640] ;  /* 0x00019000ff1a7b82 */ /* 0x000e220000000a00 */
[----:B------:R-:W-:Y:S01]  /*6170*/  SHF.R.U32.HI R0, RZ, R0, R9 ;  /* 0x00000000ff007219 */ /* 0x000fe20000011609 */
[----:B------:R-:W-:Y:S01]  /*6180*/  ULDC UR4, c[0x0][0x150] ;  /* 0x0000540000047ab9 */ /* 0x000fe20000000800 */
[----:B------:R-:W-:Y:S02]  /*6190*/  IADD3 R3, P0, RZ, -R99, RZ ;  /* 0x80000063ff037210 */ /* 0x000fe40007f1e0ff */
[----:B------:R-:W-:-:S03]  /*61a0*/  I2FP.F32.U32 R7, R12 ;  /* 0x0000000c00077245 */ /* 0x000fc60000201000 */
[----:B------:R-:W1:Y:S01]  /*61b0*/  LDC R6, c[0x0][0x618] ;  /* 0x00018600ff067b82 */ /* 0x000e620000000800 */
[----:B------:R-:W-:Y:S02]  /*61c0*/  IMAD.X R5, RZ, RZ, ~R0, P0 ;  /* 0x000000ffff057224 */ /* 0x000fe400000e0e00 */
[----:B------:R-:W-:Y:S01]  /*61d0*/  FMUL R7, R7, UR4 ;  /* 0x0000000407077c20 */ /* 0x000fe20008400000 */
[----:B------:R-:W-:Y:S01]  /*61e0*/  ULDC UR4, c[0x0][0x154] ;  /* 0x0000550000047ab9 */ /* 0x000fe20000000800 */
[-C--:B------:R-:W-:Y:S02]  /*61f0*/  IMAD R0, R5, R14.reuse, RZ ;  /* 0x0000000e05007224 */ /* 0x080fe400078e02ff */
[C---:B------:R-:W-:Y:S01]  /*6200*/  IMAD.WIDE.U32 R4, R3.reuse, R14, R16 ;  /* 0x0000000e03047225 */ /* 0x040fe200078e0010 */
[----:B------:R-:W2:Y:S01]  /*6210*/  LDC R8, c[0x0][0x608] ;  /* 0x00018200ff087b82 */ /* 0x000ea20000000800 */
[----:B------:R-:W3:Y:S02]  /*6220*/  F2I.U32.TRUNC.NTZ R7, R7 ;  /* 0x0000000700077305 */ /* 0x000ee4000020f000 */
[----:B------:R-:W-:Y:S01]  /*6230*/  IMAD R3, R3, R15, R0 ;  /* 0x0000000f03037224 */ /* 0x000fe200078e0200 */
[----:B------:R-:W-:-:S03]  /*6240*/  I2FP.F32.U32 R0, R20 ;  /* 0x0000001400007245 */ /* 0x000fc60000201000 */
[----:B------:R-:W-:Y:S01]  /*6250*/  IMAD.IADD R3, R5, 0x1, R3 ;  /* 0x0000000105037824 */ /* 0x000fe200078e0203 */
[----:B------:R-:W4:Y:S01]  /*6260*/  LDC R11, c[0x0][0x658] ;  /* 0x00019600ff0b7b82 */ /* 0x000f220000000800 */
[----:B0-----:R-:W-:-:S04]  /*6270*/  ISETP.NE.U32.AND P0, PT, R26, RZ, PT ;  /* 0x000000ff1a00720c */ /* 0x001fc80003f05070 */
[----:B------:R-:W-:-:S03]  /*6280*/  ISETP.NE.AND.EX P0, PT, R27, RZ, PT, P0 ;  /* 0x000000ff1b00720c */ /* 0x000fc60003f05300 */
[----:B------:R-:W0:Y:S01]  /*6290*/  LDC R9, c[0x0][0x144] ;  /* 0x00005100ff097b82 */ /* 0x000e220000000800 */
[-C--:B-1----:R-:W-:Y:S01]  /*62a0*/  SHF.R.U64 R10, R4, R6.reuse, R3 ;  /* 0x00000006040a7219 */ /* 0x082fe20000001203 */
[----:B---3--:R-:W-:Y:S01]  /*62b0*/  IMAD.MOV R7, RZ, RZ, -R7 ;  /* 0x000000ffff077224 */ /* 0x008fe200078e0a07 */
[----:B------:R-:W-:Y:S01]  /*62c0*/  SHF.R.U32.HI R3, RZ, R6, R3 ;  /* 0x00000006ff037219 */ /* 0x000fe20000011603 */
[----:B------:R-:W-:-:S04]  /*62d0*/  FMUL R6, R0, UR4 ;  /* 0x0000000400067c20 */ /* 0x000fc80008400000 */
[----:B------:R-:W1:Y:S01]  /*62e0*/  LDC R21, c[0x0][0x148] ;  /* 0x00005200ff157b82 */ /* 0x000e620000000800 */
[----:B------:R3:W0:Y:S01]  /*62f0*/  F2I.U32.TRUNC.NTZ R14, R6 ;  /* 0x00000006000e7305 */ /* 0x000622000020f000 */
[-CC-:B--2---:R-:W-:Y:S02]  /*6300*/  SHF.R.U64 R13, R10, R8.reuse, R3.reuse ;  /* 0x000000080a0d7219 */ /* 0x184fe40000001203 */
[----:B------:R-:W-:-:S04]  /*6310*/  SHF.R.U32.HI R0, RZ, R8, R3 ;  /* 0x00000008ff007219 */ /* 0x000fc80000011603 */
[----:B-----5:R-:W2:Y:S01]  /*6320*/  LDC R24, c[0x0][0x648] ;  /* 0x00019200ff187b82 */ /* 0x020ea20000000800 */
[-CC-:B----4-:R-:W-:Y:S02]  /*6330*/  SHF.R.U64 R15, R13, R11.reuse, R0.reuse ;  /* 0x0000000b0d0f7219 */ /* 0x190fe40000001200 */
[----:B------:R-:W-:-:S03]  /*6340*/  SHF.R.U32.HI R5, RZ, R11, R0 ;  /* 0x0000000bff057219 */ /* 0x000fc60000011600 */
[----:B------:R-:W-:Y:S02]  /*6350*/  IMAD.MOV.U32 R4, RZ, RZ, R15 ;  /* 0x000000ffff047224 */ /* 0x000fe400078e000f */
[----:B------:R-:W4:Y:S01]  /*6360*/  LDC R28, c[0x0][0x638] ;  /* 0x00018e00ff1c7b82 */ /* 0x000f220000000800 */
[----:B0-----:R-:W-:-:S07]  /*6370*/  IMAD R25, R9, R7, R12 ;  /* 0x0000000709197224 */ /* 0x001fce00078e020c */
[----:B------:R-:W0:Y:S08]  /*6380*/  LDC R29, c[0x0][0x610] ;  /* 0x00018400ff1d7b82 */ /* 0x000e300000000800 */
[----:B------:R-:W0:Y:S01]  /*6390*/  LDC R30, c[0x0][0x600] ;  /* 0x00018000ff1e7b82 */ /* 0x000e220000000800 */
[----:B-123--:R-:W-:Y:S05]  /*63a0*/  @!P0 BRA `(.L_x_841) ;  /* 0x0000000000288947 */ /* 0x00efea0003800000 */
        /* <DEDUP_REMOVED lines=10> */
.L_x_841:
[----:B------:R-:W-:Y:S01]  /*6450*/  ISETP.NE.AND P0, PT, R2, 0x1, PT ;  /* 0x000000010200780c */ /* 0x000fe20003f05270 */
[----:B------:R-:W-:Y:S01]  /*6460*/  IMAD.MOV R14, RZ, RZ, -R14 ;  /* 0x000000ffff0e7224 */ /* 0x000fe200078e0a0e */
[----:B------:R-:W-:Y:S02]  /*6470*/  SHF.R.U64 R0, R4, R24, R5 ;  /* 0x0000001804007219 */ /* 0x000fe40000001205 */
[----:B------:R-:W-:Y:S02]  /*6480*/  LOP3.LUT R3, R13, R96, RZ, 0xc0, !PT ;  /* 0x000000600d037212 */ /* 0x000fe400078ec0ff */
[----:B------:R-:W-:Y:S01]  /*6490*/  LOP3.LUT R10, R10, R95, RZ, 0xc0, !PT ;  /* 0x0000005f0a0a7212 */ /* 0x000fe200078ec0ff */
[----:B------:R-:W-:Y:S02]  /*64a0*/  IMAD.MOV R4, RZ, RZ, -R0 ;  /* 0x000000ffff047224 */ /* 0x000fe400078e0a00 */
[----:B------:R-:W-:Y:S02]  /*64b0*/  IMAD R0, R90, R0, R3 ;  /* 0x000000005a007224 */ /* 0x000fe400078e0203 */
[----:B----4-:R-:W-:-:S02]  /*64c0*/  IMAD R3, R4, R28, R15 ;  /* 0x0000001c04037224 */ /* 0x010fc400078e020f */
[----:B------:R-:W-:Y:S02]  /*64d0*/  @P0 IMAD R25, R21, R14, R20 ;  /* 0x0000000e15190224 */ /* 0x000fe400078e0214 */
[----:B0-----:R-:W-:Y:S02]  /*64e0*/  IMAD R5, R3, R30, R10 ;  /* 0x0000001e03057224 */ /* 0x001fe400078e020a */
[----:B------:R-:W-:Y:S02]  /*64f0*/  IMAD R0, R0, R29, R25 ;  /* 0x0000001d00007224 */ /* 0x000fe400078e0219 */
[----:B------:R-:W-:-:S03]  /*6500*/  IMAD.MOV.U32 R4, RZ, RZ, 0x1 ;  /* 0x00000001ff047424 */ /* 0x000fc600078e00ff */
[----:B------:R-:W-:Y:S02]  /*6510*/  SEL R100, R5, R0, !P0 ;  /* 0x0000000005647207 */ /* 0x000fe40004000000 */
[----:B------:R-:W-:Y:S02]  /*6520*/  PRMT R3, R4, 0x7610, R3 ;  /* 0x0000761004037816 */ /* 0x000fe40000000003 */
[----:B------:R-:W-:-:S07]  /*6530*/  SEL R0, R0, R5, !P0 ;  /* 0x0000000500007207 */ /* 0x000fce0004000000 */
.L_x_839:
[----:B------:R-:W-:Y:S01]  /*6540*/  UIMAD.WIDE.U32 UR4, UR41, 0x24924925, URZ ;  /* 0x24924925290478a5 */ /* 0x000fe2000f8e003f */
[----:B------:R-:W-:Y:S01]  /*6550*/  LOP3.LUT P0, RZ, R3, 0xff, RZ, 0xc0, !PT ;  /* 0x000000ff03ff7812 */ /* 0x000fe2000780c0ff */
[----:B------:R-:W-:Y:S02]  /*6560*/  IMAD.MOV.U32 R101, RZ, RZ, R0 ;  /* 0x000000ffff657224 */ /* 0x000fe400078e0000 */
[----:B------:R-:W-:-:S04]  /*6570*/  UIADD3 UR4, UR41, -UR5, URZ ;  /* 0x8000000529047290 */ /* 0x000fc8000fffe03f */
[----:B------:R-:W-:-:S04]  /*6580*/  ULEA.HI UR4, UR4, UR5, URZ, 0x1f ;  /* 0x0000000504047291 */ /* 0x000fc8000f8ff83f */
[----:B------:R-:W-:-:S04]  /*6590*/  USHF.R.U32.HI UR4, URZ, 0x2, UR4 ;  /* 0x000000023f047899 */ /* 0x000fc80008011604 */
[----:B------:R-:W-:Y:S01]  /*65a0*/  UIMAD UR41, UR4, -0x7, UR41 ;  /* 0xfffffff9042978a4 */ /* 0x000fe2000f8e0229 */
[----:B------:R-:W-:Y:S11]  /*65b0*/  @P0 BRA `(.L_x_842) ;  /* 0xffffffac00180947 */ /* 0x000ff6000383ffff */
[----:B------:R-:W-:Y:S05]  /*65c0*/  EXIT ;  /* 0x000000000000794d */ /* 0x000fea0003800000 */
.L_x_687:
        /* <DEDUP_REMOVED lines=26> */
.L_x_844:
[--C-:B------:R-:W-:Y:S01]  /*6770*/  SHF.R.U64 R14, R12, R20, R13.reuse ;  /* 0x000000140c0e7219 */ /* 0x100fe2000000120d */
[----:B------:R-:W0:Y:S01]  /*6780*/  LDC R24, c[0x0][0x618] ;  /* 0x00018600ff187b82 */ /* 0x000e220000000800 */
[----:B------:R-:W-:Y:S01]  /*6790*/  I2FP.F32.U32 R8, R6 ;  /* 0x0000000600087245 */ /* 0x000fe20000201000 */
[----:B------:R-:W-:Y:S01]  /*67a0*/  ULDC UR4, c[0x0][0x150] ;  /* 0x0000540000047ab9 */ /* 0x000fe20000000800 */
[----:B------:R-:W-:Y:S02]  /*67b0*/  SHF.R.U32.HI R7, RZ, R20, R13 ;  /* 0x00000014ff077219 */ /* 0x000fe4000001160d */
[----:B------:R-:W-:Y:S01]  /*67c0*/  IADD3 R11, P0, RZ, -R14, RZ ;  /* 0x8000000eff0b7210 */ /* 0x000fe20007f1e0ff */
[----:B------:R-:W-:Y:S01]  /*67d0*/  FMUL R13, R8, UR4 ;  /* 0x00000004080d7c20 */ /* 0x000fe20008400000 */
[----:B------:R-:W-:Y:S01]  /*67e0*/  ULDC UR4, c[0x0][0x154] ;  /* 0x0000550000047ab9 */ /* 0x000fe20000000800 */
[----:B------:R-:W1:Y:S02]  /*67f0*/  LDC.64 R26, c[0x0][0x640] ;  /* 0x00019000ff1a7b82 */ /* 0x000e640000000a00 */
[----:B------:R-:W-:-:S02]  /*6800*/  IMAD.X R7, RZ, RZ, ~R7, P0 ;  /* 0x000000ffff077224 */ /* 0x000fc400000e0e07 */
[----:B------:R-:W2:Y:S01]  /*6810*/  F2I.U32.TRUNC.NTZ R13, R13 ;  /* 0x0000000d000d7305 */ /* 0x000ea2000020f000 */
[----:B------:R-:W-:-:S03]  /*6820*/  IMAD.WIDE.U32 R8, R11, R22, R16 ;  /* 0x000000160b087225 */ /* 0x000fc600078e0010 */
[----:B------:R-:W3:Y:S01]  /*6830*/  LDC R15, c[0x0][0x144] ;  /* 0x00005100ff0f7b82 */ /* 0x000ee20000000800 */
[----:B------:R-:W-:-:S04]  /*6840*/  IMAD R10, R7, R22, RZ ;  /* 0x00000016070a7224 */ /* 0x000fc800078e02ff */
[----:B------:R-:W-:Y:S02]  /*6850*/  IMAD R7, R11, R23, R10 ;  /* 0x000000170b077224 */ /* 0x000fe400078e020a */
[----:B------:R-:W-:Y:S01]  /*6860*/  IMAD.MOV.U32 R10, RZ, RZ, -0x1 ;  /* 0xffffffffff0a7424 */ /* 0x000fe200078e00ff */
[----:B------:R-:W4:Y:S01]  /*6870*/  LDC R20, c[0x0][0x608] ;  /* 0x00018200ff147b82 */ /* 0x000f220000000800 */
[----:B------:R-:W-:Y:S01]  /*6880*/  IMAD.IADD R7, R9, 0x1, R7 ;  /* 0x0000000109077824 */ /* 0x000fe200078e0207 */
[----:B------:R-:W-:-:S04]  /*6890*/  I2FP.F32.U32 R9, R5 ;  /* 0x0000000500097245 */ /* 0x000fc80000201000 */
[-C--:B0-----:R-:W-:Y:S01]  /*68a0*/  SHF.R.U64 R12, R8, R24.reuse, R7 ;  /* 0x00000018080c7219 */ /* 0x081fe20000001207 */
[----:B--2---:R-:W-:Y:S01]  /*68b0*/  IMAD.MOV R8, RZ, RZ, -R13 ;  /* 0x000000ffff087224 */ /* 0x004fe200078e0a0d */
[----:B------:R-:W0:Y:S01]  /*68c0*/  LDC R11, c[0x0][0x658] ;  /* 0x00019600ff0b7b82 */ /* 0x000e220000000800 */
[----:B-1----:R-:W-:Y:S01]  /*68d0*/  ISETP.NE.U32.AND P0, PT, R26, RZ, PT ;  /* 0x000000ff1a00720c */ /* 0x002fe20003f05070 */
[----:B------:R-:W-:Y:S01]  /*68e0*/  FMUL R9, R9, UR4 ;  /* 0x0000000409097c20 */ /* 0x000fe20008400000 */
[----:B------:R-:W-:Y:S02]  /*68f0*/  SHF.R.U32.HI R7, RZ, R24, R7 ;  /* 0x00000018ff077219 */ /* 0x000fe40000011607 */
[----:B------:R-:W-:-:S03]  /*6900*/  ISETP.NE.AND.EX P0, PT, R27, RZ, PT, P0 ;  /* 0x000000ff1b00720c */ /* 0x000fc60003f05300 */
[----:B------:R-:W1:Y:S01]  /*6910*/  LDC R22, c[0x0][0x148] ;  /* 0x00005200ff167b82 */ /* 0x000e620000000800 */
[----:B---3--:R-:W-:Y:S02]  /*6920*/  IMAD R23, R15, R8, R6 ;  /* 0x000000080f177224 */ /* 0x008fe400078e0206 */
[----:B------:R-:W-:-:S05]  /*6930*/  IMAD.MOV.U32 R8, RZ, RZ, 0x1 ;  /* 0x00000001ff087424 */ /* 0x000fca00078e00ff */
[----:B------:R-:W2:Y:S01]  /*6940*/  LDC R21, c[0x0][0x600] ;  /* 0x00018000ff157b82 */ /* 0x000ea20000000800 */
[-CC-:B----4-:R-:W-:Y:S02]  /*6950*/  SHF.R.U64 R15, R12, R20.reuse, R7.reuse ;  /* 0x000000140c0f7219 */ /* 0x190fe40000001207 */
[----:B------:R-:W-:Y:S02]  /*6960*/  SHF.R.U32.HI R6, RZ, R20, R7 ;  /* 0x00000014ff067219 */ /* 0x000fe40000011607 */
[----:B------:R3:W4:Y:S03]  /*6970*/  F2I.U32.TRUNC.NTZ R20, R9 ;  /* 0x0000000900147305 */ /* 0x000726000020f000 */
[----:B------:R-:W1:Y:S01]  /*6980*/  LDC R25, c[0x0][0x648] ;  /* 0x00019200ff197b82 */ /* 0x000e620000000800 */
[-C--:B0-----:R-:W-:Y:S02]  /*6990*/  SHF.R.U64 R19, R15, R11.reuse, R6 ;  /* 0x0000000b0f137219 */ /* 0x081fe40000001206 */
[----:B------:R-:W-:-:S02]  /*69a0*/  SHF.L.U32 R10, R10, R11, RZ ;  /* 0x0000000b0a0a7219 */ /* 0x000fc400000006ff */
[-C--:B------:R-:W-:Y:S01]  /*69b0*/  SHF.R.U32.HI R7, RZ, R11.reuse, R6 ;  /* 0x0000000bff077219 */ /* 0x080fe20000011606 */
[----:B------:R-:W-:Y:S01]  /*69c0*/  IMAD.MOV.U32 R6, RZ, RZ, R19 ;  /* 0x000000ffff067224 */ /* 0x000fe200078e0013 */
[----:B------:R-:W-:Y:S01]  /*69d0*/  SHF.L.U32 R24, R8, R11, RZ ;  /* 0x0000000b08187219 */ /* 0x000fe200000006ff */
[----:B------:R-:W0:Y:S01]  /*69e0*/  LDC R28, c[0x0][0x638] ;  /* 0x00018e00ff1c7b82 */ /* 0x000e220000000800 */
[----:B------:R-:W-:-:S07]  /*69f0*/  LOP3.LUT R30, RZ, R10, RZ, 0x33, !PT ;  /* 0x0000000aff1e7212 */ /* 0x000fce00078e33ff */
[----:B------:R-:W0:Y:S01]  /*6a00*/  LDC R29, c[0x0][0x610] ;  /* 0x00018400ff1d7b82 */ /* 0x000e220000000800 */
        /* <DEDUP_REMOVED lines=11> */
.L_x_845:
[----:B------:R-:W-:Y:S01]  /*6ac0*/  ISETP.NE.AND P0, PT, R2, 0x1, PT ;  /* 0x000000010200780c */ /* 0x000fe20003f05270 */
[----:B--2---:R-:W-:Y:S01]  /*6ad0*/  VIADD R9, R21, 0xffffffff ;  /* 0xffffffff15097836 */ /* 0x004fe20000000000 */
[----:B-1----:R-:W-:Y:S01]  /*6ae0*/  SHF.R.U64 R7, R6, R25, R7 ;  /* 0x0000001906077219 */ /* 0x002fe20000001207 */
[----:B------:R-:W-:Y:S01]  /*6af0*/  IMAD.MOV R20, RZ, RZ, -R20 ;  /* 0x000000ffff147224 */ /* 0x000fe200078e0a14 */
[----:B------:R-:W-:Y:S02]  /*6b00*/  LOP3.LUT R6, R15, R30, RZ, 0xc0, !PT ;  /* 0x0000001e0f067212 */ /* 0x000fe400078ec0ff */
[----:B------:R-:W-:Y:S01]  /*6b10*/  LOP3.LUT R12, R12, R9, RZ, 0xc0, !PT ;  /* 0x000000090c0c7212 */ /* 0x000fe200078ec0ff */
[----:B------:R-:W-:Y:S02]  /*6b20*/  IMAD.MOV R8, RZ, RZ, -R7 ;  /* 0x000000ffff087224 */ /* 0x000fe400078e0a07 */
[----:B------:R-:W-:Y:S02]  /*6b30*/  IMAD R6, R24, R7, R6 ;  /* 0x0000000718067224 */ /* 0x000fe400078e0206 */
[----:B------:R-:W-:-:S02]  /*6b40*/  IMAD.MOV.U32 R9, RZ, RZ, 0x1 ;  /* 0x00000001ff097424 */ /* 0x000fc400078e00ff */
[----:B------:R-:W-:Y:S02]  /*6b50*/  @P0 IMAD R23, R22, R20, R5 ;  /* 0x0000001416170224 */ /* 0x000fe400078e0205 */
[----:B0-----:R-:W-:Y:S02]  /*6b60*/  IMAD R5, R8, R28, R19 ;  /* 0x0000001c08057224 */ /* 0x001fe400078e0213 */
[----:B------:R-:W-:Y:S02]  /*6b70*/  IMAD R19, R6, R29, R23 ;  /* 0x0000001d06137224 */ /* 0x000fe400078e0217 */
[----:B------:R-:W-:Y:S02]  /*6b80*/  IMAD R6, R5, R21, R12 ;  /* 0x0000001505067224 */ /* 0x000fe400078e020c */
[----:B------:R-:W-:-:S03]  /*6b90*/  IMAD.MOV.U32 R8, RZ, RZ, R14 ;  /* 0x000000ffff087224 */ /* 0x000fc600078e000e */
[----:B------:R-:W-:Y:S02]  /*6ba0*/  SEL R20, R6, R19, !P0 ;  /* 0x0000001306147207 */ /* 0x000fe40004000000 */
[----:B------:R-:W-:-:S07]  /*6bb0*/  SEL R19, R19, R6, !P0 ;  /* 0x0000000613137207 */ /* 0x000fce0004000000 */
.L_x_843:
[----:B------:R-:W-:-:S08]  /*6bc0*/  NOP ;  /* 0x0000000000007918 */ /* 0x000fd00000000000 */
[----:B------:R-:W0:-:S00]  /*6bd0*/  USETMAXREG.DEALLOC.CTAPOOL 0x28 ;  /* 0x00000028000079c8 */ /* 0x000e0000080e0500 */
[----:B0-----:R-:W-:-:S13]  /*6be0*/  ISETP.NE.AND P0, PT, R0, RZ, PT ;  /* 0x000000ff0000720c */ /* 0x001fda0003f05270 */
[----:B------:R-:W-:Y:S05]  /*6bf0*/  @P0 EXIT ;  /* 0x000000000000094d */ /* 0x000fea0003800000 */
[----:B------:R-:W-:Y:S01]  /*6c00*/  LOP3.LUT P0, RZ, R9, 0xff, RZ, 0xc0, !PT ;  /* 0x000000ff09ff7812 */ /* 0x000fe2000780c0ff */
[----:B------:R-:W-:Y:S02]  /*6c10*/  IMAD.MOV.U32 R0, RZ, RZ, 0x1 ;  /* 0x00000001ff007424 */ /* 0x000fe400078e00ff */
[----:B------:R-:W-:-:S10]  /*6c20*/  IMAD.MOV.U32 R12, RZ, RZ, RZ ;  /* 0x000000ffff0c7224 */ /* 0x000fd400078e00ff */
[----:B------:R-:W-:Y:S05]  /*6c30*/  @!P0 BRA `(.L_x_846) ;  /* 0x0000000c00148947 */ /* 0x000fea0003800000 */
[----:B------:R-:W0:Y:S01]  /*6c40*/  LDC R0, c[0x0][0x28c] ;  /* 0x0000a300ff007b82 */ /* 0x000e220000000800 */
[----:B------:R-:W-:Y:S01]  /*6c50*/  LOP3.LUT P0, RZ, R3, 0x1f, RZ, 0xc0, !PT ;  /* 0x0000001f03ff7812 */ /* 0x000fe2000780c0ff */
[----:B------:R-:W-:Y:S01]  /*6c60*/  ULDC UR5, c[0x0][0x658] ;  /* 0x0001960000057ab9 */ /* 0x000fe20000000800 */
[----:B------:R-:W-:Y:S01]  /*6c70*/  UMOV UR6, 0xffffffff ;  /* 0xffffffff00067882 */ /* 0x000fe20000000000 */
[----:B------:R-:W-:Y:S01]  /*6c80*/  BSSY B0, `(.L_x_846) ;  /* 0x00000c0000007945 */ /* 0x000fe20003800000 */
[----:B------:R-:W-:Y:S01]  /*6c90*/  USHF.L.U32 UR6, UR6, UR5, URZ ;  /* 0x0000000506067299 */ /* 0x000fe2000800063f */
[C---:B------:R-:W-:Y:S01]  /*6ca0*/  ISETP.NE.AND P2, PT, R4.reuse, RZ, PT ;  /* 0x000000ff0400720c */ /* 0x040fe20003f45270 */
[----:B------:R-:W-:Y:S01]  /*6cb0*/  IMAD.MOV.U32 R13, RZ, RZ, 0x1 ;  /* 0x00000001ff0d7424 */ /* 0x000fe200078e00ff */
[----:B------:R-:W-:Y:S01]  /*6cc0*/  ISETP.NE.OR P0, PT, R4, RZ, !P0 ;  /* 0x000000ff0400720c */ /* 0x000fe20004705670 */
[----:B------:R-:W-:Y:S01]  /*6cd0*/  IMAD.MOV.U32 R12, RZ, RZ, RZ ;  /* 0x000000ffff0c7224 */ /* 0x000fe200078e00ff */
[----:B------:R-:W-:Y:S01]  /*6ce0*/  LOP3.LUT R11, R18, 0x2, RZ, 0xfc, !PT ;  /* 0x00000002120b7812 */ /* 0x000fe200078efcff */
[----:B------:R-:W-:Y:S01]  /*6cf0*/  ULDC UR4, c[0x0][0x600] ;  /* 0x0001800000047ab9 */ /* 0x000fe20000000800 */
[----:B------:R-:W-:Y:S01]  /*6d00*/  UMOV UR7, 0x1 ;  /* 0x0000000100077882 */ /* 0x000fe20000000000 */
[----:B------:R-:W-:-:S02]  /*6d10*/  UIADD3 UR15, UR4, -0x1, URZ ;  /* 0xffffffff040f7890 */ /* 0x000fc4000fffe03f */
[----:B------:R-:W-:Y:S02]  /*6d20*/  USHF.L.U32 UR17, UR7, UR5, URZ ;  /* 0x0000000507117299 */ /* 0x000fe4000800063f */
[----:B------:R-:W-:Y:S01]  /*6d30*/  ULOP3.LUT UR16, URZ, UR6, URZ, 0x33, !UPT ;  /* 0x000000063f107292 */ /* 0x000fe2000f8e333f */
[----:B------:R-:W-:Y:S01]  /*6d40*/  ULDC.64 UR20, c[0x0][0x198] ;  /* 0x0000660000147ab9 */ /* 0x000fe20000000a00 */
[----:B0-----:R-:W-:-:S05]  /*6d50*/  VIADD R0, R0, 0x3f ;  /* 0x0000003f00007836 */ /* 0x001fca0000000000 */
[----:B------:R-:W-:-:S04]  /*6d60*/  SHF.R.S32.HI R3, RZ, 0x1f, R0 ;  /* 0x0000001fff037819 */ /* 0x000fc80000011400 */
[----:B------:R-:W-:Y:S01]  /*6d70*/  LEA.HI R3, R3, R0, RZ, 0x6 ;  /* 0x0000000003037211 */ /* 0x000fe200078f30ff */
[----:B------:R-:W-:-:S03]  /*6d80*/  IMAD.MOV.U32 R0, RZ, RZ, 0x1 ;  /* 0x00000001ff007424 */ /* 0x000fc600078e00ff */
[----:B------:R-:W-:-:S05]  /*6d90*/  SHF.R.S32.HI R3, RZ, 0x6, R3 ;  /* 0x00000006ff037819 */ /* 0x000fca0000011403 */
[----:B------:R-:W-:-:S07]  /*6da0*/  VIADD R10, R3, 0x1 ;  /* 0x00000001030a7836 */ /* 0x000fce0000000000 */
.L_x_858:
[----:B------:R-:W-:-:S03]  /*6db0*/  UMOV UR4, 0xffffffff ;  /* 0xffffffff00047882 */ /* 0x000fc60000000000 */
[----:B------:R-:W-:Y:S05]  /*6dc0*/  BRA.DIV UR4, `(.L_x_847) ;  /* 0x0000001204087947 */ /* 0x000fea000b800000 */
[----:B------:R-:W-:-:S13]  /*6dd0*/  ELECT P6, URZ, PT ;  /* 0x00000000003f782f */ /* 0x000fda00038c0000 */
.L_x_872:
[----:B------:R-:W0:Y:S01]  /*6de0*/  LDC R4, c[0x0][0x28c] ;  /* 0x0000a300ff047b82 */ /* 0x000e220000000800 */
[----:B------:R-:W-:Y:S01]  /*6df0*/  BSSY B1, `(.L_x_848) ;  /* 0x0000035000017945 */ /* 0x000fe20003800000 */
[----:B0-----:R-:W-:-:S13]  /*6e00*/  ISETP.LT.OR P6, PT, R4, 0x1, !P6 ;  /* 0x000000010400780c */ /* 0x001fda00077c1670 */
[----:B------:R-:W-:Y:S05]  /*6e10*/  @P6 BRA `(.L_x_849) ;  /* 0x0000000000c86947 */ /* 0x000fea0003800000 */
[----:B------:R-:W-:Y:S02]  /*6e20*/  IMAD.SHL.U32 R20, R20, 0x80, RZ ;  /* 0x0000008014147824 */ /* 0x000fe400078e00ff */
[----:B------:R-:W-:Y:S02]  /*6e30*/  IMAD.SHL.U32 R19, R19, 0x80, RZ ;  /* 0x0000008013137824 */ /* 0x000fe400078e00ff */
[----:B------:R-:W-:Y:S02]  /*6e40*/  IMAD.MOV.U32 R21, RZ, RZ, RZ ;  /* 0x000000ffff157224 */ /* 0x000fe400078e00ff */
[----:B------:R-:W-:Y:S02]  /*6e50*/  IMAD.MOV.U32 R4, RZ, RZ, R10 ;  /* 0x000000ffff047224 */ /* 0x000fe400078e000a */
[----:B------:R-:W-:Y:S02]  /*6e60*/  IMAD.MOV.U32 R5, RZ, RZ, R0 ;  /* 0x000000ffff057224 */ /* 0x000fe400078e0000 */
[----:B------:R-:W-:-:S07]  /*6e70*/  IMAD.MOV.U32 R6, RZ, RZ, R12 ;  /* 0x000000ffff067224 */ /* 0x000fce00078e000c */
.L_x_853:
[----:B------:R-:W0:Y:S01]  /*6e80*/  S2R R14, SR_CgaCtaId ;  /* 0x00000000000e7919 */ /* 0x000e220000008800 */
[----:B------:R-:W-:Y:S01]  /*6e90*/  MOV R7, 0x400 ;  /* 0x0000040000077802 */ /* 0x000fe20000000f00 */
[----:B------:R-:W1:Y:S03]  /*6ea0*/  @!P2 LDC R9, c[0x0][0x500] ;  /* 0x00014000ff09ab82 */ /* 0x000e660000000800 */
[----:B0-----:R-:W-:Y:S02]  /*6eb0*/  LEA R15, R14, R7, 0x18 ;  /* 0x000000070e0f7211 */ /* 0x001fe400078ec0ff */
[----:B------:R-:W-:-:S03]  /*6ec0*/  SHF.L.U32 R7, R5, 0x1f, RZ ;  /* 0x0000001f05077819 */ /* 0x000fc600000006ff */
[----:B------:R-:W-:-:S04]  /*6ed0*/  IMAD R14, R6, 0x8, R15 ;  /* 0x00000008060e7824 */ /* 0x000fc800078e020f */
[----:B------:R-:W0:Y:S02]  /*6ee0*/  SYNCS.PHASECHK.TRANS64.TRYWAIT P1, [R14+URZ+0x38], R7 ;  /* 0x000038070e0075a7 */ /* 0x000e24000802017f */
[----:B01----:R-:W-:Y:S05]  /*6ef0*/  @!P1 BRA `(.L_x_850) ;  /* 0x0000000c00dc9947 */ /* 0x003fea0003800000 */
.L_x_873:
[----:B0-----:R-:W-:Y:S01]  /*6f00*/  PRMT R7, R11, 0x9910, RZ ;  /* 0x000099100b077816 */ /* 0x001fe200000000ff */
[----:B------:R0:W-:Y:S03]  /*6f10*/  @!P2 SYNCS.ARRIVE.TRANS64 RZ, [R14+URZ], R9 ;  /* 0x000000090effa9a7 */ /* 0x0001e6000800003f */
[----:B------:R-:W-:-:S13]  /*6f20*/  ISETP.NE.AND P1, PT, R7, 0x2, PT ;  /* 0x000000020700780c */ /* 0x000fda0003f25270 */
[----:B0-----:R-:W-:Y:S05]  /*6f30*/  @P1 BRA `(.L_x_851) ;  /* 0x0000000000041947 */ /* 0x001fea0003800000 */
[----:B------:R-:W-:Y:S01]  /*6f40*/  BPT.TRAP 0x1 ;  /* 0x000000040000795c */ /* 0x000fe20000300000 */
.L_x_851:
[----:B------:R-:W-:Y:S05]  /*6f50*/  @P0 BRA `(.L_x_852) ;  /* 0x0000000000040947 */ /* 0x000fea0003800000 */
[----:B------:R-:W-:Y:S01]  /*6f60*/  BPT.TRAP 0x1 ;  /* 0x000000040000795c */ /* 0x000fe20000300000 */
.L_x_852:
[----:B------:R-:W-:Y:S01]  /*6f70*/  IMAD R15, R6, 0x4000, R15 ;  /* 0x00004000060f7824 */ /* 0x000fe200078e020f */
[----:B------:R-:W-:Y:S01]  /*6f80*/  R2UR UR9, R14 ;  /* 0x000000000e0972ca */ /* 0x000fe200000e0000 */
[----:B------:R-:W-:Y:S01]  /*6f90*/  VIADD R4, R4, 0xffffffff ;  /* 0xffffffff04047836 */ /* 0x000fe20000000000 */
[----:B------:R-:W-:Y:S01]  /*6fa0*/  UIADD3 UR4, UP0, UR20, 0xf0, URZ ;  /* 0x000000f014047890 */ /* 0x000fe2000ff1e03f */
[----:B------:R-:W-:Y:S01]  /*6fb0*/  R2UR UR11, R19 ;  /* 0x00000000130b72ca */ /* 0x000fe200000e0000 */
[----:B------:R-:W-:Y:S01]  /*6fc0*/  UIADD3 UR22, UP1, UR20, 0x1f0, URZ ;  /* 0x000001f014167890 */ /* 0x000fe2000ff3e03f */
[----:B------:R-:W-:Y:S01]  /*6fd0*/  R2UR UR8, R15 ;  /* 0x000000000f0872ca */ /* 0x000fe200000e0000 */
[----:B------:R-:W-:Y:S01]  /*6fe0*/  UIADD3.X UR5, URZ, UR21, URZ, UP0, !UPT ;  /* 0x000000153f057290 */ /* 0x000fe200087fe43f */
[C---:B------:R-:W-:Y:S01]  /*6ff0*/  R2UR UR10, R21.reuse ;  /* 0x00000000150a72ca */ /* 0x040fe200000e0000 */
[----:B------:R-:W-:Y:S01]  /*7000*/  VIADD R6, R6, 0x1 ;  /* 0x0000000106067836 */ /* 0x000fe20000000000 */
[----:B------:R-:W-:Y:S01]  /*7010*/  R2UR UR12, R8 ;  /* 0x00000000080c72ca */ /* 0x000fe200000e0000 */
[----:B------:R-:W-:Y:S01]  /*7020*/  UIADD3.X UR23, URZ, UR21, URZ, UP1, !UPT ;  /* 0x000000153f177290 */ /* 0x000fe20008ffe43f */
[----:B------:R-:W-:Y:S01]  /*7030*/  R2UR UR18, R20 ;  /* 0x00000000141272ca */ /* 0x000fe200000e0000 */
[----:B------:R-:W-:Y:S01]  /*7040*/  UMOV UR6, 0x0 ;  /* 0x0000000000067882 */ /* 0x000fe20000000000 */
[----:B------:R-:W-:Y:S01]  /*7050*/  ISETP.GT.AND P3, PT, R4, 0x1, PT ;  /* 0x000000010400780c */ /* 0x000fe20003f64270 */
[----:B------:R-:W-:Y:S01]  /*7060*/  UMOV UR7, 0x10000000 ;  /* 0x1000000000077882 */ /* 0x000fe20000000000 */
[----:B------:R-:W-:Y:S01]  /*7070*/  ISETP.NE.AND P1, PT, R6, 0x7, PT ;  /* 0x000000070600780c */ /* 0x000fe20003f25270 */
[----:B------:R-:W-:-:S02]  /*7080*/  VIADD R21, R21, 0x40 ;  /* 0x0000004015157836 */ /* 0x000fc40000000000 */
[----:B------:R-:W-:Y:S01]  /*7090*/  UIADD3 UR13, UR8, 0x180, URZ ;  /* 0x00000180080d7890 */ /* 0x000fe2000fffe03f */
[----:B------:R-:W-:Y:S01]  /*70a0*/  SEL R14, RZ, 0x1, P1 ;  /* 0x00000001ff0e7807 */ /* 0x000fe20000800000 */
[----:B------:R-:W-:Y:S01]  /*70b0*/  UIADD3 UR14, UR8, 0x1c180, URZ ;  /* 0x0001c180080e7890 */ /* 0x000fe2000fffe03f */
[----:B------:R-:W-:Y:S02]  /*70c0*/  SEL R6, R6, RZ, P1 ;  /* 0x000000ff06067207 */ /* 0x000fe40000800000 */
[----:B------:R-:W-:Y:S02]  /*70d0*/  LOP3.LUT R5, R5, R14, RZ, 0x3c, !PT ;  /* 0x0000000e05057212 */ /* 0x000fe400078e3cff */
[----:B------:R-:W-:Y:S02]  /*70e0*/  UMOV UR8, UR13 ;  /* 0x0000000d00087c82 */ /* 0x000fe40008000000 */
[----:B------:R0:W-:Y:S02]  /*70f0*/  UTMALDG.3D [UR8], [UR4], desc[UR6] ;  /* 0x00000608040075b4 */ /* 0x0001e40008011000 */
[----:B0-----:R-:W-:Y:S01]  /*7100*/  UMOV UR8, UR14 ;  /* 0x0000000e00087c82 */ /* 0x001fe20008000000 */
[----:B------:R-:W-:-:S02]  /*7110*/  UMOV UR11, UR18 ;  /* 0x00000012000b7c82 */ /* 0x000fc40008000000 */
[----:B------:R0:W-:Y:S02]  /*7120*/  UTMALDG.3D [UR8], [UR22], desc[UR6] ;  /* 0x00000608160075b4 */ /* 0x0001e40008011000 */
[----:B0-----:R-:W-:Y:S05]  /*7130*/  @P3 BRA `(.L_x_853) ;  /* 0xfffffffc00503947 */ /* 0x001fea000383ffff */
.L_x_849:
[----:B------:R-:W-:Y:S05]  /*7140*/  BSYNC B1 ;  /* 0x0000000000017941 */ /* 0x000fea0003800000 */
.L_x_848:
[----:B------:R-:W-:Y:S01]  /*7150*/  LOP3.LUT P4, RZ, R13, 0xff, RZ, 0xc0, !PT ;  /* 0x000000ff0dff7812 */ /* 0x000fe2000788c0ff */
[C---:B------:R-:W-:Y:S01]  /*7160*/  IMAD.IADD R12, R3.reuse, 0x1, R12 ;  /* 0x00000001030c7824 */ /* 0x040fe200078e020c */
[----:B------:R-:W-:Y:S01]  /*7170*/  ULDC.64 UR4, c[0x0][0x650] ;  /* 0x0001940000047ab9 */ /* 0x000fe20000000a00 */
[C---:B------:R-:W-:Y:S01]  /*7180*/  ISETP.GE.U32.AND P3, PT, R3.reuse, 0x7, PT ;  /* 0x000000070300780c */ /* 0x040fe20003f66070 */
[----:B------:R-:W-:Y:S01]  /*7190*/  BSSY B1, `(.L_x_854) ;  /* 0x000006c000017945 */ /* 0x000fe20003800000 */
[C---:B------:R-:W-:Y:S01]  /*71a0*/  IMAD.WIDE.U32 R4, R12.reuse, 0x24924925, RZ ;  /* 0x249249250c047825 */ /* 0x040fe200078e00ff */
[C---:B------:R-:W-:Y:S02]  /*71b0*/  ISETP.GT.U32.AND P1, PT, R12.reuse, 0x6, PT ;  /* 0x000000060c00780c */ /* 0x040fe40003f24070 */
[----:B------:R-:W-:Y:S01]  /*71c0*/  PRMT R13, RZ, 0x7610, R13 ;  /* 0x00007610ff0d7816 */ /* 0x000fe2000000000d */
[----:B------:R-:W-:Y:S01]  /*71d0*/  IMAD.IADD R4, R12, 0x1, -R5 ;  /* 0x000000010c047824 */ /* 0x000fe200078e0a05 */
[----:B------:R-:W-:Y:S01]  /*71e0*/  ISETP.LT.U32.AND P1, PT, R3, 0x7, P1 ;  /* 0x000000070300780c */ /* 0x000fe20000f21070 */
[----:B------:R-:W-:-:S02]  /*71f0*/  IMAD.MOV.U32 R19, RZ, RZ, -0x1 ;  /* 0xffffffffff137424 */ /* 0x000fc400078e00ff */
[----:B------:R-:W0:Y:S01]  /*7200*/  @P4 S2R R7, SR_CgaCtaId ;  /* 0x0000000000074919 */ /* 0x000e220000008800 */
[----:B------:R-:W-:Y:S01]  /*7210*/  @P4 MOV R6, 0x400 ;  /* 0x0000040000064802 */ /* 0x000fe20000000f00 */
[----:B------:R-:W-:Y:S01]  /*7220*/  IMAD.MOV.U32 R20, RZ, RZ, -0x1 ;  /* 0xffffffffff147424 */ /* 0x000fe200078e00ff */
[----:B------:R-:W-:Y:S01]  /*7230*/  LEA.HI R4, R4, R5, RZ, 0x1f ;  /* 0x0000000504047211 */ /* 0x000fe200078ff8ff */
[----:B------:R-:W-:-:S03]  /*7240*/  IMAD.MOV.U32 R8, RZ, RZ, -0x1 ;  /* 0xffffffffff087424 */ /* 0x000fc600078e00ff */
[--C-:B------:R-:W-:Y:S02]  /*7250*/  SHF.R.U32.HI R5, RZ, 0x2, R4.reuse ;  /* 0x00000002ff057819 */ /* 0x100fe40000011604 */
[----:B------:R-:W-:-:S03]  /*7260*/  PRMT R4, RZ, 0x7610, R4 ;  /* 0x00007610ff047816 */ /* 0x000fc60000000004 */
[----:B------:R-:W-:Y:S01]  /*7270*/  IMAD R12, R5, -0x7, R12 ;  /* 0xfffffff9050c7824 */ /* 0x000fe200078e020c */
[----:B0-----:R-:W-:Y:S02]  /*7280*/  @P4 LEA R6, R7, R6, 0x18 ;  /* 0x0000000607064211 */ /* 0x001fe400078ec0ff */
[----:B------:R-:W-:Y:S02]  /*7290*/  SEL R7, RZ, 0x1, !P1 ;  /* 0x00000001ff077807 */ /* 0x000fe40004800000 */
[----:B------:R-:W-:Y:S01]  /*72a0*/  IADD3 R16, P1, R16, UR36, RZ ;  /* 0x0000002410107c10 */ /* 0x000fe2000ff3e0ff */
[----:B------:R0:W-:Y:S01]  /*72b0*/  @P4 SYNCS.ARRIVE.TRANS64.A1T0 RZ, [R6+URZ+0x88], RZ ;  /* 0x000088ff06ff49a7 */ /* 0x0001e2000810003f */
[----:B------:R-:W-:Y:S02]  /*72c0*/  LOP3.LUT R0, R0, R7, RZ, 0x3c, !PT ;  /* 0x0000000700007212 */ /* 0x000fe400078e3cff */
[----:B------:R-:W-:Y:S02]  /*72d0*/  IADD3.X R17, R17, UR42, RZ, P1, !PT ;  /* 0x0000002a11117c10 */ /* 0x000fe40008ffe4ff */
[----:B------:R-:W-:-:S02]  /*72e0*/  ISETP.GE.U32.AND P1, PT, R16, UR4, PT ;  /* 0x0000000410007c0c */ /* 0x000fc4000bf26070 */
[----:B------:R-:W-:Y:S02]  /*72f0*/  @P3 LOP3.LUT R0, R0, 0x1, R5, 0x78, !PT ;  /* 0x0000000100003812 */ /* 0x000fe400078e7805 */
[----:B------:R-:W-:-:S13]  /*7300*/  ISETP.GE.U32.AND.EX P1, PT, R17, UR5, PT, P1 ;  /* 0x0000000511007c0c */ /* 0x000fda000bf26110 */
[----:B0-----:R-:W-:Y:S05]  /*7310*/  @P1 BRA `(.L_x_855) ;  /* 0x00000004004c1947 */ /* 0x001fea0003800000 */
[----:B------:R-:W-:Y:S01]  /*7320*/  ULDC.64 UR4, c[0x0][0x628] ;  /* 0x00018a0000047ab9 */ /* 0x000fe20000000a00 */
[----:B------:R-:W0:Y:S01]  /*7330*/  S2R R15, SR_CTAID.X ;  /* 0x00000000000f7919 */ /* 0x000e220000002500 */
[----:B------:R-:W-:Y:S01]  /*7340*/  ISETP.NE.U32.AND P1, PT, RZ, UR4, PT ;  /* 0x00000004ff007c0c */ /* 0x000fe2000bf25070 */
[----:B------:R-:W-:Y:S01]  /*7350*/  ULDC UR7, c[0x0][0x630] ;  /* 0x00018c0000077ab9 */ /* 0x000fe20000000800 */
[----:B------:R-:W-:Y:S01]  /*7360*/  IMAD.MOV.U32 R4, RZ, RZ, R16 ;  /* 0x000000ffff047224 */ /* 0x000fe200078e0010 */
[----:B------:R-:W1:Y:S01]  /*7370*/  S2R R14, SR_CTAID.Y ;  /* 0x00000000000e7919 */ /* 0x000e620000002600 */
        /* <DEDUP_REMOVED lines=13> */
.L_x_856:
[--C-:B------:R-:W-:Y:S01]  /*7450*/  SHF.R.U64 R8, R4, UR7, R5.reuse ;  /* 0x0000000704087c19 */ /* 0x100fe20008001205 */
[----:B------:R-:W-:Y:S01]  /*7460*/  ULDC.64 UR4, c[0x0][0x620] ;  /* 0x0001880000047ab9 */ /* 0x000fe20000000a00 */
[----:B------:R-:W-:Y:S01]  /*7470*/  SHF.R.U32.HI R4, RZ, UR7, R5 ;  /* 0x00000007ff047c19 */ /* 0x000fe20008011605 */
[----:B------:R-:W2:Y:S01]  /*7480*/  LDC R24, c[0x0][0x144] ;  /* 0x00005100ff187b82 */ /* 0x000ea20000000800 */
[----:B------:R-:W-:Y:S01]  /*7490*/  IADD3 R7, P1, RZ, -R8, RZ ;  /* 0x80000008ff077210 */ /* 0x000fe20007f3e0ff */
[----:B------:R-:W-:Y:S01]  /*74a0*/  ULDC.64 UR8, c[0x0][0x640] ;  /* 0x0001900000087ab9 */ /* 0x000fe20000000a00 */
[----:B0-----:R-:W-:Y:S01]  /*74b0*/  I2FP.F32.U32 R9, R15 ;  /* 0x0000000f00097245 */ /* 0x001fe20000201000 */
[----:B------:R-:W-:Y:S02]  /*74c0*/  ULDC UR6, c[0x0][0x608] ;  /* 0x0001820000067ab9 */ /* 0x000fe40000000800 */
[----:B------:R-:W-:Y:S01]  /*74d0*/  IMAD.X R4, RZ, RZ, ~R4, P1 ;  /* 0x000000ffff047224 */ /* 0x000fe200008e0e04 */
[----:B------:R-:W-:Y:S01]  /*74e0*/  ISETP.NE.U32.AND P1, PT, RZ, UR8, PT ;  /* 0x00000008ff007c0c */ /* 0x000fe2000bf25070 */
[----:B------:R-:W0:Y:S02]  /*74f0*/  LDC R21, c[0x0][0x148] ;  /* 0x00005200ff157b82 */ /* 0x000e240000000800 */
[----:B------:R-:W-:Y:S01]  /*7500*/  IMAD R6, R4, UR4, RZ ;  /* 0x0000000404067c24 */ /* 0x000fe2000f8e02ff */
[----:B------:R-:W-:Y:S01]  /*7510*/  ISETP.NE.AND.EX P1, PT, RZ, UR9, PT, P1 ;  /* 0x00000009ff007c0c */ /* 0x000fe2000bf25310 */
[----:B------:R-:W-:Y:S01]  /*7520*/  IMAD.WIDE.U32 R4, R7, UR4, R16 ;  /* 0x0000000407047c25 */ /* 0x000fe2000f8e0010 */
[----:B------:R-:W-:-:S03]  /*7530*/  ULDC UR4, c[0x0][0x150] ;  /* 0x0000540000047ab9 */ /* 0x000fc60000000800 */
[----:B------:R-:W-:Y:S02]  /*7540*/  IMAD R7, R7, UR5, R6 ;  /* 0x0000000507077c24 */ /* 0x000fe4000f8e0206 */
[----:B------:R-:W-:Y:S01]  /*7550*/  FMUL R6, R9, UR4 ;  /* 0x0000000409067c20 */ /* 0x000fe20008400000 */
[----:B------:R-:W-:Y:S01]  /*7560*/  ULDC UR4, c[0x0][0x618] ;  /* 0x0001860000047ab9 */ /* 0x000fe20000000800 */
[----:B------:R-:W-:Y:S01]  /*7570*/  ULDC UR5, c[0x0][0x154] ;  /* 0x0000550000057ab9 */ /* 0x000fe20000000800 */
[----:B------:R-:W-:-:S03]  /*7580*/  IMAD.IADD R5, R5, 0x1, R7 ;  /* 0x0000000105057824 */ /* 0x000fc600078e0207 */
[----:B------:R-:W3:Y:S02]  /*7590*/  F2I.U32.TRUNC.NTZ R6, R6 ;  /* 0x0000000600067305 */ /* 0x000ee4000020f000 */
[----:B------:R-:W-:Y:S02]  /*75a0*/  SHF.R.U64 R9, R4, UR4, R5 ;  /* 0x0000000404097c19 */ /* 0x000fe40008001205 */
[----:B-1----:R-:W-:-:S05]  /*75b0*/  I2FP.F32.U32 R4, R14 ;  /* 0x0000000e00047245 */ /* 0x002fca0000201000 */
[----:B------:R-:W-:Y:S01]  /*75c0*/  FMUL R22, R4, UR5 ;  /* 0x0000000504167c20 */ /* 0x000fe20008400000 */
[----:B------:R-:W-:Y:S01]  /*75d0*/  SHF.R.U32.HI R4, RZ, UR4, R5 ;  /* 0x00000004ff047c19 */ /* 0x000fe20008011605 */
[----:B------:R-:W-:-:S03]  /*75e0*/  ULDC UR4, c[0x0][0x658] ;  /* 0x0001960000047ab9 */ /* 0x000fc60000000800 */
[--C-:B------:R-:W-:Y:S01]  /*75f0*/  SHF.R.U64 R20, R9, UR6, R4.reuse ;  /* 0x0000000609147c19 */ /* 0x100fe20008001204 */
[----:B------:R-:W1:Y:S01]  /*7600*/  F2I.U32.TRUNC.NTZ R22, R22 ;  /* 0x0000001600167305 */ /* 0x000e62000020f000 */
[----:B------:R-:W-:Y:S01]  /*7610*/  SHF.R.U32.HI R5, RZ, UR6, R4 ;  /* 0x00000006ff057c19 */ /* 0x000fe20008011604 */
[----:B---3--:R-:W-:-:S03]  /*7620*/  IMAD.MOV R6, RZ, RZ, -R6 ;  /* 0x000000ffff067224 */ /* 0x008fc600078e0a06 */
[----:B------:R-:W-:Y:S01]  /*7630*/  SHF.R.U64 R19, R20, UR4, R5 ;  /* 0x0000000414137c19 */ /* 0x000fe20008001205 */
[----:B--2---:R-:W-:Y:S01]  /*7640*/  IMAD R15, R24, R6, R15 ;  /* 0x00000006180f7224 */ /* 0x004fe200078e020f */
[----:B------:R-:W-:-:S03]  /*7650*/  SHF.R.U32.HI R23, RZ, UR4, R5 ;  /* 0x00000004ff177c19 */ /* 0x000fc60008011605 */
[----:B------:R-:W-:Y:S02]  /*7660*/  IMAD.MOV.U32 R4, RZ, RZ, R19 ;  /* 0x000000ffff047224 */ /* 0x000fe400078e0013 */
[----:B------:R-:W-:Y:S01]  /*7670*/  IMAD.MOV.U32 R5, RZ, RZ, R23 ;  /* 0x000000ffff057224 */ /* 0x000fe200078e0017 */
[----:B-1----:R-:W-:Y:S06]  /*7680*/  @!P1 BRA `(.L_x_857) ;  /* 0x0000000000289947 */ /* 0x002fec0003800000 */
        /* <DEDUP_REMOVED lines=10> */
.L_x_857:
        /* <DEDUP_REMOVED lines=10> */
[----:B0-----:R-:W-:Y:S02]  /*77d0*/  @P1 IMAD R15, R21, R22, R14 ;  /* 0x00000016150f1224 */ /* 0x001fe400078e020e */
[----:B------:R-:W-:Y:S01]  /*77e0*/  IMAD R19, R4, UR4, R19 ;  /* 0x0000000404137c24 */ /* 0x000fe2000f8e0213 */
[----:B------:R-:W-:Y:S01]  /*77f0*/  ULDC UR4, c[0x0][0x600] ;  /* 0x0001800000047ab9 */ /* 0x000fe20000000800 */
[----:B------:R-:W-:Y:S02]  /*7800*/  IMAD R15, R20, UR5, R15 ;  /* 0x00000005140f7c24 */ /* 0x000fe4000f8e020f */
[----:B------:R-:W-:Y:S02]  /*7810*/  IMAD R6, R19, UR4, R6 ;  /* 0x0000000413067c24 */ /* 0x000fe4000f8e0206 */
[----:B------:R-:W-:-:S03]  /*7820*/  IMAD.MOV.U32 R4, RZ, RZ, 0x1 ;  /* 0x00000001ff047424 */ /* 0x000fc600078e00ff */
[----:B------:R-:W-:Y:S02]  /*7830*/  SEL R20, R6, R15, !P1 ;  /* 0x0000000f06147207 */ /* 0x000fe40004800000 */
[----:B------:R-:W-:-:S07]  /*7840*/  SEL R19, R15, R6, !P1 ;  /* 0x000000060f137207 */ /* 0x000fce0004800000 */
.L_x_855:
[----:B------:R-:W-:Y:S05]  /*7850*/  BSYNC B1 ;  /* 0x0000000000017941 */ /* 0x000fea0003800000 */
.L_x_854:
[----:B------:R-:W-:-:S13]  /*7860*/  LOP3.LUT P1, RZ, R4, 0xff, RZ, 0xc0, !PT ;  /* 0x000000ff04ff7812 */ /* 0x000fda000782c0ff */
[----:B------:R-:W-:Y:S05]  /*7870*/  @P1 BRA `(.L_x_858) ;  /* 0xfffffff4004c1947 */ /* 0x000fea000383ffff */
[----:B------:R-:W-:Y:S05]  /*7880*/  BSYNC B0 ;  /* 0x0000000000007941 */ /* 0x000fea0003800000 */
.L_x_846:
[----:B------:R-:W-:-:S03]  /*7890*/  UMOV UR4, 0xffffffff ;  /* 0xffffffff00047882 */ /* 0x000fc60000000000 */
[----:B------:R-:W-:Y:S05]  /*78a0*/  BRA.DIV UR4, `(.L_x_859) ;  /* 0x0000000604847947 */ /* 0x000fea000b800000 */
[----:B------:R-:W-:-:S13]  /*78b0*/  ELECT P6, URZ, PT ;  /* 0x00000000003f782f */ /* 0x000fda00038c0000 */
.L_x_876:
[----:B------:R-:W-:Y:S04]  /*78c0*/  BSSY B0, `(.L_x_860) ;  /* 0x0000046000007945 */ /* 0x000fe80003800000 */
[----:B------:R-:W-:Y:S05]  /*78d0*/  @!P6 BRA `(.L_x_861) ;  /* 0x000000040010e947 */ /* 0x000fea0003800000 */
[----:B------:R-:W-:-:S04]  /*78e0*/  LOP3.LUT R18, R18, 0x2, RZ, 0xfc, !PT ;  /* 0x0000000212127812 */ /* 0x000fc800078efcff */
[----:B------:R-:W-:-:S13]  /*78f0*/  ISETP.NE.AND P0, PT, R18, 0x3, PT ;  /* 0x000000031200780c */ /* 0x000fda0003f05270 */
[----:B------:R-:W-:Y:S05]  /*7900*/  @!P0 BRA `(.L_x_862) ;  /* 0x0000000000048947 */ /* 0x000fea0003800000 */
[----:B------:R-:W-:Y:S01]  /*7910*/  BPT.TRAP 0x1 ;  /* 0x000000040000795c */ /* 0x000fe20000300000 */
.L_x_862:
[----:B------:R-:W0:Y:S01]  /*7920*/  S2R R3, SR_CgaCtaId ;  /* 0x0000000000037919 */ /* 0x000e220000008800 */
[----:B------:R-:W-:-:S04]  /*7930*/  MOV R2, 0x400 ;  /* 0x0000040000027802 */ /* 0x000fc80000000f00 */
[----:B0-----:R-:W-:Y:S02]  /*7940*/  LEA R3, R3, R2, 0x18 ;  /* 0x0000000203037211 */ /* 0x001fe400078ec0ff */
[----:B------:R-:W-:-:S03]  /*7950*/  SHF.L.U32 R2, R0, 0x1f, RZ ;  /* 0x0000001f00027819 */ /* 0x000fc600000006ff */
[----:B------:R-:W-:-:S04]  /*7960*/  VIADD R3, R3, 0x38 ;  /* 0x0000003803037836 */ /* 0x000fc80000000000 */
[C---:B------:R-:W-:Y:S02]  /*7970*/  IMAD R7, R12.reuse, 0x8, R3 ;  /* 0x000000080c077824 */ /* 0x040fe400078e0203 */
[----:B------:R-:W-:Y:S02]  /*7980*/  VIADD R12, R12, 0x1 ;  /* 0x000000010c0c7836 */ /* 0x000fe40000000000 */
[----:B------:R-:W0:Y:S03]  /*7990*/  SYNCS.PHASECHK.TRANS64.TRYWAIT P0, [R7+URZ], R2 ;  /* 0x00000002070075a7 */ /* 0x000e26000800017f */
[----:B------:R-:W-:-:S04]  /*79a0*/  ISETP.NE.AND P1, PT, R12, 0x7, PT ;  /* 0x000000070c00780c */ /* 0x000fc80003f25270 */
[----:B------:R-:W-:Y:S02]  /*79b0*/  SEL R5, RZ, 0x1, P1 ;  /* 0x00000001ff057807 */ /* 0x000fe40000800000 */
[----:B------:R-:W-:Y:S02]  /*79c0*/  SEL R12, R12, RZ, P1 ;  /* 0x000000ff0c0c7207 */ /* 0x000fe40000800000 */
[----:B------:R-:W-:-:S03]  /*79d0*/  LOP3.LUT R5, R0, R5, RZ, 0x3c, !PT ;  /* 0x0000000500057212 */ /* 0x000fc600078e3cff */
[----:B------:R-:W-:Y:S01]  /*79e0*/  IMAD R9, R12, 0x8, R3 ;  /* 0x000000080c097824 */ /* 0x000fe200078e0203 */
[----:B------:R-:W-:Y:S01]  /*79f0*/  SHF.L.U32 R4, R5, 0x1f, RZ ;  /* 0x0000001f05047819 */ /* 0x000fe200000006ff */
[----:B0-----:R-:W-:Y:S06]  /*7a00*/  @!P0 BRA `(.L_x_863) ;  /* 0x00000004004c8947 */ /* 0x001fec0003800000 */
.L_x_877:
[----:B------:R-:W1:Y:S01]  /*7a10*/  SYNCS.PHASECHK.TRANS64.TRYWAIT P0, [R9+URZ], R4 ;  /* 0x00000004090075a7 */ /* 0x000e62000800017f */
[----:B------:R-:W-:-:S05]  /*7a20*/  VIADD R0, R12, 0x1 ;  /* 0x000000010c007836 */ /* 0x000fca0000000000 */
[----:B------:R-:W-:-:S04]  /*7a30*/  ISETP.NE.AND P1, PT, R0, 0x7, PT ;  /* 0x000000070000780c */ /* 0x000fc80003f25270 */
[----:B0-----:R-:W-:Y:S02]  /*7a40*/  SEL R2, RZ, 0x1, P1 ;  /* 0x00000001ff027807 */ /* 0x001fe40000800000 */
[----:B------:R-:W-:Y:S02]  /*7a50*/  SEL R0, R0, RZ, P1 ;  /* 0x000000ff00007207 */ /* 0x000fe40000800000 */
[----:B------:R-:W-:-:S03]  /*7a60*/  LOP3.LUT R7, R5, R2, RZ, 0x3c, !PT ;  /* 0x0000000205077212 */ /* 0x000fc600078e3cff */
[----:B------:R-:W-:Y:S01]  /*7a70*/  IMAD R6, R0, 0x8, R3 ;  /* 0x0000000800067824 */ /* 0x000fe200078e0203 */
[----:B------:R-:W-:Y:S01]  /*7a80*/  SHF.L.U32 R5, R7, 0x1f, RZ ;  /* 0x0000001f07057819 */ /* 0x000fe200000006ff */
[----:B-1----:R-:W-:Y:S06]  /*7a90*/  @!P0 BRA `(.L_x_864) ;  /* 0x00000004003c8947 */ /* 0x002fec0003800000 */
.L_x_878:
[----:B------:R-:W1:Y:S01]  /*7aa0*/  SYNCS.PHASECHK.TRANS64.TRYWAIT P0, [R6+URZ], R5 ;  /* 0x00000005060075a7 */ /* 0x000e62000800017f */
[----:B------:R-:W-:-:S05]  /*7ab0*/  VIADD R0, R0, 0x1 ;  /* 0x0000000100007836 */ /* 0x000fca0000000000 */
[----:B------:R-:W-:-:S04]  /*7ac0*/  ISETP.NE.AND P1, PT, R0, 0x7, PT ;  /* 0x000000070000780c */ /* 0x000fc80003f25270 */
[----:B------:R-:W-:Y:S02]  /*7ad0*/  SEL R2, RZ, 0x1, P1 ;  /* 0x00000001ff027807 */ /* 0x000fe40000800000 */
[----:B------:R-:W-:Y:S02]  /*7ae0*/  SEL R0, R0, RZ, P1 ;  /* 0x000000ff00007207 */ /* 0x000fe40000800000 */
[----:B------:R-:W-:-:S03]  /*7af0*/  LOP3.LUT R7, R7, R2, RZ, 0x3c, !PT ;  /* 0x0000000207077212 */ /* 0x000fc600078e3cff */
[----:B0-----:R-:W-:Y:S01]  /*7b00*/  IMAD R9, R0, 0x8, R3 ;  /* 0x0000000800097824 */ /* 0x001fe200078e0203 */
[----:B------:R-:W-:Y:S01]  /*7b10*/  SHF.L.U32 R4, R7, 0x1f, RZ ;  /* 0x0000001f07047819 */ /* 0x000fe200000006ff */
[----:B-1----:R-:W-:Y:S06]  /*7b20*/  @!P0 BRA `(.L_x_865) ;  /* 0x00000004002c8947 */ /* 0x002fec0003800000 */
.L_x_879:
        /* <DEDUP_REMOVED lines=9> */
.L_x_880:
        /* <DEDUP_REMOVED lines=9> */
.L_x_881:
[----:B------:R-:W1:Y:S01]  /*7c50*/  SYNCS.PHASECHK.TRANS64.TRYWAIT P0, [R9+URZ], R4 ;  /* 0x00000004090075a7 */ /* 0x000e62000800017f */
[----:B------:R-:W-:-:S05]  /*7c60*/  VIADD R0, R0, 0x1 ;  /* 0x0000000100007836 */ /* 0x000fca0000000000 */
[----:B------:R-:W-:-:S04]  /*7c70*/  ISETP.NE.AND P1, PT, R0, 0x7, PT ;  /* 0x000000070000780c */ /* 0x000fc80003f25270 */
[----:B------:R-:W-:Y:S02]  /*7c80*/  SEL R2, RZ, 0x1, P1 ;  /* 0x00000001ff027807 */ /* 0x000fe40000800000 */
[----:B------:R-:W-:Y:S02]  /*7c90*/  SEL R0, R0, RZ, P1 ;  /* 0x000000ff00007207 */ /* 0x000fe40000800000 */
[----:B------:R-:W-:Y:S01]  /*7ca0*/  LOP3.LUT R2, R7, R2, RZ, 0x3c, !PT ;  /* 0x0000000207027212 */ /* 0x000fe200078e3cff */
[----:B-1----:R-:W-:Y:S06]  /*7cb0*/  @!P0 BRA `(.L_x_868) ;  /* 0x0000000400048947 */ /* 0x002fec0003800000 */
.L_x_882:
[----:B------:R-:W-:Y:S01]  /*7cc0*/  IMAD R3, R0, 0x8, R3 ;  /* 0x0000000800037824 */ /* 0x000fe200078e0203 */
[----:B------:R-:W-:-:S07]  /*7cd0*/  SHF.L.U32 R0, R2, 0x1f, RZ ;  /* 0x0000001f02007819 */ /* 0x000fce00000006ff */
.L_x_869:
[----:B--2---:R2:W3:Y:S02]  /*7ce0*/  SYNCS.PHASECHK.TRANS64.TRYWAIT P0, [R3+URZ], R0 ;  /* 0x00000000030075a7 */ /* 0x0044e4000800017f */
[----:B---3--:R-:W-:Y:S05]  /*7cf0*/  @!P0 NANOSLEEP.SYNCS 0x989680 ;  /* 0x009896800000895d */ /* 0x008fea0003900000 */
[----:B------:R-:W3:Y:S02]  /*7d00*/  @!P0 SYNCS.PHASECHK.TRANS64 P0, [R3+URZ], R0 ;  /* 0x00000000030085a7 */ /* 0x000ee4000800007f */
[----:B---3--:R-:W-:Y:S05]  /*7d10*/  @!P0 BRA `(.L_x_869) ;  /* 0xfffffffc00f08947 */ /* 0x008fea000383ffff */
.L_x_861:
[----:B------:R-:W-:Y:S05]  /*7d20*/  BSYNC B0 ;  /* 0x0000000000007941 */ /* 0x000fea0003800000 */
.L_x_860:
[----:B------:R-:W-:Y:S05]  /*7d30*/  EXIT ;  /* 0x000000000000794d */ /* 0x000fea0003800000 */
.L_x_701:
[----:B-1----:R1:W2:Y:S02]  /*7d40*/  SYNCS.PHASECHK.TRANS64.TRYWAIT P1, [R3+URZ], R0 ;  /* 0x00000000030075a7 */ /* 0x0022a4000802017f */
[----:B--2---:R-:W-:Y:S05]  /*7d50*/  @!P1 NANOSLEEP.SYNCS 0x989680 ;  /* 0x009896800000995d */ /* 0x004fea0003900000 */
[----:B------:R-:W2:Y:S02]  /*7d60*/  @!P1 SYNCS.PHASECHK.TRANS64 P1, [R3+URZ], R0 ;  /* 0x00000000030095a7 */ /* 0x000ea4000802007f */
[----:B--2---:R-:W-:Y:S05]  /*7d70*/  @!P1 BRA `(.L_x_701) ;  /* 0xfffffffc00f09947 */ /* 0x004fea000383ffff */
[----:B------:R-:W-:Y:S05]  /*7d80*/  BRA `(.L_x_700) ;  /* 0xffffff9400e07947 */ /* 0x000fea000383ffff */
.L_x_706:
[----:B-1----:R-:W-:-:S04]  /*7d90*/  IMAD.U32 R4, RZ, RZ, UR7 ;  /* 0x00000007ff047e24 */ /* 0x002fc8000f8e00ff */
[----:B------:R1:W2:Y:S03]  /*7da0*/  SYNCS.PHASECHK.TRANS64.TRYWAIT P1, [R4+URZ], R3 ;  /* 0x00000003040075a7 */ /* 0x0002a6000802017f */
[----:B--2---:R-:W-:Y:S05]  /*7db0*/  @!P1 NANOSLEEP.SYNCS 0x989680 ;  /* 0x009896800000995d */ /* 0x004fea0003900000 */
[----:B------:R-:W2:Y:S02]  /*7dc0*/  @!P1 SYNCS.PHASECHK.TRANS64 P1, [R4+URZ], R3 ;  /* 0x00000003040095a7 */ /* 0x000ea4000802007f */
[----:B--2---:R-:W-:Y:S05]  /*7dd0*/  @!P1 BRA `(.L_x_706) ;  /* 0xfffffffc00ec9947 */ /* 0x004fea000383ffff */
[----:B------:R-:W-:Y:S05]  /*7de0*/  BRA `(.L_x_705) ;  /* 0xffffff9800ac7947 */ /* 0x000fea000383ffff */
.L_x_847:
[----:B------:R-:W-:Y:S01]  /*7df0*/  BSSY B1, `(.L_x_870) ;  /* 0x0000006000017945 */ /* 0x000fe20003800000 */
[----:B------:R-:W-:-:S07]  /*7e00*/  IMAD.MOV.U32 R15, RZ, RZ, -0x1 ;  /* 0xffffffffff0f7424 */ /* 0x000fce00078e00ff */
[----:B------:R-:W-:Y:S05]  /*7e10*/  WARPSYNC.COLLECTIVE R15, `(.L_x_871) ;  /* 0x000000000f0c7348 */ /* 0x000fea0003c00000 */
[----:B------:R-:W-:Y:S02]  /*7e20*/  ELECT P6, UR62, PT ;  /* 0x00000000003e782f */ /* 0x000fe400038c0000 */
[----:B------:R-:W-:Y:S01]  /*7e30*/  MOV R14, UR62 ;  /* 0x0000003e000e7c02 */ /* 0x000fe20008000f00 */
[----:B------:R-:W-:Y:S10]  /*7e40*/  ENDCOLLECTIVE ;  /* 0x000000000000791b */ /* 0x000ff40003800000 */
.L_x_871:
[----:B------:R-:W-:Y:S05]  /*7e50*/  BSYNC B1 ;  /* 0x0000000000017941 */ /* 0x000fea0003800000 */
.L_x_870:
[----:B------:R-:W-:Y:S05]  /*7e60*/  BRA `(.L_x_872) ;  /* 0xffffffec00dc7947 */ /* 0x000fea000383ffff */
.L_x_850:
[----:B0-----:R0:W1:Y:S02]  /*7e70*/  SYNCS.PHASECHK.TRANS64.TRYWAIT P1, [R14+URZ+0x38], R7 ;  /* 0x000038070e0075a7 */ /* 0x001064000802017f */
[----:B-1----:R-:W-:Y:S05]  /*7e80*/  @!P1 NANOSLEEP.SYNCS 0x989680 ;  /* 0x009896800000995d */ /* 0x002fea0003900000 */
[----:B------:R-:W1:Y:S02]  /*7e90*/  @!P1 SYNCS.PHASECHK.TRANS64 P1, [R14+URZ+0x38], R7 ;  /* 0x000038070e0095a7 */ /* 0x000e64000802007f */
[----:B-1----:R-:W-:Y:S05]  /*7ea0*/  @!P1 BRA `(.L_x_850) ;  /* 0xfffffffc00f09947 */ /* 0x002fea000383ffff */
[----:B------:R-:W-:Y:S05]  /*7eb0*/  BRA `(.L_x_873) ;  /* 0xfffffff000107947 */ /* 0x000fea000383ffff */
.L_x_859:
[----:B------:R-:W-:Y:S01]  /*7ec0*/  BSSY B0, `(.L_x_874) ;  /* 0x0000006000007945 */ /* 0x000fe20003800000 */
[----:B------:R-:W-:-:S07]  /*7ed0*/  IMAD.MOV.U32 R15, RZ, RZ, -0x1 ;  /* 0xffffffffff0f7424 */ /* 0x000fce00078e00ff */
[----:B------:R-:W-:Y:S05]  /*7ee0*/  WARPSYNC.COLLECTIVE R15, `(.L_x_875) ;  /* 0x000000000f0c7348 */ /* 0x000fea0003c00000 */
[----:B------:R-:W-:Y:S02]  /*7ef0*/  ELECT P6, UR62, PT ;  /* 0x00000000003e782f */ /* 0x000fe400038c0000 */
[----:B------:R-:W-:Y:S01]  /*7f00*/  MOV R14, UR62 ;  /* 0x0000003e000e7c02 */ /* 0x000fe20008000f00 */
[----:B------:R-:W-:Y:S10]  /*7f10*/  ENDCOLLECTIVE ;  /* 0x000000000000791b */ /* 0x000ff40003800000 */
.L_x_875:
[----:B------:R-:W-:Y:S05]  /*7f20*/  BSYNC B0 ;  /* 0x0000000000007941 */ /* 0x000fea0003800000 */
.L_x_874:
[----:B------:R-:W-:Y:S05]  /*7f30*/  BRA `(.L_x_876) ;  /* 0xfffffff800607947 */ /* 0x000fea000383ffff */
.L_x_863:
[----:B0-----:R0:W1:Y:S02]  /*7f40*/  SYNCS.PHASECHK.TRANS64.TRYWAIT P0, [R7+URZ], R2 ;  /* 0x00000002070075a7 */ /* 0x001064000800017f */
[----:B-1----:R-:W-:Y:S05]  /*7f50*/  @!P0 NANOSLEEP.SYNCS 0x989680 ;  /* 0x009896800000895d */ /* 0x002fea0003900000 */
[----:B------:R-:W1:Y:S02]  /*7f60*/  @!P0 SYNCS.PHASECHK.TRANS64 P0, [R7+URZ], R2 ;  /* 0x00000002070085a7 */ /* 0x000e64000800007f */
[----:B-1----:R-:W-:Y:S05]  /*7f70*/  @!P0 BRA `(.L_x_863) ;  /* 0xfffffffc00f08947 */ /* 0x002fea000383ffff */
[----:B------:R-:W-:Y:S05]  /*7f80*/  BRA `(.L_x_877) ;  /* 0xfffffff800a07947 */ /* 0x000fea000383ffff */
.L_x_864:
[----:B0-----:R0:W1:Y:S02]  /*7f90*/  SYNCS.PHASECHK.TRANS64.TRYWAIT P0, [R9+URZ], R4 ;  /* 0x00000004090075a7 */ /* 0x001064000800017f */
[----:B-1----:R-:W-:Y:S05]  /*7fa0*/  @!P0 NANOSLEEP.SYNCS 0x989680 ;  /* 0x009896800000895d */ /* 0x002fea0003900000 */
[----:B------:R-:W1:Y:S02]  /*7fb0*/  @!P0 SYNCS.PHASECHK.TRANS64 P0, [R9+URZ], R4 ;  /* 0x00000004090085a7 */ /* 0x000e64000800007f */
[----:B-1----:R-:W-:Y:S05]  /*7fc0*/  @!P0 BRA `(.L_x_864) ;  /* 0xfffffffc00f08947 */ /* 0x002fea000383ffff */
[----:B------:R-:W-:Y:S05]  /*7fd0*/  BRA `(.L_x_878) ;  /* 0xfffffff800b07947 */ /* 0x000fea000383ffff */
.L_x_865:
[----:B0-----:R0:W1:Y:S02]  /*7fe0*/  SYNCS.PHASECHK.TRANS64.TRYWAIT P0, [R6+URZ], R5 ;  /* 0x00000005060075a7 */ /* 0x001064000800017f */
[----:B-1----:R-:W-:Y:S05]  /*7ff0*/  @!P0 NANOSLEEP.SYNCS 0x989680 ;  /* 0x009896800000895d */ /* 0x002fea0003900000 */
[----:B------:R-:W1:Y:S02]  /*8000*/  @!P0 SYNCS.PHASECHK.TRANS64 P0, [R6+URZ], R5 ;  /* 0x00000005060085a7 */ /* 0x000e64000800007f */
[----:B-1----:R-:W-:Y:S05]  /*8010*/  @!P0 BRA `(.L_x_865) ;  /* 0xfffffffc00f08947 */ /* 0x002fea000383ffff */
[----:B------:R-:W-:Y:S05]  /*8020*/  BRA `(.L_x_879) ;  /* 0xfffffff800c07947 */ /* 0x000fea000383ffff */
.L_x_866:
[----:B0-----:R0:W1:Y:S02]  /*8030*/  SYNCS.PHASECHK.TRANS64.TRYWAIT P0, [R9+URZ], R4 ;  /* 0x00000004090075a7 */ /* 0x001064000800017f */
[----:B-1----:R-:W-:Y:S05]  /*8040*/  @!P0 NANOSLEEP.SYNCS 0x989680 ;  /* 0x009896800000895d */ /* 0x002fea0003900000 */
[----:B------:R-:W1:Y:S02]  /*8050*/  @!P0 SYNCS.PHASECHK.TRANS64 P0, [R9+URZ], R4 ;  /* 0x00000004090085a7 */ /* 0x000e64000800007f */
[----:B-1----:R-:W-:Y:S05]  /*8060*/  @!P0 BRA `(.L_x_866) ;  /* 0xfffffffc00f08947 */ /* 0x002fea000383ffff */
[----:B------:R-:W-:Y:S05]  /*8070*/  BRA `(.L_x_880) ;  /* 0xfffffff800d07947 */ /* 0x000fea000383ffff */
.L_x_867:
[----:B0-----:R0:W1:Y:S02]  /*8080*/  SYNCS.PHASECHK.TRANS64.TRYWAIT P0, [R6+URZ], R5 ;  /* 0x00000005060075a7 */ /* 0x001064000800017f */
[----:B-1----:R-:W-:Y:S05]  /*8090*/  @!P0 NANOSLEEP.SYNCS 0x989680 ;  /* 0x009896800000895d */ /* 0x002fea0003900000 */
[----:B------:R-:W1:Y:S02]  /*80a0*/  @!P0 SYNCS.PHASECHK.TRANS64 P0, [R6+URZ], R5 ;  /* 0x00000005060085a7 */ /* 0x000e64000800007f */
[----:B-1----:R-:W-:Y:S05]  /*80b0*/  @!P0 BRA `(.L_x_867) ;  /* 0xfffffffc00f08947 */ /* 0x002fea000383ffff */
[----:B------:R-:W-:Y:S05]  /*80c0*/  BRA `(.L_x_881) ;  /* 0xfffffff800e07947 */ /* 0x000fea000383ffff */
.L_x_868:
[----:B-1----:R1:W2:Y:S02]  /*80d0*/  SYNCS.PHASECHK.TRANS64.TRYWAIT P0, [R9+URZ], R4 ;  /* 0x00000004090075a7 */ /* 0x0022a4000800017f */
[----:B--2---:R-:W-:Y:S05]  /*80e0*/  @!P0 NANOSLEEP.SYNCS 0x989680 ;  /* 0x009896800000895d */ /* 0x004fea0003900000 */
[----:B------:R-:W2:Y:S02]  /*80f0*/  @!P0 SYNCS.PHASECHK.TRANS64 P0, [R9+URZ], R4 ;  /* 0x00000004090085a7 */ /* 0x000ea4000800007f */
[----:B--2---:R-:W-:Y:S05]  /*8100*/  @!P0 BRA `(.L_x_868) ;  /* 0xfffffffc00f08947 */ /* 0x004fea000383ffff */
[----:B------:R-:W-:Y:S05]  /*8110*/  BRA `(.L_x_882) ;  /* 0xfffffff800e87947 */ /* 0x000fea000383ffff */
.L_x_883:
        /* <DEDUP_REMOVED lines=14> */
.L_x_893:


//--------------------- .text._ZN7cutlass17dequantize_kernelINS_12float_e4m3_tENS_6half_tEN4cute6LayoutINS3_5tupleIJiiiEEENS5_IJlNS3_1CILi1EEElEEEEES2_S2_NS4_INS5_IJiNS5_IJiiEEEiEEENS5_IJS8_NS5_IJilEEElEEEEENS4_INS5_IJNS7_ILi128EEEEEENS5_IJS8_EEEEEEEvPT0_PKT_T1_PKT2_PKT3_T4_T5_ --------------------------
	.section	.text._ZN7cutlass17dequantize_kernelINS_12float_e4m3_tENS_6half_tEN4cute6LayoutINS3_5tupleIJiiiEEENS5_IJlNS3_1CILi1EEElEEEEES2_S2_NS4_INS5_IJiNS5_IJiiEEEiEEENS5_IJS8_NS5_IJilEEElEEEEENS4_INS5_IJNS7_ILi128EEEEEENS5_IJS8_EEEEEEEvPT0_PKT_T1_PKT2_PKT3_T4_T5_,"ax",@progbits
	.align	128
        .global         _ZN7cutlass17dequantize_kernelINS_12float_e4m3_tENS_6half_tEN4cute6LayoutINS3_5tupleIJiiiEEENS5_IJlNS3_1CILi1EEElEEEEES2_S2_NS4_INS5_IJiNS5_IJiiEEEiEEENS5_IJS8_NS5_IJilEEElEEEEENS4_INS5_IJNS7_ILi128EEEEEENS5_IJS8_EEEEEEEvPT0_PKT_T1_PKT2_PKT3_T4_T5_
        .type           _ZN7cutlass17dequantize_kernelINS_12float_e4m3_tENS_6half_tEN4cute6LayoutINS3_5tupleIJiiiEEENS5_IJlNS3_1CILi1EEElEEEEES2_S2_NS4_INS5_IJiNS5_IJiiEEEiEEENS5_IJS8_NS5_IJilEEElEEEEENS4_INS5_IJNS7_ILi128EEEEEENS5_IJS8_EEEEEEEvPT0_PKT_T1_PKT2_PKT3_T4_T5_,@function
        .size           _ZN7cutlass17dequantize_kernelINS_12float_e4m3_tENS_6half_tEN4cute6LayoutINS3_5tupleIJiiiEEENS5_IJlNS3_1CILi1EEElEEEEES2_S2_NS4_INS5_IJiNS5_IJiiEEEiEEENS5_IJS8_NS5_IJilEEElEEEEENS4_INS5_IJNS7_ILi128EEEEEENS5_IJS8_EEEEEEEvPT0_PKT_T1_PKT2_PKT3_T4_T5_,(.L_x_897 - _ZN7cutlass17dequantize_kernelINS_12float_e4m3_tENS_6half_tEN4cute6LayoutINS3_5tupleIJiiiEEENS5_IJlNS3_1CILi1EEElEEEEES2_S2_NS4_INS5_IJiNS5_IJiiEEEiEEENS5_IJS8_NS5_IJilEEElEEEEENS4_INS5_IJNS7_ILi128EEEEEENS5_IJS8_EEEEEEEvPT0_PKT_T1_PKT2_PKT3_T4_T5_)
        .other          _ZN7cutlass17dequantize_kernelINS_12float_e4m3_tENS_6half_tEN4cute6LayoutINS3_5tupleIJiiiEEENS5_IJlNS3_1CILi1EEElEEEEES2_S2_NS4_INS5_IJiNS5_IJiiEEEiEEENS5_IJS8_NS5_IJilEEElEEEEENS4_INS5_IJNS7_ILi128EEEEEENS5_IJS8_EEEEEEEvPT0_PKT_T1_PKT2_PKT3_T4_T5_,@"STO_CUDA_ENTRY STV_DEFAULT"
_ZN7cutlass17dequantize_kernelINS_12float_e4m3_tENS_6half_tEN4cute6LayoutINS3_5tupleIJiiiEEENS5_IJlNS3_1CILi1EEElEEEEES2_S2_NS4_INS5_IJiNS5_IJiiEEEiEEENS5_IJS8_NS5_IJilEEElEEEEENS4_INS5_IJNS7_ILi128EEEEEENS5_IJS8_EEEEEEEvPT0_PKT_T1_PKT2_PKT3_T4_T5_:
.text._ZN7cutlass17dequantize_kernelINS_12float_e4m3_tENS_6half_tEN4cute6LayoutINS3_5tupleIJiiiEEENS5_IJlNS3_1CILi1EEElEEEEES2_S2_NS4_INS5_IJiNS5_IJiiEEEiEEENS5_IJS8_NS5_IJilEEElEEEEENS4_INS5_IJNS7_ILi128EEEEEENS5_IJS8_EEEEEEEvPT0_PKT_T1_PKT2_PKT3_T4_T5_:
[----:B------:R-:W-:Y:S01]  /*0000*/  LDC R1, c[0x0][0x28] ;  /* 0x00000a00ff017b82 */ /* 0x000fe20000000800 */
[----:B------:R-:W-:Y:S02]  /*0010*/  ULDC UR5, c[0x0][0x220] ;  /* 0x0000880000057ab9 */ /* 0x000fe40000000800 */
[----:B------:R-:W-:-:S06]  /*0020*/  UISETP.GE.AND UP0, UPT, UR5, 0x1, UPT ;  /* 0x000000010500788c */ /* 0x000fcc000bf06270 */
[----:B------:R-:W-:-:S13]  /*0030*/  PLOP3.LUT P0, PT, PT, PT, UP0, 0x80, 0x0 ;  /* 0x000000000000781c */ /* 0x000fda0003f0f008 */
[----:B------:R-:W-:Y:S05]  /*0040*/  @!P0 EXIT ;  /* 0x000000000000894d */ /* 0x000fea0003800000 */
[----:B------:R-:W-:Y:S01]  /*0050*/  ULDC UR6, c[0x0][0x254] ;  /* 0x0000950000067ab9 */ /* 0x000fe20000000800 */
[----:B------:R-:W-:Y:S01]  /*0060*/  ULDC UR4, c[0x0][0x258] ;  /* 0x0000960000047ab9 */ /* 0x000fe20000000800 */
[----:B------:R-:W0:Y:S01]  /*0070*/  S2R R0, SR_CTAID.X ;  /* 0x0000000000007919 */ /* 0x000e220000002500 */
[----:B------:R-:W-:Y:S01]  /*0080*/  UIMAD UR4, UR6, UR4, URZ ;  /* 0x00000004060472a4 */ /* 0x000fe2000f8e023f */
[----:B------:R-:W1:Y:S01]  /*0090*/  S2UR UR8, SR_CTAID.Y ;  /* 0x00000000000879c3 */ /* 0x000e620000002600 */
[----:B------:R-:W-:Y:S01]  /*00a0*/  ULDC.64 UR10, c[0x0][0x268] ;  /* 0x00009a00000a7ab9 */ /* 0x000fe20000000a00 */
[----:B------:R-:W-:Y:S01]  /*00b0*/  ULDC.64 UR12, c[0x0][0x208] ;  /* 0x00008200000c7ab9 */ /* 0x000fe20000000a00 */
[----:B------:R-:W-:-:S04]  /*00c0*/  UISETP.LT.AND UP0, UPT, UR4, UR6, UPT ;  /* 0x000000060400728c */ /* 0x000fc8000bf01270 */
[----:B------:R-:W-:Y:S01]  /*00d0*/  USEL UR6, UR4, UR6, UP0 ;  /* 0x0000000604067287 */ /* 0x000fe20008000000 */
[----:B------:R-:W1:Y:S01]  /*00e0*/  LDC.64 R8, c[0x0][0x270] ;  /* 0x00009c00ff087b82 */ /* 0x000e620000000a00 */
[----:B------:R-:W-:-:S04]  /*00f0*/  UIADD3 UR4, UR5, 0x7f, URZ ;  /* 0x0000007f05047890 */ /* 0x000fc8000fffe03f */
[----:B------:R-:W-:Y:S01]  /*0100*/  IMAD R5, RZ, RZ, -UR6 ;  /* 0x80000006ff057e24 */ /* 0x000fe2000f8e02ff */
[----:B------:R-:W-:Y:S01]  /*0110*/  USHF.R.S32.HI UR5, URZ, 0x1f, UR4 ;  /* 0x0000001f3f057899 */ /* 0x000fe20008011404 */
[----:B------:R-:W-:Y:S01]  /*0120*/  ISETP.NE.U32.AND P2, PT, RZ, UR6, PT ;  /* 0x00000006ff007c0c */ /* 0x000fe2000bf45070 */
[----:B------:R-:W2:Y:S02]  /*0130*/  I2F.U32.RP R4, UR6 ;  /* 0x0000000600047d06 */ /* 0x000ea40008209000 */
[----:B------:R-:W-:-:S04]  /*0140*/  ULEA.HI UR5, UR5, UR4, URZ, 0x7 ;  /* 0x0000000405057291 */ /* 0x000fc8000f8f383f */
[----:B------:R-:W-:-:S04]  /*0150*/  USHF.R.S32.HI UR5, URZ, 0x7, UR5 ;  /* 0x000000073f057899 */ /* 0x000fc80008011405 */
[----:B------:R-:W-:-:S04]  /*0160*/  UISETP.LT.AND UP0, UPT, UR5, 0x1, UPT ;  /* 0x000000010500788c */ /* 0x000fc8000bf01270 */
[----:B------:R-:W-:Y:S01]  /*0170*/  USEL UR7, UR5, 0x1, !UP0 ;  /* 0x0000000105077887 */ /* 0x000fe2000c000000 */
[----:B--2---:R-:W2:Y:S02]  /*0180*/  MUFU.RCP R4, R4 ;  /* 0x0000000400047308 */ /* 0x004ea40000001000 */
[----:B------:R-:W-:Y:S01]  /*0190*/  ULDC UR5, c[0x0][0x260] ;  /* 0x0000980000057ab9 */ /* 0x000fe20000000800 */
[----:B------:R-:W-:Y:S02]  /*01a0*/  UIADD3 UR4, UR7, -0x1, URZ ;  /* 0xffffffff07047890 */ /* 0x000fe4000fffe03f */
[----:B------:R-:W-:Y:S02]  /*01b0*/  ULOP3.LUT UR9, UR7, 0x3, URZ, 0xc0, !UPT ;  /* 0x0000000307097892 */ /* 0x000fe4000f8ec03f */
[----:B------:R-:W-:-:S03]  /*01c0*/  UISETP.GE.U32.AND UP0, UPT, UR4, 0x3, UPT ;  /* 0x000000030400788c */ /* 0x000fc6000bf06070 */
[----:B------:R-:W-:Y:S01]  /*01d0*/  UMOV UR4, URZ ;  /* 0x0000003f00047c82 */ /* 0x000fe20008000000 */
[----:B--2---:R-:W-:Y:S02]  /*01e0*/  VIADD R2, R4, 0xffffffe ;  /* 0x0ffffffe04027836 */ /* 0x004fe40000000000 */
[----:B------:R-:W2:Y:S02]  /*01f0*/  S2R R4, SR_TID.X ;  /* 0x0000000000047919 */ /* 0x000ea40000002100 */
[----:B------:R3:W4:Y:S02]  /*0200*/  F2I.FTZ.U32.TRUNC.NTZ R3, R2 ;  /* 0x0000000200037305 */ /* 0x000724000021f000 */
[----:B---3--:R-:W-:Y:S02]  /*0210*/  IMAD.MOV.U32 R2, RZ, RZ, RZ ;  /* 0x000000ffff027224 */ /* 0x008fe400078e00ff */
[----:B----4-:R-:W-:-:S04]  /*0220*/  IMAD R5, R5, R3, RZ ;  /* 0x0000000305057224 */ /* 0x010fc800078e02ff */
[----:B------:R-:W-:-:S04]  /*0230*/  IMAD.HI.U32 R3, R3, R5, R2 ;  /* 0x0000000503037227 */ /* 0x000fc800078e0002 */
[----:B------:R-:W-:Y:S02]  /*0240*/  IMAD.MOV.U32 R5, RZ, RZ, RZ ;  /* 0x000000ffff057224 */ /* 0x000fe400078e00ff */
[----:B0-----:R-:W-:-:S04]  /*0250*/  IMAD.HI.U32 R7, R3, R0, RZ ;  /* 0x0000000003077227 */ /* 0x001fc800078e00ff */
[----:B------:R-:W-:Y:S01]  /*0260*/  IMAD.MOV R3, RZ, RZ, -R7 ;  /* 0x000000ffff037224 */ /* 0x000fe200078e0a07 */
[----:B--2---:R-:W-:-:S03]  /*0270*/  LOP3.LUT R4, R4, 0x7f, RZ, 0xc0, !PT ;  /* 0x0000007f04047812 */ /* 0x004fc600078ec0ff */
[----:B------:R-:W-:-:S05]  /*0280*/  IMAD R3, R3, UR6, R0 ;  /* 0x0000000603037c24 */ /* 0x000fca000f8e0200 */
[----:B------:R-:W-:-:S13]  /*0290*/  ISETP.GE.U32.AND P0, PT, R3, UR6, PT ;  /* 0x0000000603007c0c */ /* 0x000fda000bf06070 */
[----:B------:R-:W-:Y:S02]  /*02a0*/  @P0 VIADD R3, R3, -UR6 ;  /* 0x8000000603030c36 */ /* 0x000fe40008000000 */
[----:B------:R-:W-:Y:S01]  /*02b0*/  @P0 VIADD R7, R7, 0x1 ;  /* 0x0000000107070836 */ /* 0x000fe20000000000 */
[----:B------:R-:W-:Y:S02]  /*02c0*/  ISETP.NE.AND P0, PT, RZ, UR9, PT ;  /* 0x00000009ff007c0c */ /* 0x000fe4000bf05270 */
[----:B------:R-:W-:Y:S01]  /*02d0*/  ISETP.GE.U32.AND P1, PT, R3, UR6, PT ;  /* 0x0000000603007c0c */ /* 0x000fe2000bf26070 */
[----:B-1----:R-:W-:-:S04]  /*02e0*/  IMAD.WIDE.U32 R2, R8, UR8, R4 ;  /* 0x0000000808027c25 */ /* 0x002fc8000f8e0004 */
[----:B------:R-:W-:-:S08]  /*02f0*/  IMAD R3, R9, UR8, R3 ;  /* 0x0000000809037c24 */ /* 0x000fd0000f8e0203 */
[----:B------:R-:W-:Y:S01]  /*0300*/  @P1 VIADD R7, R7, 0x1 ;  /* 0x0000000107071836 */ /* 0x000fe20000000000 */
[----:B------:R-:W-:Y:S02]  /*0310*/  @!P2 LOP3.LUT R7, RZ, UR6, RZ, 0x33, !PT ;  /* 0x00000006ff07ac12 */ /* 0x000fe4000f8e33ff */
[----:B------:R-:W-:-:S03]  /*0320*/  PLOP3.LUT P2, PT, PT, PT, UP0, 0x80, 0x0 ;  /* 0x000000000000781c */ /* 0x000fc60003f4f008 */
[----:B------:R-:W-:Y:S02]  /*0330*/  IMAD.MOV R11, RZ, RZ, -R7 ;  /* 0x000000ffff0b7224 */ /* 0x000fe400078e0a07 */
[----:B------:R-:W-:-:S04]  /*0340*/  IMAD.WIDE.U32 R2, R7, UR10, R2 ;  /* 0x0000000a07027c25 */ /* 0x000fc8000f8e0002 */
[----:B------:R-:W-:Y:S02]  /*0350*/  IMAD R6, R11, UR6, R0 ;  /* 0x000000060b067c24 */ /* 0x000fe4000f8e0200 */
[----:B------:R-:W-:Y:S02]  /*0360*/  IMAD R7, R7, UR11, RZ ;  /* 0x0000000b07077c24 */ /* 0x000fe4000f8e02ff */
[----:B------:R-:W-:-:S05]  /*0370*/  IMAD R9, R6, UR5, RZ ;  /* 0x0000000506097c24 */ /* 0x000fca000f8e02ff */
[----:B------:R-:W-:-:S05]  /*0380*/  IADD3 R2, P1, R9, R2, RZ ;  /* 0x0000000209027210 */ /* 0x000fca0007f3e0ff */
[----:B------:R-:W-:Y:S01]  /*0390*/  IMAD.X R3, R3, 0x1, R7, P1 ;  /* 0x0000000103037824 */ /* 0x000fe200008e0607 */
[----:B------:R-:W-:Y:S07]  /*03a0*/  @!P2 BRA `(.L_x_884) ;  /* 0x0000000400d0a947 */ /* 0x000fee0003800000 */
[----:B------:R-:W-:Y:S01]  /*03b0*/  ULDC.64 UR10, c[0x0][0x238] ;  /* 0x00008e00000a7ab9 */ /* 0x000fe20000000a00 */
[C---:B------:R-:W-:Y:S01]  /*03c0*/  LOP3.LUT R13, R4.reuse, 0x100, RZ, 0xfc, !PT ;  /* 0x00000100040d7812 */ /* 0x040fe200078efcff */
[----:B------:R-:W-:Y:S01]  /*03d0*/  UIMAD.WIDE.U32 UR4, UR8, UR10, URZ ;  /* 0x0000000a080472a5 */ /* 0x000fe2000f8e003f */
[----:B------:R-:W-:Y:S01]  /*03e0*/  LOP3.LUT R28, R4, 0x180, RZ, 0xfc, !PT ;  /* 0x00000180041c7812 */ /* 0x000fe200078efcff */
[----:B------:R-:W-:Y:S01]  /*03f0*/  ULDC.64 UR18, c[0x0][0x230] ;  /* 0x00008c0000127ab9 */ /* 0x000fe20000000a00 */
[----:B------:R-:W-:Y:S02]  /*0400*/  UIADD3 UR7, -UR7, UR9, URZ ;  /* 0x0000000907077290 */ /* 0x000fe4000fffe13f */
[----:B------:R-:W-:Y:S01]  /*0410*/  UIMAD UR5, UR8, UR11, UR5 ;  /* 0x0000000b080572a4 */ /* 0x000fe2000f8e0205 */
[----:B------:R-:W-:Y:S01]  /*0420*/  IMAD.U32 R8, RZ, RZ, UR4 ;  /* 0x00000004ff087e24 */ /* 0x000fe2000f8e00ff */
[----:B------:R-:W-:Y:S01]  /*0430*/  UMOV UR6, 0x180 ;  /* 0x0000018000067882 */ /* 0x000fe20000000000 */
[----:B------:R-:W-:Y:S01]  /*0440*/  UMOV UR4, URZ ;  /* 0x0000003f00047c82 */ /* 0x000fe20008000000 */
[----:B------:R-:W-:Y:S01]  /*0450*/  ULDC UR24, c[0x0][0x220] ;  /* 0x0000880000187ab9 */ /* 0x000fe20000000800 */
[----:B------:R-:W-:Y:S01]  /*0460*/  ULDC.64 UR16, c[0x0][0x218] ;  /* 0x0000860000107ab9 */ /* 0x000fe20000000a00 */
[----:B------:R-:W-:Y:S01]  /*0470*/  IMAD.U32 R9, RZ, RZ, UR5 ;  /* 0x00000005ff097e24 */ /* 0x000fe2000f8e00ff */
[----:B------:R-:W-:Y:S01]  /*0480*/  ULDC.64 UR14, c[0x0][0x210] ;  /* 0x00008400000e7ab9 */ /* 0x000fe20000000a00 */
[----:B------:R-:W-:-:S02]  /*0490*/  USHF.L.U64.HI UR11, UR18, 0xa, UR19 ;  /* 0x0000000a120b7899 */ /* 0x000fc40008010213 */
[--C-:B------:R-:W-:Y:S01]  /*04a0*/  IMAD.WIDE.U32 R10, R13, UR18, R8.reuse ;  /* 0x000000120d0a7c25 */ /* 0x100fe2000f8e0008 */
[----:B------:R-:W-:Y:S01]  /*04b0*/  USHF.L.U64.HI UR5, UR18, 0x9, UR19 ;  /* 0x0000000912057899 */ /* 0x000fe20008010213 */
[----:B------:R-:W-:Y:S02]  /*04c0*/  ULDC.64 UR20, c[0x0][0x240] ;  /* 0x0000900000147ab9 */ /* 0x000fe40000000a00 */
[----:B------:R-:W-:Y:S01]  /*04d0*/  IMAD.WIDE.U32 R6, R28, UR18, R8 ;  /* 0x000000121c067c25 */ /* 0x000fe2000f8e0008 */
[----:B------:R-:W-:-:S03]  /*04e0*/  ULDC.64 UR22, c[0x0][0x248] ;  /* 0x0000920000167ab9 */ /* 0x000fc60000000a00 */
[----:B------:R-:W-:Y:S01]  /*04f0*/  IMAD R12, R13, UR19, R11 ;  /* 0x000000130d0c7c24 */ /* 0x000fe2000f8e020b */
[----:B------:R-:W-:Y:S01]  /*0500*/  LOP3.LUT R13, R4, 0x80, RZ, 0xfc, !PT ;  /* 0x00000080040d7812 */ /* 0x000fe200078efcff */
[----:B------:R-:W-:Y:S01]  /*0510*/  IMAD R14, R28, UR19, R7 ;  /* 0x000000131c0e7c24 */ /* 0x000fe2000f8e0207 */
[C---:B------:R-:W-:Y:S02]  /*0520*/  IADD3 R5, P1, R0.reuse, R6, RZ ;  /* 0x0000000600057210 */ /* 0x040fe40007f3e0ff */
[----:B------:R-:W-:Y:S01]  /*0530*/  IADD3 R6, P2, R0, R10, RZ ;  /* 0x0000000a00067210 */ /* 0x000fe20007f5e0ff */
[----:B------:R-:W-:-:S04]  /*0540*/  IMAD.WIDE.U32 R10, R4, UR18, R8 ;  /* 0x00000012040a7c25 */ /* 0x000fc8000f8e0008 */
[----:B------:R-:W-:Y:S01]  /*0550*/  IMAD.WIDE.U32 R8, R13, UR18, R8 ;  /* 0x000000120d087c25 */ /* 0x000fe2000f8e0008 */
[----:B------:R-:W-:-:S03]  /*0560*/  IADD3 R7, P3, R0, R10, RZ ;  /* 0x0000000a00077210 */ /* 0x000fc60007f7e0ff */
[----:B------:R-:W-:Y:S01]  /*0570*/  IMAD R24, R4, UR19, R11 ;  /* 0x0000001304187c24 */ /* 0x000fe2000f8e020b */
[----:B------:R-:W-:Y:S01]  /*0580*/  IADD3 R8, P4, R0, R8, RZ ;  /* 0x0000000800087210 */ /* 0x000fe20007f9e0ff */
[----:B------:R-:W-:Y:S02]  /*0590*/  IMAD R11, R13, UR19, R9 ;  /* 0x000000130d0b7c24 */ /* 0x000fe4000f8e0209 */
[----:B------:R-:W-:Y:S02]  /*05a0*/  IMAD.X R10, RZ, RZ, R14, P1 ;  /* 0x000000ffff0a7224 */ /* 0x000fe400008e060e */
[----:B------:R-:W-:Y:S02]  /*05b0*/  IMAD.X R9, RZ, RZ, R12, P2 ;  /* 0x000000ffff097224 */ /* 0x000fe400010e060c */
[----:B------:R-:W-:Y:S01]  /*05c0*/  IMAD.X R24, RZ, RZ, R24, P3 ;  /* 0x000000ffff187224 */ /* 0x000fe200018e0618 */
[----:B------:R-:W-:Y:S01]  /*05d0*/  SHF.L.U64.HI R25, R5, 0x1, R10 ;  /* 0x0000000105197819 */ /* 0x000fe2000001020a */
[----:B------:R-:W-:Y:S01]  /*05e0*/  IMAD.X R11, RZ, RZ, R11, P4 ;  /* 0x000000ffff0b7224 */ /* 0x000fe200020e060b */
[----:B------:R-:W-:-:S02]  /*05f0*/  SHF.L.U64.HI R26, R6, 0x1, R9 ;  /* 0x00000001061a7819 */ /* 0x000fc40000010209 */
[----:B------:R-:W-:Y:S02]  /*0600*/  SHF.L.U64.HI R27, R7, 0x1, R24 ;  /* 0x00000001071b7819 */ /* 0x000fe40000010218 */
[----:B------:R-:W-:-:S07]  /*0610*/  SHF.L.U64.HI R4, R8, 0x1, R11 ;  /* 0x0000000108047819 */ /* 0x000fce000001020b */
.L_x_885:
[----:B------:R-:W-:Y:S01]  /*0620*/  VIADD R12, R28, 0xfffffe80 ;  /* 0xfffffe801c0c7836 */ /* 0x000fe20000000000 */
[----:B------:R-:W-:-:S04]  /*0630*/  UIADD3 UR10, UR6, -0x180, URZ ;  /* 0xfffffe80060a7890 */ /* 0x000fc8000fffe03f */
[----:B------:R-:W-:Y:S02]  /*0640*/  ISETP.GE.U32.AND P1, PT, R12, UR24, PT ;  /* 0x000000180c007c0c */ /* 0x000fe4000bf26070 */
[----:B------:R-:W-:Y:S01]  /*0650*/  IADD3 R15, P2, R2, UR10, RZ ;  /* 0x0000000a020f7c10 */ /* 0x000fe2000ff5e0ff */
[----:B------:R-:W-:-:S04]  /*0660*/  IMAD.U32 R12, RZ, RZ, UR10 ;  /* 0x0000000aff0c7e24 */ /* 0x000fc8000f8e00ff */
[----:B------:R-:W-:Y:S01]  /*0670*/  IMAD.SHL.U32 R14, R15, 0x2, RZ ;  /* 0x000000020f0e7824 */ /* 0x000fe200078e00ff */
[----:B------:R-:W-:-:S05]  /*0680*/  LEA.HI.X.SX32 R12, R12, R3, 0x1, P2 ;  /* 0x000000030c0c7211 */ /* 0x000fca00010f0eff */
[----:B0-----:R-:W-:-:S04]  /*0690*/  @!P1 IADD3 R16, P3, R7, UR16, RZ ;  /* 0x0000001007109c10 */ /* 0x001fc8000ff7e0ff */
[----:B------:R-:W-:-:S05]  /*06a0*/  @!P1 IADD3.X R17, R24, UR17, RZ, P3, !PT ;  /* 0x0000001118119c10 */ /* 0x000fca0009ffe4ff */
[----:B------:R-:W2:Y:S01]  /*06b0*/  @!P1 LDG.E.U8 R16, desc[UR12][R16.64] ;  /* 0x0000000c10109981 */ /* 0x000ea2000c1e1100 */
[----:B------:R-:W-:Y:S02]  /*06c0*/  SHF.L.U64.HI R15, R15, 0x1, R12 ;  /* 0x000000010f0f7819 */ /* 0x000fe4000001020c */
[C---:B------:R-:W-:Y:S02]  /*06d0*/  IADD3 R12, P2, R14.reuse, UR20, RZ ;  /* 0x000000140e0c7c10 */ /* 0x040fe4000ff5e0ff */
[----:B------:R-:W-:Y:S02]  /*06e0*/  IADD3 R14, P3, R14, UR22, RZ ;  /* 0x000000160e0e7c10 */ /* 0x000fe4000ff7e0ff */
[C---:B------:R-:W-:Y:S02]  /*06f0*/  IADD3.X R13, R15.reuse, UR21, RZ, P2, !PT ;  /* 0x000000150f0d7c10 */ /* 0x040fe400097fe4ff */
[----:B------:R-:W-:-:S03]  /*0700*/  IADD3.X R15, R15, UR23, RZ, P3, !PT ;  /* 0x000000170f0f7c10 */ /* 0x000fc60009ffe4ff */
[----:B------:R-:W3:Y:S04]  /*0710*/  @!P1 LDG.E.U16 R19, desc[UR12][R12.64] ;  /* 0x0000000c0c139981 */ /* 0x000ee8000c1e1500 */
[----:B------:R-:W3:Y:S01]  /*0720*/  @!P1 LDG.E.U16 R20, desc[UR12][R14.64] ;  /* 0x0000000c0e149981 */ /* 0x000ee2000c1e1500 */
[----:B------:R-:W-:-:S05]  /*0730*/  VIADD R18, R28, 0xffffff00 ;  /* 0xffffff001c127836 */ /* 0x000fca0000000000 */
[----:B------:R-:W-:Y:S02]  /*0740*/  ISETP.GE.U32.AND P2, PT, R18, UR24, PT ;  /* 0x0000001812007c0c */ /* 0x000fe4000bf46070 */
[----:B------:R-:W-:Y:S02]  /*0750*/  @!P1 LEA R18, P3, R7, UR14, 0x1 ;  /* 0x0000000e07129c11 */ /* 0x000fe4000f8608ff */
[----:B--2---:R-:W-:-:S05]  /*0760*/  @!P1 F2FP.F16.E4M3.UNPACK_B R17, R16 ;  /* 0x00000010ff11923e */ /* 0x004fca00020006ff */
[----:B------:R-:W-:-:S05]  /*0770*/  @!P1 HADD2.F32 R17, -RZ, R17.H0_H0 ;  /* 0x20000011ff119230 */ /* 0x000fca0000004100 */
[----:B------:R-:W-:-:S05]  /*0780*/  @!P1 F2FP.F16.F32.PACK_AB R17, RZ, R17 ;  /* 0x00000011ff11923e */ /* 0x000fca00000000ff */
[----:B---3--:R-:W-:Y:S01]  /*0790*/  @!P1 HFMA2 R17, R17.H0_H0, R19.H0_H0, R20.H0_H0 ;  /* 0x2000001311119231 */ /* 0x008fe20000040814 */
[----:B------:R-:W-:Y:S02]  /*07a0*/  @!P2 IADD3 R20, P4, R8, UR16, RZ ;  /* 0x000000100814ac10 */ /* 0x000fe4000ff9e0ff */
[----:B------:R-:W-:Y:S02]  /*07b0*/  @!P1 IADD3.X R19, R27, UR15, RZ, P3, !PT ;  /* 0x0000000f1b139c10 */ /* 0x000fe40009ffe4ff */
[----:B------:R-:W-:Y:S02]  /*07c0*/  PRMT R29, R17, 0x7610, R29 ;  /* 0x00007610111d7816 */ /* 0x000fe4000000001d */
[----:B------:R-:W-:-:S03]  /*07d0*/  @!P2 IADD3.X R21, R11, UR17, RZ, P4, !PT ;  /* 0x000000110b15ac10 */ /* 0x000fc6000a7fe4ff */
[----:B------:R0:W-:Y:S04]  /*07e0*/  @!P1 STG.E.U16 desc[UR12][R18.64], R29 ;  /* 0x0000001d12009986 */ /* 0x0001e8000c10150c */
[----:B------:R-:W2:Y:S04]  /*07f0*/  @!P2 LDG.E.U8 R20, desc[UR12][R20.64] ;  /* 0x0000000c1414a981 */ /* 0x000ea8000c1e1100 */
[----:B------:R-:W3:Y:S04]  /*0800*/  @!P2 LDG.E.U16 R17, desc[UR12][R12.64+0x100] ;  /* 0x0001000c0c11a981 */ /* 0x000ee8000c1e1500 */
[----:B------:R-:W3:Y:S01]  /*0810*/  @!P2 LDG.E.U16 R22, desc[UR12][R14.64+0x100] ;  /* 0x0001000c0e16a981 */ /* 0x000ee2000c1e1500 */
[----:B------:R-:W-:-:S05]  /*0820*/  VIADD R23, R28, 0xffffff80 ;  /* 0xffffff801c177836 */ /* 0x000fca0000000000 */
[----:B------:R-:W-:-:S13]  /*0830*/  ISETP.GE.U32.AND P1, PT, R23, UR24, PT ;  /* 0x0000001817007c0c */ /* 0x000fda000bf26070 */
[----:B0-----:R-:W-:Y:S02]  /*0840*/  @!P1 IADD3 R18, P4, R6, UR16, RZ ;  /* 0x0000001006129c10 */ /* 0x001fe4000ff9e0ff */
[----:B--2---:R-:W-:-:S05]  /*0850*/  @!P2 F2FP.F16.E4M3.UNPACK_B R16, R20 ;  /* 0x00000014ff10a23e */ /* 0x004fca00020006ff */
[----:B------:R-:W-:-:S05]  /*0860*/  @!P2 HADD2.F32 R16, -RZ, R16.H0_H0 ;  /* 0x20000010ff10a230 */ /* 0x000fca0000004100 */
[----:B------:R-:W-:Y:S02]  /*0870*/  @!P2 F2FP.F16.F32.PACK_AB R19, RZ, R16 ;  /* 0x00000010ff13a23e */ /* 0x000fe400000000ff */
[----:B------:R-:W-:-:S03]  /*0880*/  @!P2 LEA R16, P3, R8, UR14, 0x1 ;  /* 0x0000000e0810ac11 */ /* 0x000fc6000f8608ff */
[----:B---3--:R-:W-:Y:S01]  /*0890*/  @!P2 HFMA2 R19, R19.H0_H0, R17.H0_H0, R22.H0_H0 ;  /* 0x200000111313a231 */ /* 0x008fe20000040816 */
[----:B------:R-:W-:-:S04]  /*08a0*/  @!P2 IADD3.X R17, R4, UR15, RZ, P3, !PT ;  /* 0x0000000f0411ac10 */ /* 0x000fc80009ffe4ff */
[----:B------:R-:W-:Y:S02]  /*08b0*/  PRMT R23, R19, 0x7610, R23 ;  /* 0x0000761013177816 */ /* 0x000fe40000000017 */
[----:B------:R-:W-:-:S03]  /*08c0*/  @!P1 IADD3.X R19, R9, UR17, RZ, P4, !PT ;  /* 0x0000001109139c10 */ /* 0x000fc6000a7fe4ff */
[----:B------:R0:W-:Y:S04]  /*08d0*/  @!P2 STG.E.U16 desc[UR12][R16.64], R23 ;  /* 0x000000171000a986 */ /* 0x0001e8000c10150c */
[----:B------:R-:W0:Y:S04]  /*08e0*/  @!P1 LDG.E.U8 R18, desc[UR12][R18.64] ;  /* 0x0000000c12129981 */ /* 0x000e28000c1e1100 */
[----:B------:R-:W2:Y:S04]  /*08f0*/  @!P1 LDG.E.U16 R21, desc[UR12][R12.64+0x200] ;  /* 0x0002000c0c159981 */ /* 0x000ea8000c1e1500 */
[----:B------:R-:W2:Y:S01]  /*0900*/  @!P1 LDG.E.U16 R22, desc[UR12][R14.64+0x200] ;  /* 0x0002000c0e169981 */ /* 0x000ea2000c1e1500 */
[----:B------:R-:W-:-:S02]  /*0910*/  ISETP.GE.U32.AND P2, PT, R28, UR24, PT ;  /* 0x000000181c007c0c */ /* 0x000fc4000bf46070 */
[----:B0-----:R-:W-:-:S05]  /*0920*/  @!P1 F2FP.F16.E4M3.UNPACK_B R17, R18 ;  /* 0x00000012ff11923e */ /* 0x001fca00020006ff */
[----:B------:R-:W-:-:S05]  /*0930*/  @!P1 HADD2.F32 R20, -RZ, R17.H0_H0 ;  /* 0x20000011ff149230 */ /* 0x000fca0000004100 */
[----:B------:R-:W-:Y:S02]  /*0940*/  @!P1 F2FP.F16.F32.PACK_AB R17, RZ, R20 ;  /* 0x00000014ff11923e */ /* 0x000fe400000000ff */
[----:B------:R-:W-:-:S03]  /*0950*/  @!P1 LEA R20, P3, R6, UR14, 0x1 ;  /* 0x0000000e06149c11 */ /* 0x000fc6000f8608ff */
[----:B--2---:R-:W-:Y:S01]  /*0960*/  @!P1 HFMA2 R17, R17.H0_H0, R21.H0_H0, R22.H0_H0 ;  /* 0x2000001511119231 */ /* 0x004fe20000040816 */
[----:B------:R-:W-:Y:S02]  /*0970*/  @!P2 IADD3 R22, P4, R5, UR16, RZ ;  /* 0x000000100516ac10 */ /* 0x000fe4000ff9e0ff */
[----:B------:R-:W-:Y:S02]  /*0980*/  @!P1 IADD3.X R21, R26, UR15, RZ, P3, !PT ;  /* 0x0000000f1a159c10 */ /* 0x000fe40009ffe4ff */
[----:B------:R-:W-:-:S03]  /*0990*/  @!P2 IADD3.X R23, R10, UR17, RZ, P4, !PT ;  /* 0x000000110a17ac10 */ /* 0x000fc6000a7fe4ff */
[----:B------:R0:W-:Y:S04]  /*09a0*/  @!P1 STG.E.U16 desc[UR12][R20.64], R17 ;  /* 0x0000001114009986 */ /* 0x0001e8000c10150c */
[----:B------:R-:W2:Y:S04]  /*09b0*/  @!P2 LDG.E.U8 R22, desc[UR12][R22.64] ;  /* 0x0000000c1616a981 */ /* 0x000ea8000c1e1100 */
[----:B------:R-:W3:Y:S04]  /*09c0*/  @!P2 LDG.E.U16 R13, desc[UR12][R12.64+0x300] ;  /* 0x0003000c0c0da981 */ /* 0x000ee8000c1e1500 */
[----:B------:R2:W3:Y:S01]  /*09d0*/  @!P2 LDG.E.U16 R14, desc[UR12][R14.64+0x300] ;  /* 0x0003000c0e0ea981 */ /* 0x0004e2000c1e1500 */
[----:B------:R-:W-:Y:S01]  /*09e0*/  UIADD3 UR4, UR4, 0x4, URZ ;  /* 0x0000000404047890 */ /* 0x000fe2000fffe03f */
[----:B------:R-:W-:Y:S01]  /*09f0*/  VIADD R28, R28, 0x200 ;  /* 0x000002001c1c7836 */ /* 0x000fe20000000000 */
[----:B------:R-:W-:-:S02]  /*0a00*/  ULEA UR16, UP1, UR18, UR16, 0x9 ;  /* 0x0000001012107291 */ /* 0x000fc4000f82483f */
[----:B------:R-:W-:Y:S02]  /*0a10*/  UIADD3 UR10, UR7, UR4, URZ ;  /* 0x00000004070a7290 */ /* 0x000fe4000fffe03f */
[----:B------:R-:W-:Y:S02]  /*0a20*/  UIADD3 UR6, UR6, 0x200, URZ ;  /* 0x0000020006067890 */ /* 0x000fe4000fffe03f */
[----:B------:R-:W-:Y:S01]  /*0a30*/  UIADD3.X UR17, UR17, UR5, URZ, UP1, !UPT ;  /* 0x0000000511117290 */ /* 0x000fe20008ffe43f */
[----:B--2---:R-:W-:-:S05]  /*0a40*/  @!P2 F2FP.F16.E4M3.UNPACK_B R15, R22 ;  /* 0x00000016ff0fa23e */ /* 0x004fca00020006ff */
[----:B------:R-:W-:-:S05]  /*0a50*/  @!P2 HADD2.F32 R16, -RZ, R15.H0_H0 ;  /* 0x2000000fff10a230 */ /* 0x000fca0000004100 */
[----:B------:R-:W-:Y:S02]  /*0a60*/  @!P2 F2FP.F16.F32.PACK_AB R15, RZ, R16 ;  /* 0x00000010ff0fa23e */ /* 0x000fe400000000ff */
[----:B------:R-:W-:Y:S01]  /*0a70*/  @!P2 LEA R16, P1, R5, UR14, 0x1 ;  /* 0x0000000e0510ac11 */ /* 0x000fe2000f8208ff */
[----:B------:R-:W-:Y:S02]  /*0a80*/  ULEA UR14, UP0, UR18, UR14, 0xa ;  /* 0x0000000e120e7291 */ /* 0x000fe4000f80503f */
[----:B---3--:R-:W-:Y:S01]  /*0a90*/  @!P2 HFMA2 R13, R15.H0_H0, R13.H0_H0, R14.H0_H0 ;  /* 0x2000000d0f0da231 */ /* 0x008fe2000004080e */
[----:B0-----:R-:W-:Y:S01]  /*0aa0*/  @!P2 IADD3.X R17, R25, UR15, RZ, P1, !PT ;  /* 0x0000000f1911ac10 */ /* 0x001fe20008ffe4ff */
[----:B------:R-:W-:Y:S01]  /*0ab0*/  UIADD3.X UR15, UR15, UR11, URZ, UP0, !UPT ;  /* 0x0000000b0f0f7290 */ /* 0x000fe200087fe43f */
[----:B------:R-:W-:-:S03]  /*0ac0*/  ISETP.NE.AND P1, PT, RZ, UR10, PT ;  /* 0x0000000aff007c0c */ /* 0x000fc6000bf25270 */
[----:B------:R0:W-:Y:S10]  /*0ad0*/  @!P2 STG.E.U16 desc[UR12][R16.64], R13 ;  /* 0x0000000d1000a986 */ /* 0x0001f4000c10150c */
[----:B------:R-:W-:Y:S05]  /*0ae0*/  @P1 BRA `(.L_x_885) ;  /* 0xfffffff800cc1947 */ /* 0x000fea000383ffff */
.L_x_884:
[----:B------:R-:W-:Y:S05]  /*0af0*/  @!P0 EXIT ;  /* 0x000000000000894d */ /* 0x000fea0003800000 */
[----:B------:R-:W1:Y:S01]  /*0b00*/  S2R R6, SR_TID.X ;  /* 0x0000000000067919 */ /* 0x000e620000002100 */
[----:B------:R-:W2:Y:S01]  /*0b10*/  LDC.64 R4, c[0x0][0x230] ;  /* 0x00008c00ff047b82 */ /* 0x000ea20000000a00 */
[----:B------:R-:W-:Y:S01]  /*0b20*/  ULDC.64 UR10, c[0x0][0x238] ;  /* 0x00008e00000a7ab9 */ /* 0x000fe20000000a00 */
[----:B------:R-:W-:Y:S02]  /*0b30*/  UIMAD.WIDE.U32 UR14, UR4, 0x80, URZ ;  /* 0x00000080040e78a5 */ /* 0x000fe4000f8e003f */
[----:B------:R-:W-:Y:S02]  /*0b40*/  UIMAD.WIDE.U32 UR6, UR8, UR10, URZ ;  /* 0x0000000a080672a5 */ /* 0x000fe4000f8e003f */
[----:B------:R-:W-:Y:S02]  /*0b50*/  USHF.L.U32 UR4, UR4, 0x7, URZ ;  /* 0x0000000704047899 */ /* 0x000fe4000800063f */
[----:B------:R-:W-:Y:S01]  /*0b60*/  UIMAD UR7, UR8, UR11, UR7 ;  /* 0x0000000b080772a4 */ /* 0x000fe2000f8e0207 */
[----:B------:R-:W-:-:S02]  /*0b70*/  ULDC UR5, c[0x0][0x220] ;  /* 0x0000880000057ab9 */ /* 0x000fc40000000800 */
[----:B------:R-:W-:Y:S01]  /*0b80*/  ULDC.64 UR10, c[0x0][0x218] ;  /* 0x00008600000a7ab9 */ /* 0x000fe20000000a00 */
[----:B------:R-:W-:Y:S02]  /*0b90*/  IMAD.U32 R12, RZ, RZ, UR4 ;  /* 0x00000004ff0c7e24 */ /* 0x000fe4000f8e00ff */
[C---:B--2---:R-:W-:Y:S01]  /*0ba0*/  IMAD R9, R4.reuse, UR15, RZ ;  /* 0x0000000f04097c24 */ /* 0x044fe2000f8e02ff */
[C-C-:B------:R-:W-:Y:S02]  /*0bb0*/  SHF.L.U64.HI R14, R4.reuse, 0x8, R5.reuse ;  /* 0x00000008040e7819 */ /* 0x140fe40000010205 */
[----:B0-----:R-:W-:Y:S02]  /*0bc0*/  SHF.L.U64.HI R16, R4, 0x7, R5 ;  /* 0x0000000704107819 */ /* 0x001fe40000010205 */
[----:B-1----:R-:W-:-:S04]  /*0bd0*/  LOP3.LUT R15, R6, 0x7f, RZ, 0xc0, !PT ;  /* 0x0000007f060f7812 */ /* 0x002fc800078ec0ff */
[----:B------:R-:W-:-:S05]  /*0be0*/  LOP3.LUT R8, R15, UR14, RZ, 0xfc, !PT ;  /* 0x0000000e0f087c12 */ /* 0x000fca000f8efcff */
[----:B------:R-:W-:Y:S01]  /*0bf0*/  IMAD.WIDE.U32 R6, R8, R4, UR6 ;  /* 0x0000000608067e25 */ /* 0x000fe2000f8e0004 */
[----:B------:R-:W-:-:S03]  /*0c00*/  ULDC.64 UR6, c[0x0][0x210] ;  /* 0x0000840000067ab9 */ /* 0x000fc60000000a00 */
[----:B------:R-:W-:Y:S01]  /*0c10*/  IMAD R9, R8, R5, R9 ;  /* 0x0000000508097224 */ /* 0x000fe200078e0209 */
[----:B------:R-:W-:Y:S02]  /*0c20*/  IADD3 R11, P0, R0, R6, RZ ;  /* 0x00000006000b7210 */ /* 0x000fe40007f1e0ff */
[----:B------:R-:W-:Y:S02]  /*0c30*/  LOP3.LUT R5, R15, UR4, RZ, 0xfc, !PT ;  /* 0x000000040f057c12 */ /* 0x000fe4000f8efcff */
[----:B------:R-:W-:Y:S01]  /*0c40*/  IADD3 R10, P1, R11, UR10, RZ ;  /* 0x0000000a0b0a7c10 */ /* 0x000fe2000ff3e0ff */
[----:B------:R-:W-:Y:S01]  /*0c50*/  IMAD.X R6, R7, 0x1, R9, P0 ;  /* 0x0000000107067824 */ /* 0x000fe200000e0609 */
[----:B------:R-:W-:-:S04]  /*0c60*/  LEA R0, P0, R11, UR6, 0x1 ;  /* 0x000000060b007c11 */ /* 0x000fc8000f8008ff */
[----:B------:R-:W-:Y:S01]  /*0c70*/  LEA.HI.X R11, R11, UR7, R6, 0x1, P0 ;  /* 0x000000070b0b7c11 */ /* 0x000fe200080f0c06 */
[----:B------:R-:W-:Y:S01]  /*0c80*/  ULDC.64 UR6, c[0x0][0x240] ;  /* 0x0000900000067ab9 */ /* 0x000fe20000000a00 */
[----:B------:R-:W-:Y:S01]  /*0c90*/  IADD3.X R13, R6, UR11, RZ, P1, !PT ;  /* 0x0000000b060d7c10 */ /* 0x000fe20008ffe4ff */
[----:B------:R-:W-:-:S06]  /*0ca0*/  ULDC.64 UR10, c[0x0][0x248] ;  /* 0x00009200000a7ab9 */ /* 0x000fcc0000000a00 */
.L_x_888:
[----:B------:R-:W-:Y:S01]  /*0cb0*/  ISETP.GE.U32.AND P1, PT, R5, UR5, PT ;  /* 0x0000000505007c0c */ /* 0x000fe2000bf26070 */
[----:B------:R-:W-:Y:S01]  /*0cc0*/  UIADD3 UR9, UR9, -0x1, URZ ;  /* 0xffffffff09097890 */ /* 0x000fe2000fffe03f */
[----:B------:R-:W-:Y:S05]  /*0cd0*/  BSSY B0, `(.L_x_886) ;  /* 0x0000017000007945 */ /* 0x000fea0003800000 */
[----:B------:R-:W-:-:S06]  /*0ce0*/  ISETP.NE.AND P0, PT, RZ, UR9, PT ;  /* 0x00000009ff007c0c */ /* 0x000fcc000bf05270 */
[----:B0-----:R-:W-:Y:S07]  /*0cf0*/  @P1 BRA `(.L_x_887) ;  /* 0x0000000000501947 */ /* 0x001fee0003800000 */
[C---:B------:R-:W-:Y:S01]  /*0d00*/  IADD3 R7, P1, R12.reuse, R2, RZ ;  /* 0x000000020c077210 */ /* 0x040fe20007f3e0ff */
[----:B------:R-:W-:Y:S02]  /*0d10*/  IMAD.MOV.U32 R18, RZ, RZ, R10 ;  /* 0x000000ffff127224 */ /* 0x000fe400078e000a */
[----:B------:R-:W-:Y:S01]  /*0d20*/  IMAD.MOV.U32 R19, RZ, RZ, R13 ;  /* 0x000000ffff137224 */ /* 0x000fe200078e000d */
[----:B------:R-:W-:Y:S01]  /*0d30*/  LEA.HI.X.SX32 R8, R12, R3, 0x1, P1 ;  /* 0x000000030c087211 */ /* 0x000fe200008f0eff */
[----:B------:R-:W-:-:S03]  /*0d40*/  IMAD.SHL.U32 R6, R7, 0x2, RZ ;  /* 0x0000000207067824 */ /* 0x000fc600078e00ff */
[----:B------:R-:W2:Y:S01]  /*0d50*/  LDG.E.U8 R15, desc[UR12][R18.64] ;  /* 0x0000000c120f7981 */ /* 0x000ea2000c1e1100 */
[----:B------:R-:W-:Y:S02]  /*0d60*/  SHF.L.U64.HI R7, R7, 0x1, R8 ;  /* 0x0000000107077819 */ /* 0x000fe40000010208 */
[C---:B------:R-:W-:Y:S02]  /*0d70*/  IADD3 R8, P1, R6.reuse, UR6, RZ ;  /* 0x0000000606087c10 */ /* 0x040fe4000ff3e0ff */
[----:B------:R-:W-:Y:S02]  /*0d80*/  IADD3 R6, P2, R6, UR10, RZ ;  /* 0x0000000a06067c10 */ /* 0x000fe4000ff5e0ff */
[C---:B------:R-:W-:Y:S02]  /*0d90*/  IADD3.X R9, R7.reuse, UR7, RZ, P1, !PT ;  /* 0x0000000707097c10 */ /* 0x040fe40008ffe4ff */
[----:B------:R-:W-:-:S04]  /*0da0*/  IADD3.X R7, R7, UR11, RZ, P2, !PT ;  /* 0x0000000b07077c10 */ /* 0x000fc800097fe4ff */
[----:B------:R-:W3:Y:S04]  /*0db0*/  LDG.E.U16 R9, desc[UR12][R8.64] ;  /* 0x0000000c08097981 */ /* 0x000ee8000c1e1500 */
[----:B------:R0:W3:Y:S02]  /*0dc0*/  LDG.E.U16 R6, desc[UR12][R6.64] ;  /* 0x0000000c06067981 */ /* 0x0000e4000c1e1500 */
[----:B0-----:R-:W-:Y:S01]  /*0dd0*/  IMAD.MOV.U32 R7, RZ, RZ, R11 ;  /* 0x000000ffff077224 */ /* 0x001fe200078e000b */
[----:B--2---:R-:W-:-:S05]  /*0de0*/  F2FP.F16.E4M3.UNPACK_B R15, R15 ;  /* 0x0000000fff0f723e */ /* 0x004fca00020006ff */
[----:B------:R-:W-:-:S05]  /*0df0*/  HADD2.F32 R15, -RZ, R15.H0_H0 ;  /* 0x2000000fff0f7230 */ /* 0x000fca0000004100 */
[----:B------:R-:W-:-:S05]  /*0e00*/  F2FP.F16.F32.PACK_AB R15, RZ, R15 ;  /* 0x0000000fff0f723e */ /* 0x000fca00000000ff */
[----:B---3--:R-:W-:Y:S02]  /*0e10*/  HFMA2 R9, R15.H0_H0, R9.H0_H0, R6.H0_H0 ;  /* 0x200000090f097231 */ /* 0x008fe40000040806 */
[----:B------:R-:W-:-:S05]  /*0e20*/  IMAD.MOV.U32 R6, RZ, RZ, R0 ;  /* 0x000000ffff067224 */ /* 0x000fca00078e0000 */
[----:B------:R0:W-:Y:S02]  /*0e30*/  STG.E.U16 desc[UR12][R6.64], R9 ;  /* 0x0000000906007986 */ /* 0x0001e4000c10150c */
.L_x_887:
[----:B------:R-:W-:Y:S05]  /*0e40*/  BSYNC B0 ;  /* 0x0000000000007941 */ /* 0x000fea0003800000 */
.L_x_886:
[C---:B------:R-:W-:Y:S01]  /*0e50*/  LEA R0, P1, R4.reuse, R0, 0x8 ;  /* 0x0000000004007211 */ /* 0x040fe200078240ff */
[----:B------:R-:W-:Y:S01]  /*0e60*/  VIADD R5, R5, 0x80 ;  /* 0x0000008005057836 */ /* 0x000fe20000000000 */
[----:B------:R-:W-:Y:S01]  /*0e70*/  LEA R10, P2, R4, R10, 0x7 ;  /* 0x0000000a040a7211 */ /* 0x000fe200078438ff */
[----:B------:R-:W-:Y:S02]  /*0e80*/  VIADD R12, R12, 0x80 ;  /* 0x000000800c0c7836 */ /* 0x000fe40000000000 */
[----:B------:R-:W-:Y:S02]  /*0e90*/  IMAD.X R11, R11, 0x1, R14, P1 ;  /* 0x000000010b0b7824 */ /* 0x000fe400008e060e */
[----:B------:R-:W-:Y:S01]  /*0ea0*/  IMAD.X R13, R13, 0x1, R16, P2 ;  /* 0x000000010d0d7824 */ /* 0x000fe200010e0610 */
[----:B------:R-:W-:Y:S07]  /*0eb0*/  @P0 BRA `(.L_x_888) ;  /* 0xfffffffc007c0947 */ /* 0x000fee000383ffff */
[----:B------:R-:W-:Y:S05]  /*0ec0*/  EXIT ;  /* 0x000000000000794d */ /* 0x000fea0003800000 */
.L_x_889:
        /* <DEDUP_REMOVED lines=11> */
.L_x_897:


//--------------------- .nv.global.init           --------------------------
	.section	.nv.global.init,"aw",@progbits
	.align	4
.nv.global.init:
	.type		mrg32k3aM1SubSeq,@object
	.size		mrg32k3aM1SubSeq,(mrg32k3aM2SubSeq - mrg32k3aM1SubSeq)
mrg32k3aM1SubSeq:
        /*0000*/ 	.byte	0x0b, 0xcc, 0xee, 0x04, 0x73, 0x29, 0x8b, 0x6f, 0xf6, 0x53, 0x03, 0xf6, 0x23, 0xf6, 0xea, 0xda
        /* <DEDUP_REMOVED lines=125> */
	.type		mrg32k3aM2SubSeq,@object
	.size		mrg32k3aM2SubSeq,(mrg32k3aM1 - mrg32k3aM2SubSeq)
mrg32k3aM2SubSeq:
        /* <DEDUP_REMOVED lines=126> */
	.type		mrg32k3aM1,@object
	.size		mrg32k3aM1,(mrg32k3aM1Seq - mrg32k3aM1)
mrg32k3aM1:
        /* <DEDUP_REMOVED lines=144> */
	.type		mrg32k3aM1Seq,@object
	.size		mrg32k3aM1Seq,(mrg32k3aM2 - mrg32k3aM1Seq)
mrg32k3aM1Seq:
        /* <DEDUP_REMOVED lines=144> */
	.type		mrg32k3aM2,@object
	.size		mrg32k3aM2,(mrg32k3aM2Seq - mrg32k3aM2)
mrg32k3aM2:
        /* <DEDUP_REMOVED lines=144> */
	.type		mrg32k3aM2Seq,@object
	.size		mrg32k3aM2Seq,(precalc_xorwow_matrix - mrg32k3aM2Seq)
mrg32k3aM2Seq:
        /* <DEDUP_REMOVED lines=144> */
	.type		precalc_xorwow_matrix,@object
	.size		precalc_xorwow_matrix,(precalc_xorwow_offset_matrix - precalc_xorwow_matrix)
precalc_xorwow_matrix:
        /* <DEDUP_REMOVED lines=6400> */
	.type		precalc_xorwow_offset_matrix,@object
	.size		precalc_xorwow_offset_matrix,($str$24 - precalc_xorwow_offset_matrix)
precalc_xorwow_offset_matrix:
        /* <DEDUP_REMOVED lines=6400> */
	.type		$str$24,@object
	.size		$str$24,($str$38 - $str$24)
$str$24:
        /*353c0*/ 	.byte	0x6b, 0x5f, 0x74, 0x69, 0x6c, 0x65, 0x5f, 0x63, 0x6f, 0x75, 0x6e, 0x74, 0x20, 0x3e, 0x3d, 0x20
        /*353d0*/ 	.byte	0x31, 0x00
	.type		$str$38,@object
	.size		$str$38,($str$39 - $str$38)
$str$38:
        /*353d2*/ 	.byte	0x28, 0x61, 0x64, 0x64, 0x72, 0x65, 0x73, 0x73, 0x20, 0x26, 0x20, 0x6d, 0x61, 0x73, 0x6b, 0x29
        /*353e2*/ 	.byte	0x20, 0x3d, 0x3d, 0x20, 0x30, 0x00
	.type		$str$39,@object
	.size		$str$39,($str$25 - $str$39)
$str$39:
        /*353e8*/ 	.byte	0x2f, 0x74, 0x6d, 0x70, 0x2f, 0x63, 0x75, 0x74, 0x6c, 0x61, 0x73, 0x73, 0x5f, 0x73, 0x77, 0x65
        /*353f8*/ 	.byte	0x65, 0x70, 0x5f, 0x73, 0x72, 0x63, 0x2f, 0x69, 0x6e, 0x63, 0x6c, 0x75, 0x64, 0x65, 0x2f, 0x63
        /*35408*/ 	.byte	0x75, 0x74, 0x65, 0x2f, 0x70, 0x6f, 0x69, 0x6e, 0x74, 0x65, 0x72, 0x5f, 0x66, 0x6c, 0x61, 0x67
        /*35418*/ 	.byte	0x67, 0x65, 0x64, 0x2e, 0x68, 0x70, 0x70, 0x00
	.type		$str$25,@object
	.size		$str$25,(__unnamed_3 - $str$25)
$str$25:
        /*35420*/ 	.byte	0x2f, 0x74, 0x6d, 0x70, 0x2f, 0x63, 0x75, 0x74, 0x6c, 0x61, 0x73, 0x73, 0x5f, 0x73, 0x77, 0x65
        /*35430*/ 	.byte	0x65, 0x70, 0x5f, 0x73, 0x72, 0x63, 0x2f, 0x69, 0x6e, 0x63, 0x6c, 0x75, 0x64, 0x65, 0x2f, 0x63
        /*35440*/ 	.byte	0x75, 0x74, 0x6c, 0x61, 0x73, 0x73, 0x2f, 0x67, 0x65, 0x6d, 0x6d, 0x2f, 0x63, 0x6f, 0x6c, 0x6c
        /*35450*/ 	.byte	0x65, 0x63, 0x74, 0x69, 0x76, 0x65, 0x2f, 0x73, 0x6d, 0x39, 0x30, 0x5f, 0x6d, 0x6d, 0x61, 0x5f
        /*35460*/ 	.byte	0x74, 0x6d, 0x61, 0x5f, 0x67, 0x6d, 0x6d, 0x61, 0x5f, 0x73, 0x73, 0x5f, 0x77, 0x61, 0x72, 0x70
        /*35470*/ 	.byte	0x73, 0x70, 0x65, 0x63, 0x69, 0x61, 0x6c, 0x69, 0x7a, 0x65, 0x64, 0x2e, 0x68, 0x70, 0x70, 0x00
	.type		__unnamed_3,@object
	.size		__unnamed_3,(__unnamed_6 - __unnamed_3)
__unnamed_3:
        /* <DEDUP_REMOVED lines=28> */
        /*35640*/ 	.byte	0x32, 0x3e, 0x3e, 0x3e, 0x3e, 0x3e, 0x20, 0x26, 0x5d, 0x00
	.type		__unnamed_6,@object
	.size		__unnamed_6,(__unnamed_4 - __unnamed_6)
__unnamed_6:
        /* <DEDUP_REMOVED lines=29> */
	.type		__unnamed_4,@object
	.size		__unnamed_4,(__unnamed_5 - __unnamed_4)
__unnamed_4:
        /* <DEDUP_REMOVED lines=29> */
	.type		__unnamed_5,@object
	.size		__unnamed_5,(__unnamed_2 - __unnamed_5)
__unnamed_5:
        /* <DEDUP_REMOVED lines=29> */
	.type		__unnamed_2,@object
	.size		__unnamed_2,(__unnamed_1 - __unnamed_2)
__unnamed_2:
        /* <DEDUP_REMOVED lines=29> */
	.type		__unnamed_1,@object
	.size		__unnamed_1,(.L_9 - __unnamed_1)
__unnamed_1:
        /* <DEDUP_REMOVED lines=180> */
        /*368be*/ 	.byte	0x3a, 0x69, 0x64, 0x65, 0x6e, 0x74, 0x69, 0x74, 0x79, 0x5d, 0x00
.L_9:


//--------------------- .nv.shared._ZN7cutlass9reference6device6kernel27BlockCompareRelativelyEqualINS_6half_tEEEvPiPKT_S8_mS6_S6_ --------------------------
	.section	.nv.shared._ZN7cutlass9reference6device6kernel27BlockCompareRelativelyEqualINS_6half_tEEEvPiPKT_S8_mS6_S6_,"aw",@nobits
	.sectionflags	@""
	.align	16
	.zero		1024


//--------------------- .nv.shared.reserved.0     --------------------------
	.section	.nv.shared.reserved.0,"aw",@nobits
	.weak		__nv_reservedSMEM_offset_0_alias
	.size		__nv_reservedSMEM_offset_0_alias, 0, 0
	.other		__nv_reservedSMEM_offset_0_alias,@"STO_CUDA_RESERVED_SHARED STV_DEFAULT"
__nv_reservedSMEM_offset_0_alias:
	.zero		0


//--------------------- .nv.global                --------------------------
	.section	.nv.global,"aw",@nobits
.nv.global:
	.type		_ZN34_INTERNAL_625bc6d6_4_k_cu_stride_A4cute1_E,@object
	.size		_ZN34_INTERNAL_625bc6d6_4_k_cu_stride_A4cute1_E,(_ZN34_INTERNAL_625bc6d6_4_k_cu_stride_A4cuda3std3__45__cpo6cbeginE - _ZN34_INTERNAL_625bc6d6_4_k_cu_stride_A4cute1_E)
_ZN34_INTERNAL_625bc6d6_4_k_cu_stride_A4cute1_E:
	.zero		1
	.type		_ZN34_INTERNAL_625bc6d6_4_k_cu_stride_A4cuda3std3__45__cpo6cbeginE,@object
	.size		_ZN34_INTERNAL_625bc6d6_4_k_cu_stride_A4cuda3std3__45__cpo6cbeginE,(_ZN34_INTERNAL_625bc6d6_4_k_cu_stride_A4cuda3std3__48in_placeE - _ZN34_INTERNAL_625bc6d6_4_k_cu_stride_A4cuda3std3__45__cpo6cbeginE)
_ZN34_INTERNAL_625bc6d6_4_k_cu_stride_A4cuda3std3__45__cpo6cbeginE:
	.zero		1
	.type		_ZN34_INTERNAL_625bc6d6_4_k_cu_stride_A4cuda3std3__48in_placeE,@object
	.size		_ZN34_INTERNAL_625bc6d6_4_k_cu_stride_A4cuda3std3__48in_placeE,(_ZN34_INTERNAL_625bc6d6_4_k_cu_stride_A4cuda3std6ranges3__45__cpo9iter_moveE - _ZN34_INTERNAL_625bc6d6_4_k_cu_stride_A4cuda3std3__48in_placeE)
_ZN34_INTERNAL_625bc6d6_4_k_cu_stride_A4cuda3std3__48in_placeE:
	.zero		1
	.type		_ZN34_INTERNAL_625bc6d6_4_k_cu_stride_A4cuda3std6ranges3__45__cpo9iter_moveE,@object
	.size		_ZN34_INTERNAL_625bc6d6_4_k_cu_stride_A4cuda3std6ranges3__45__cpo9iter_moveE,(_ZN34_INTERNAL_625bc6d6_4_k_cu_stride_A4cuda3std3__45__cpo5beginE - _ZN34_INTERNAL_625bc6d6_4_k_cu_stride_A4cuda3std6ranges3__45__cpo9iter_moveE)
_ZN34_INTERNAL_625bc6d6_4_k_cu_stride_A4cuda3std6ranges3__45__cpo9iter_moveE:
	.zero		1
	.type		_ZN34_INTERNAL_625bc6d6_4_k_cu_stride_A4cuda3std3__45__cpo5beginE,@object
	.size		_ZN34_INTERNAL_625bc6d6_4_k_cu_stride_A4cuda3std3__45__cpo5beginE,(_ZN34_INTERNAL_625bc6d6_4_k_cu_stride_A4cuda3std3__436_GLOBAL__N__625bc6d6_4_k_cu_stride_A6ignoreE - _ZN34_INTERNAL_625bc6d6_4_k_cu_stride_A4cuda3std3__45__cpo5beginE)
_ZN34_INTERNAL_625bc6d6_4_k_cu_stride_A4cuda3std3__45__cpo5beginE:
	.zero		1
	.type		_ZN34_INTERNAL_625bc6d6_4_k_cu_stride_A4cuda3std3__436_GLOBAL__N__625bc6d6_4_k_cu_stride_A6ignoreE,@object
	.size		_ZN34_INTERNAL_625bc6d6_4_k_cu_stride_A4cuda3std3__436_GLOBAL__N__625bc6d6_4_k_cu_stride_A6ignoreE,(_ZN34_INTERNAL_625bc6d6_4_k_cu_stride_A4cute7productE - _ZN34_INTERNAL_625bc6d6_4_k_cu_stride_A4cuda3std3__436_GLOBAL__N__625bc6d6_4_k_cu_stride_A6ignoreE)
_ZN34_INTERNAL_625bc6d6_4_k_cu_stride_A4cuda3std3__436_GLOBAL__N__625bc6d6_4_k_cu_stride_A6ignoreE:
	.zero		1
	.type		_ZN34_INTERNAL_625bc6d6_4_k_cu_stride_A4cute7productE,@object
	.size		_ZN34_INTERNAL_625bc6d6_4_k_cu_stride_A4cute7productE,(_ZN34_INTERNAL_625bc6d6_4_k_cu_stride_A4cuda3std3__45__cpo3endE - _ZN34_INTERNAL_625bc6d6_4_k_cu_stride_A4cute7productE)
_ZN34_INTERNAL_625bc6d6_4_k_cu_stride_A4cute7productE:
	.zero		1
	.type		_ZN34_INTERNAL_625bc6d6_4_k_cu_stride_A4cuda3std3__45__cpo3endE,@object
	.size		_ZN34_INTERNAL_625bc6d6_4_k_cu_stride_A4cuda3std3__45__cpo3endE,(_ZN34_INTERNAL_625bc6d6_4_k_cu_stride_A4cuda3std3__419piecewise_constructE - _ZN34_INTERNAL_625bc6d6_4_k_cu_stride_A4cuda3std3__45__cpo3endE)
_ZN34_INTERNAL_625bc6d6_4_k_cu_stride_A4cuda3std3__45__cpo3endE:
	.zero		1
	.type		_ZN34_INTERNAL_625bc6d6_4_k_cu_stride_A4cuda3std3__419piecewise_constructE,@object
	.size		_ZN34_INTERNAL_625bc6d6_4_k_cu_stride_A4cuda3std3__419piecewise_constructE,(_ZN34_INTERNAL_625bc6d6_4_k_cu_stride_A4cuda3std3__45__cpo4cendE - _ZN34_INTERNAL_625bc6d6_4_k_cu_stride_A4cuda3std3__419piecewise_constructE)
_ZN34_INTERNAL_625bc6d6_4_k_cu_stride_A4cuda3std3__419piecewise_constructE:
	.zero		1
	.type		_ZN34_INTERNAL_625bc6d6_4_k_cu_stride_A4cuda3std3__45__cpo4cendE,@object
	.size		_ZN34_INTERNAL_625bc6d6_4_k_cu_stride_A4cuda3std3__45__cpo4cendE,(_ZN34_INTERNAL_625bc6d6_4_k_cu_stride_A4cuda3std6ranges3__45__cpo4swapE - _ZN34_INTERNAL_625bc6d6_4_k_cu_stride_A4cuda3std3__45__cpo4cendE)
_ZN34_INTERNAL_625bc6d6_4_k_cu_stride_A4cuda3std3__45__cpo4cendE:
	.zero		1
	.type		_ZN34_INTERNAL_625bc6d6_4_k_cu_stride_A4cuda3std6ranges3__45__cpo4swapE,@object
	.size		_ZN34_INTERNAL_625bc6d6_4_k_cu_stride_A4cuda3std6ranges3__45__cpo4swapE,(.L_22 - _ZN34_INTERNAL_625bc6d6_4_k_cu_stride_A4cuda3std6ranges3__45__cpo4swapE)
_ZN34_INTERNAL_625bc6d6_4_k_cu_stride_A4cuda3std6ranges3__45__cpo4swapE:
	.zero		1
.L_22:


//--------------------- .nv.shared._ZN7cutlass9reference6device6kernel12BlockForEachINS_12float_e4m3_tENS1_6detail17RandomUniformFuncIS4_EEEEvPT_mNT0_6ParamsE --------------------------
	.section	.nv.shared._ZN7cutlass9reference6device6kernel12BlockForEachINS_12float_e4m3_tENS1_6detail17RandomUniformFuncIS4_EEEEvPT_mNT0_6ParamsE,"aw",@nobits
	.sectionflags	@""
	.align	16
	.zero		1024


//--------------------- .nv.shared._ZN7cutlass9reference6device6kernel12BlockForEachINS_6half_tENS1_6detail17RandomUniformFuncIS4_EEEEvPT_mNT0_6ParamsE --------------------------
	.section	.nv.shared._ZN7cutlass9reference6device6kernel12BlockForEachINS_6half_tENS1_6detail17RandomUniformFuncIS4_EEEEvPT_mNT0_6ParamsE,"aw",@nobits
	.sectionflags	@""
	.align	16
	.zero		1024


//--------------------- .nv.shared._ZN7cutlass13device_kernelINS_4gemm6kernel13GemmUniversalIN4cute5tupleIJiiiiEEENS1_10collective13CollectiveMmaINS1_49MainloopSm90TmaGmmaRmemAWarpSpecializedMixedInputILi7ENS5_IJNS4_1CILi1EEESB_SB_EEENS1_35KernelTmaWarpSpecializedCooperativeEEENS5_IJNSA_ILi128EEESF_NSA_ILi64EEEEEENS5_IJNS_12float_e4m3_tENS_6half_tESJ_EEENS5_IJlSB_lEEESJ_SL_NS4_8TiledMMAINS4_8MMA_AtomIJNS4_4SM904GMMA26MMA_64x128x16_F32F16F16_RSILNSP_5MajorE0ELSR_0ELNSP_7ScaleInE1ELSS_1EEEEEENS4_6LayoutINS5_IJNSA_ILi2EEESB_SB_EEENS5_IJSB_NSA_ILi0EEESY_EEEEENS5_IJNS4_10UnderscoreES11_S11_EEEEENS4_13SM90_TMA_LOADENS4_14ComposedLayoutINS4_7SwizzleILi2ELi4ELi3EEENS4_18smem_ptr_flag_bitsILi8EEENSV_INS5_IJNSA_ILi8EEESG_EEENS5_IJSG_SB_EEEEEEENS4_9Copy_AtomIJNS4_39AutoVectorizingCopyWithAssumedAlignmentILi128EEESI_EEENS4_8identityES14_NS15_INS16_ILi3ELi4ELi3EEENS18_ILi16EEES1D_EEvS1J_EENS_8epilogue10collective18CollectiveEpilogueINS1O_22Sm90TmaWarpSpecializedILi4ELi2ELi16ELb1ELb0EEEJSH_NS5_IJSF_NSA_ILi32EEEEEESJ_NS5_IJSB_llEEESJ_S1V_NS1O_6fusion15FusionCallbacksIS1S_NS1W_17LinearCombinationISJ_fSJ_fLNS_15FloatRoundStyleE2EEESH_S1U_JEEES14_NS15_IS1K_S1L_NSV_INS5_IJSG_S1A_EEENS5_IJSB_SG_EEEEEEENS4_17SM75_U16x8_LDSM_TENS4_14SM90_TMA_STOREES25_NS4_17SM90_U16x8_STSM_TENS1F_IJNS4_17SM90_U32x4_STSM_NESJ_EEEvEEEvvEEEEvNT_6ParamsE --------------------------
	.section	.nv.shared._ZN7cutlass13device_kernelINS_4gemm6kernel13GemmUniversalIN4cute5tupleIJiiiiEEENS1_10collective13CollectiveMmaINS1_49MainloopSm90TmaGmmaRmemAWarpSpecializedMixedInputILi7ENS5_IJNS4_1CILi1EEESB_SB_EEENS1_35KernelTmaWarpSpecializedCooperativeEEENS5_IJNSA_ILi128EEESF_NSA_ILi64EEEEEENS5_IJNS_12float_e4m3_tENS_6half_tESJ_EEENS5_IJlSB_lEEESJ_SL_NS4_8TiledMMAINS4_8MMA_AtomIJNS4_4SM904GMMA26MMA_64x128x16_F32F16F16_RSILNSP_5MajorE0ELSR_0ELNSP_7ScaleInE1ELSS_1EEEEEENS4_6LayoutINS5_IJNSA_ILi2EEESB_SB_EEENS5_IJSB_NSA_ILi0EEESY_EEEEENS5_IJNS4_10UnderscoreES11_S11_EEEEENS4_13SM90_TMA_LOADENS4_14ComposedLayoutINS4_7SwizzleILi2ELi4ELi3EEENS4_18smem_ptr_flag_bitsILi8EEENSV_INS5_IJNSA_ILi8EEESG_EEENS5_IJSG_SB_EEEEEEENS4_9Copy_AtomIJNS4_39AutoVectorizingCopyWithAssumedAlignmentILi128EEESI_EEENS4_8identityES14_NS15_INS16_ILi3ELi4ELi3EEENS18_ILi16EEES1D_EEvS1J_EENS_8epilogue10collective18CollectiveEpilogueINS1O_22Sm90TmaWarpSpecializedILi4ELi2ELi16ELb1ELb0EEEJSH_NS5_IJSF_NSA_ILi32EEEEEESJ_NS5_IJSB_llEEESJ_S1V_NS1O_6fusion15FusionCallbacksIS1S_NS1W_17LinearCombinationISJ_fSJ_fLNS_15FloatRoundStyleE2EEESH_S1U_JEEES14_NS15_IS1K_S1L_NSV_INS5_IJSG_S1A_EEENS5_IJSB_SG_EEEEEEENS4_17SM75_U16x8_LDSM_TENS4_14SM90_TMA_STOREES25_NS4_17SM90_U16x8_STSM_TENS1F_IJNS4_17SM90_U32x4_STSM_NESJ_EEEvEEEvvEEEEvNT_6ParamsE,"aw",@nobits
	.sectionflags	@""
	.align	16
	.zero		1024


//--------------------- .nv.shared._ZN7cutlass13device_kernelINS_4gemm6kernel13GemmUniversalIN4cute5tupleIJiiiiEEENS1_10collective13CollectiveMmaINS1_49MainloopSm90TmaGmmaRmemAWarpSpecializedMixedInputILi7ENS5_IJNS4_1CILi1EEESB_SB_EEENS1_35KernelTmaWarpSpecializedCooperativeEEENS5_IJNSA_ILi128EEESF_NSA_ILi64EEEEEENS5_IJNS_12float_e4m3_tENS_6half_tEEEENS5_IJlSB_lEEESJ_SL_NS4_8TiledMMAINS4_8MMA_AtomIJNS4_4SM904GMMA26MMA_64x128x16_F32F16F16_RSILNSP_5MajorE0ELSR_0ELNSP_7ScaleInE1ELSS_1EEEEEENS4_6LayoutINS5_IJNSA_ILi2EEESB_SB_EEENS5_IJSB_NSA_ILi0EEESY_EEEEENS5_IJNS4_10UnderscoreES11_S11_EEEEENS4_13SM90_TMA_LOADENS4_14ComposedLayoutINS4_7SwizzleILi2ELi4ELi3EEENS4_18smem_ptr_flag_bitsILi8EEENSV_INS5_IJNSA_ILi8EEESG_EEENS5_IJSG_SB_EEEEEEENS4_9Copy_AtomIJNS4_39AutoVectorizingCopyWithAssumedAlignmentILi128EEESI_EEENS4_8identityES14_NS15_INS16_ILi3ELi4ELi3EEENS18_ILi16EEES1D_EEvS1J_EENS_8epilogue10collective18CollectiveEpilogueINS1O_22Sm90TmaWarpSpecializedILi4ELi2ELi16ELb1ELb0EEEJSH_NS5_IJSF_NSA_ILi32EEEEEESJ_NS5_IJSB_llEEESJ_S1V_NS1O_6fusion15FusionCallbacksIS1S_NS1W_17LinearCombinationISJ_fSJ_fLNS_15FloatRoundStyleE2EEESH_S1U_JEEES14_NS15_IS1K_S1L_NSV_INS5_IJSG_S1A_EEENS5_IJSB_SG_EEEEEEENS4_17SM75_U16x8_LDSM_TENS4_14SM90_TMA_STOREES25_NS4_17SM90_U16x8_STSM_TENS1F_IJNS4_17SM90_U32x4_STSM_NESJ_EEEvEEEvvEEEEvNT_6ParamsE --------------------------
	.section	.nv.shared._ZN7cutlass13device_kernelINS_4gemm6kernel13GemmUniversalIN4cute5tupleIJiiiiEEENS1_10collective13CollectiveMmaINS1_49MainloopSm90TmaGmmaRmemAWarpSpecializedMixedInputILi7ENS5_IJNS4_1CILi1EEESB_SB_EEENS1_35KernelTmaWarpSpecializedCooperativeEEENS5_IJNSA_ILi128EEESF_NSA_ILi64EEEEEENS5_IJNS_12float_e4m3_tENS_6half_tEEEENS5_IJlSB_lEEESJ_SL_NS4_8TiledMMAINS4_8MMA_AtomIJNS4_4SM904GMMA26MMA_64x128x16_F32F16F16_RSILNSP_5MajorE0ELSR_0ELNSP_7ScaleInE1ELSS_1EEEEEENS4_6LayoutINS5_IJNSA_ILi2EEESB_SB_EEENS5_IJSB_NSA_ILi0EEESY_EEEEENS5_IJNS4_10UnderscoreES11_S11_EEEEENS4_13SM90_TMA_LOADENS4_14ComposedLayoutINS4_7SwizzleILi2ELi4ELi3EEENS4_18smem_ptr_flag_bitsILi8EEENSV_INS5_IJNSA_ILi8EEESG_EEENS5_IJSG_SB_EEEEEEENS4_9Copy_AtomIJNS4_39AutoVectorizingCopyWithAssumedAlignmentILi128EEESI_EEENS4_8identityES14_NS15_INS16_ILi3ELi4ELi3EEENS18_ILi16EEES1D_EEvS1J_EENS_8epilogue10collective18CollectiveEpilogueINS1O_22Sm90TmaWarpSpecializedILi4ELi2ELi16ELb1ELb0EEEJSH_NS5_IJSF_NSA_ILi32EEEEEESJ_NS5_IJSB_llEEESJ_S1V_NS1O_6fusion15FusionCallbacksIS1S_NS1W_17LinearCombinationISJ_fSJ_fLNS_15FloatRoundStyleE2EEESH_S1U_JEEES14_NS15_IS1K_S1L_NSV_INS5_IJSG_S1A_EEENS5_IJSB_SG_EEEEEEENS4_17SM75_U16x8_LDSM_TENS4_14SM90_TMA_STOREES25_NS4_17SM90_U16x8_STSM_TENS1F_IJNS4_17SM90_U32x4_STSM_NESJ_EEEvEEEvvEEEEvNT_6ParamsE,"aw",@nobits
	.sectionflags	@""
	.align	16
	.zero		1024


//--------------------- .nv.shared._ZN7cutlass13device_kernelINS_4gemm6kernel13GemmUniversalIN4cute5tupleIJiiiiEEENS1_10collective13CollectiveMmaINS1_49MainloopSm90TmaGmmaRmemAWarpSpecializedMixedInputILi8ENS5_IJNS4_1CILi1EEESB_SB_EEENS1_35KernelTmaWarpSpecializedCooperativeEEENS5_IJNSA_ILi128EEESF_NSA_ILi64EEEEEENS5_IJNS_12float_e4m3_tEEEENS5_IJlSB_lEEENS_6half_tESK_NS4_8TiledMMAINS4_8MMA_AtomIJNS4_4SM904GMMA26MMA_64x128x16_F32F16F16_RSILNSP_5MajorE0ELSR_0ELNSP_7ScaleInE1ELSS_1EEEEEENS4_6LayoutINS5_IJNSA_ILi2EEESB_SB_EEENS5_IJSB_NSA_ILi0EEESY_EEEEENS5_IJNS4_10UnderscoreES11_S11_EEEEENS4_13SM90_TMA_LOADENS4_14ComposedLayoutINS4_7SwizzleILi2ELi4ELi3EEENS4_18smem_ptr_flag_bitsILi8EEENSV_INS5_IJNSA_ILi8EEESG_EEENS5_IJSG_SB_EEEEEEENS4_9Copy_AtomIJNS4_39AutoVectorizingCopyWithAssumedAlignmentILi128EEESI_EEENS4_8identityES14_NS15_INS16_ILi3ELi4ELi3EEENS18_ILi16EEES1D_EEvS1J_EENS_8epilogue10collective18CollectiveEpilogueINS1O_22Sm90TmaWarpSpecializedILi4ELi2ELi16ELb1ELb0EEEJSH_NS5_IJSF_NSA_ILi32EEEEEESL_NS5_IJSB_llEEESL_S1V_NS1O_6fusion15FusionCallbacksIS1S_NS1W_17LinearCombinationISL_fSL_fLNS_15FloatRoundStyleE2EEESH_S1U_JEEES14_NS15_IS1K_S1L_NSV_INS5_IJSG_S1A_EEENS5_IJSB_SG_EEEEEEENS4_17SM75_U16x8_LDSM_TENS4_14SM90_TMA_STOREES25_NS4_17SM90_U16x8_STSM_TENS1F_IJNS4_17SM90_U32x4_STSM_NESL_EEEvEEEvvEEEEvNT_6ParamsE --------------------------
	.section	.nv.shared._ZN7cutlass13device_kernelINS_4gemm6kernel13GemmUniversalIN4cute5tupleIJiiiiEEENS1_10collective13CollectiveMmaINS1_49MainloopSm90TmaGmmaRmemAWarpSpecializedMixedInputILi8ENS5_IJNS4_1CILi1EEESB_SB_EEENS1_35KernelTmaWarpSpecializedCooperativeEEENS5_IJNSA_ILi128EEESF_NSA_ILi64EEEEEENS5_IJNS_12float_e4m3_tEEEENS5_IJlSB_lEEENS_6half_tESK_NS4_8TiledMMAINS4_8MMA_AtomIJNS4_4SM904GMMA26MMA_64x128x16_F32F16F16_RSILNSP_5MajorE0ELSR_0ELNSP_7ScaleInE1ELSS_1EEEEEENS4_6LayoutINS5_IJNSA_ILi2EEESB_SB_EEENS5_IJSB_NSA_ILi0EEESY_EEEEENS5_IJNS4_10UnderscoreES11_S11_EEEEENS4_13SM90_TMA_LOADENS4_14ComposedLayoutINS4_7SwizzleILi2ELi4ELi3EEENS4_18smem_ptr_flag_bitsILi8EEENSV_INS5_IJNSA_ILi8EEESG_EEENS5_IJSG_SB_EEEEEEENS4_9Copy_AtomIJNS4_39AutoVectorizingCopyWithAssumedAlignmentILi128EEESI_EEENS4_8identityES14_NS15_INS16_ILi3ELi4ELi3EEENS18_ILi16EEES1D_EEvS1J_EENS_8epilogue10collective18CollectiveEpilogueINS1O_22Sm90TmaWarpSpecializedILi4ELi2ELi16ELb1ELb0EEEJSH_NS5_IJSF_NSA_ILi32EEEEEESL_NS5_IJSB_llEEESL_S1V_NS1O_6fusion15FusionCallbacksIS1S_NS1W_17LinearCombinationISL_fSL_fLNS_15FloatRoundStyleE2EEESH_S1U_JEEES14_NS15_IS1K_S1L_NSV_INS5_IJSG_S1A_EEENS5_IJSB_SG_EEEEEEENS4_17SM75_U16x8_LDSM_TENS4_14SM90_TMA_STOREES25_NS4_17SM90_U16x8_STSM_TENS1F_IJNS4_17SM90_U32x4_STSM_NESL_EEEvEEEvvEEEEvNT_6ParamsE,"aw",@nobits
	.sectionflags	@""
	.align	16
	.zero		1024


//--------------------- .nv.shared._ZN7cutlass13device_kernelINS_4gemm6kernel13GemmUniversalIN4cute5tupleIJiiiiEEENS1_10collective13CollectiveMmaINS1_34MainloopSm90TmaGmmaWarpSpecializedILi7ENS5_IJNS4_1CILi1EEESB_SB_EEENS1_35KernelTmaWarpSpecializedCooperativeEEENS5_IJNSA_ILi128EEESF_NSA_ILi64EEEEEENS_6half_tENS5_IJlSB_lEEESI_SJ_NS4_8TiledMMAINS4_8MMA_AtomIJNS4_4SM904GMMA26MMA_64x128x16_F32F16F16_SSILNSN_5MajorE0ELSP_0ELNSN_7ScaleInE1ELSQ_1EEEEEENS4_6LayoutINS5_IJNSA_ILi2EEESB_SB_EEENS5_IJSB_NSA_ILi0EEESW_EEEEENS5_IJNS4_10UnderscoreESZ_SZ_EEEEENS4_13SM90_TMA_LOADENS4_14ComposedLayoutINS4_7SwizzleILi3ELi4ELi3EEENS4_18smem_ptr_flag_bitsILi16EEENST_INS5_IJNSA_ILi8EEESG_EEENS5_IJSG_SB_EEEEEEEvNS4_8identityES12_S1C_vS1D_EENS_8epilogue10collective6detail29Sm90TmaWarpSpecializedAdapterINS1G_15DefaultEpilogueISI_SJ_SJ_NS1F_6thread17LinearCombinationISI_Li1EffLNS1K_9ScaleType4KindE0ELNS_15FloatRoundStyleE2ESI_EENS1_15EpilogueDefaultEEEEEvvEEEEvNT_6ParamsE --------------------------
	.section	.nv.shared._ZN7cutlass13device_kernelINS_4gemm6kernel13GemmUniversalIN4cute5tupleIJiiiiEEENS1_10collective13CollectiveMmaINS1_34MainloopSm90TmaGmmaWarpSpecializedILi7ENS5_IJNS4_1CILi1EEESB_SB_EEENS1_35KernelTmaWarpSpecializedCooperativeEEENS5_IJNSA_ILi128EEESF_NSA_ILi64EEEEEENS_6half_tENS5_IJlSB_lEEESI_SJ_NS4_8TiledMMAINS4_8MMA_AtomIJNS4_4SM904GMMA26MMA_64x128x16_F32F16F16_SSILNSN_5MajorE0ELSP_0ELNSN_7ScaleInE1ELSQ_1EEEEEENS4_6LayoutINS5_IJNSA_ILi2EEESB_SB_EEENS5_IJSB_NSA_ILi0EEESW_EEEEENS5_IJNS4_10UnderscoreESZ_SZ_EEEEENS4_13SM90_TMA_LOADENS4_14ComposedLayoutINS4_7SwizzleILi3ELi4ELi3EEENS4_18smem_ptr_flag_bitsILi16EEENST_INS5_IJNSA_ILi8EEESG_EEENS5_IJSG_SB_EEEEEEEvNS4_8identityES12_S1C_vS1D_EENS_8epilogue10collective6detail29Sm90TmaWarpSpecializedAdapterINS1G_15DefaultEpilogueISI_SJ_SJ_NS1F_6thread17LinearCombinationISI_Li1EffLNS1K_9ScaleType4KindE0ELNS_15FloatRoundStyleE2ESI_EENS1_15EpilogueDefaultEEEEEvvEEEEvNT_6ParamsE,"aw",@nobits
	.sectionflags	@""
	.align	16
	.zero		1024


//--------------------- .nv.shared._ZN7cutlass17dequantize_kernelINS_12float_e4m3_tENS_6half_tEN4cute6LayoutINS3_5tupleIJiiiEEENS5_IJlNS3_1CILi1EEElEEEEES2_S2_NS4_INS5_IJiNS5_IJiiEEEiEEENS5_IJS8_NS5_IJilEEElEEEEENS4_INS5_IJNS7_ILi128EEEEEENS5_IJS8_EEEEEEEvPT0_PKT_T1_PKT2_PKT3_T4_T5_ --------------------------
	.section	.nv.shared._ZN7cutlass17dequantize_kernelINS_12float_e4m3_tENS_6half_tEN4cute6LayoutINS3_5tupleIJiiiEEENS5_IJlNS3_1CILi1EEElEEEEES2_S2_NS4_INS5_IJiNS5_IJiiEEEiEEENS5_IJS8_NS5_IJilEEElEEEEENS4_INS5_IJNS7_ILi128EEEEEENS5_IJS8_EEEEEEEvPT0_PKT_T1_PKT2_PKT3_T4_T5_,"aw",@nobits
	.sectionflags	@""
	.align	16
	.zero		1024


//--------------------- .nv.constant0._ZN7cutlass9reference6device6kernel27BlockCompareRelativelyEqualINS_6half_tEEEvPiPKT_S8_mS6_S6_ --------------------------
	.section	.nv.constant0._ZN7cutlass9reference6device6kernel27BlockCompareRelativelyEqualINS_6half_tEEEvPiPKT_S8_mS6_S6_,"a",@progbits
	.sectionflags	@""
	.align	4
.nv.constant0._ZN7cutlass9reference6device6kernel27BlockCompareRelativelyEqualINS_6half_tEEEvPiPKT_S8_mS6_S6_:
	.zero		564


//--------------------- .nv.constant0._ZN7cutlass9reference6device6kernel12BlockForEachINS_12float_e4m3_tENS1_6detail17RandomUniformFuncIS4_EEEEvPT_mNT0_6ParamsE --------------------------
	.section	.nv.constant0._ZN7cutlass9reference6device6kernel12BlockForEachINS_12float_e4m3_tENS1_6detail17RandomUniformFuncIS4_EEEEvPT_mNT0_6ParamsE,"a",@progbits
	.sectionflags	@""
	.align	4
.nv.constant0._ZN7cutlass9reference6device6kernel12BlockForEachINS_12float_e4m3_tENS1_6detail17RandomUniformFuncIS4_EEEEvPT_mNT0_6ParamsE:
	.zero		592


//--------------------- .nv.constant0._ZN7cutlass9reference6device6kernel12BlockForEachINS_6half_tENS1_6detail17RandomUniformFuncIS4_EEEEvPT_mNT0_6ParamsE --------------------------
	.section	.nv.constant0._ZN7cutlass9reference6device6kernel12BlockForEachINS_6half_tENS1_6detail17RandomUniformFuncIS4_EEEEvPT_mNT0_6ParamsE,"a",@progbits
	.sectionflags	@""
	.align	4
.nv.constant0._ZN7cutlass9reference6device6kernel12BlockForEachINS_6half_tENS1_6detail17RandomUniformFuncIS4_EEEEvPT_mNT0_6ParamsE:
	.zero		592


//--------------------- .nv.constant0._ZN7cutlass13device_kernelINS_4gemm6kernel13GemmUniversalIN4cute5tupleIJiiiiEEENS1_10collective13CollectiveMmaINS1_49MainloopSm90TmaGmmaRmemAWarpSpecializedMixedInputILi7ENS5_IJNS4_1CILi1EEESB_SB_EEENS1_35KernelTmaWarpSpecializedCooperativeEEENS5_IJNSA_ILi128EEESF_NSA_ILi64EEEEEENS5_IJNS_12float_e4m3_tENS_6half_tESJ_EEENS5_IJlSB_lEEESJ_SL_NS4_8TiledMMAINS4_8MMA_AtomIJNS4_4SM904GMMA26MMA_64x128x16_F32F16F16_RSILNSP_5MajorE0ELSR_0ELNSP_7ScaleInE1ELSS_1EEEEEENS4_6LayoutINS5_IJNSA_ILi2EEESB_SB_EEENS5_IJSB_NSA_ILi0EEESY_EEEEENS5_IJNS4_10UnderscoreES11_S11_EEEEENS4_13SM90_TMA_LOADENS4_14ComposedLayoutINS4_7SwizzleILi2ELi4ELi3EEENS4_18smem_ptr_flag_bitsILi8EEENSV_INS5_IJNSA_ILi8EEESG_EEENS5_IJSG_SB_EEEEEEENS4_9Copy_AtomIJNS4_39AutoVectorizingCopyWithAssumedAlignmentILi128EEESI_EEENS4_8identityES14_NS15_INS16_ILi3ELi4ELi3EEENS18_ILi16EEES1D_EEvS1J_EENS_8epilogue10collective18CollectiveEpilogueINS1O_22Sm90TmaWarpSpecializedILi4ELi2ELi16ELb1ELb0EEEJSH_NS5_IJSF_NSA_ILi32EEEEEESJ_NS5_IJSB_llEEESJ_S1V_NS1O_6fusion15FusionCallbacksIS1S_NS1W_17LinearCombinationISJ_fSJ_fLNS_15FloatRoundStyleE2EEESH_S1U_JEEES14_NS15_IS1K_S1L_NSV_INS5_IJSG_S1A_EEENS5_IJSB_SG_EEEEEEENS4_17SM75_U16x8_LDSM_TENS4_14SM90_TMA_STOREES25_NS4_17SM90_U16x8_STSM_TENS1F_IJNS4_17SM90_U32x4_STSM_NESJ_EEEvEEEvvEEEEvNT_6ParamsE --------------------------
	.section	.nv.constant0._ZN7cutlass13device_kernelINS_4gemm6kernel13GemmUniversalIN4cute5tupleIJiiiiEEENS1_10collective13CollectiveMmaINS1_49MainloopSm90TmaGmmaRmemAWarpSpecializedMixedInputILi7ENS5_IJNS4_1CILi1EEESB_SB_EEENS1_35KernelTmaWarpSpecializedCooperativeEEENS5_IJNSA_ILi128EEESF_NSA_ILi64EEEEEENS5_IJNS_12float_e4m3_tENS_6half_tESJ_EEENS5_IJlSB_lEEESJ_SL_NS4_8TiledMMAINS4_8MMA_AtomIJNS4_4SM904GMMA26MMA_64x128x16_F32F16F16_RSILNSP_5MajorE0ELSR_0ELNSP_7ScaleInE1ELSS_1EEEEEENS4_6LayoutINS5_IJNSA_ILi2EEESB_SB_EEENS5_IJSB_NSA_ILi0EEESY_EEEEENS5_IJNS4_10UnderscoreES11_S11_EEEEENS4_13SM90_TMA_LOADENS4_14ComposedLayoutINS4_7SwizzleILi2ELi4ELi3EEENS4_18smem_ptr_flag_bitsILi8EEENSV_INS5_IJNSA_ILi8EEESG_EEENS5_IJSG_SB_EEEEEEENS4_9Copy_AtomIJNS4_39AutoVectorizingCopyWithAssumedAlignmentILi128EEESI_EEENS4_8identityES14_NS15_INS16_ILi3ELi4ELi3EEENS18_ILi16EEES1D_EEvS1J_EENS_8epilogue10collective18CollectiveEpilogueINS1O_22Sm90TmaWarpSpecializedILi4ELi2ELi16ELb1ELb0EEEJSH_NS5_IJSF_NSA_ILi32EEEEEESJ_NS5_IJSB_llEEESJ_S1V_NS1O_6fusion15FusionCallbacksIS1S_NS1W_17LinearCombinationISJ_fSJ_fLNS_15FloatRoundStyleE2EEESH_S1U_JEEES14_NS15_IS1K_S1L_NSV_INS5_IJSG_S1A_EEENS5_IJSB_SG_EEEEEEENS4_17SM75_U16x8_LDSM_TENS4_14SM90_TMA_STOREES25_NS4_17SM90_U16x8_STSM_TENS1F_IJNS4_17SM90_U32x4_STSM_NESJ_EEEvEEEvvEEEEvNT_6ParamsE,"a",@progbits
	.sectionflags	@""
	.align	4
.nv.constant0._ZN7cutlass13device_kernelINS_4gemm6kernel13GemmUniversalIN4cute5tupleIJiiiiEEENS1_10collective13CollectiveMmaINS1_49MainloopSm90TmaGmmaRmemAWarpSpecializedMixedInputILi7ENS5_IJNS4_1CILi1EEESB_SB_EEENS1_35KernelTmaWarpSpecializedCooperativeEEENS5_IJNSA_ILi128EEESF_NSA_ILi64EEEEEENS5_IJNS_12float_e4m3_tENS_6half_tESJ_EEENS5_IJlSB_lEEESJ_SL_NS4_8TiledMMAINS4_8MMA_AtomIJNS4_4SM904GMMA26MMA_64x128x16_F32F16F16_RSILNSP_5MajorE0ELSR_0ELNSP_7ScaleInE1ELSS_1EEEEEENS4_6LayoutINS5_IJNSA_ILi2EEESB_SB_EEENS5_IJSB_NSA_ILi0EEESY_EEEEENS5_IJNS4_10UnderscoreES11_S11_EEEEENS4_13SM90_TMA_LOADENS4_14ComposedLayoutINS4_7SwizzleILi2ELi4ELi3EEENS4_18smem_ptr_flag_bitsILi8EEENSV_INS5_IJNSA_ILi8EEESG_EEENS5_IJSG_SB_EEEEEEENS4_9Copy_AtomIJNS4_39AutoVectorizingCopyWithAssumedAlignmentILi128EEESI_EEENS4_8identityES14_NS15_INS16_ILi3ELi4ELi3EEENS18_ILi16EEES1D_EEvS1J_EENS_8epilogue10collective18CollectiveEpilogueINS1O_22Sm90TmaWarpSpecializedILi4ELi2ELi16ELb1ELb0EEEJSH_NS5_IJSF_NSA_ILi32EEEEEESJ_NS5_IJSB_llEEESJ_S1V_NS1O_6fusion15FusionCallbacksIS1S_NS1W_17LinearCombinationISJ_fSJ_fLNS_15FloatRoundStyleE2EEESH_S1U_JEEES14_NS15_IS1K_S1L_NSV_INS5_IJSG_S1A_EEENS5_IJSB_SG_EEEEEEENS4_17SM75_U16x8_LDSM_TENS4_14SM90_TMA_STOREES25_NS4_17SM90_U16x8_STSM_TENS1F_IJNS4_17SM90_U32x4_STSM_NESJ_EEEvEEEvvEEEEvNT_6ParamsE:
	.zero		2944


//--------------------- .nv.constant0._ZN7cutlass13device_kernelINS_4gemm6kernel13GemmUniversalIN4cute5tupleIJiiiiEEENS1_10collective13CollectiveMmaINS1_49MainloopSm90TmaGmmaRmemAWarpSpecializedMixedInputILi7ENS5_IJNS4_1CILi1EEESB_SB_EEENS1_35KernelTmaWarpSpecializedCooperativeEEENS5_IJNSA_ILi128EEESF_NSA_ILi64EEEEEENS5_IJNS_12float_e4m3_tENS_6half_tEEEENS5_IJlSB_lEEESJ_SL_NS4_8TiledMMAINS4_8MMA_AtomIJNS4_4SM904GMMA26MMA_64x128x16_F32F16F16_RSILNSP_5MajorE0ELSR_0ELNSP_7ScaleInE1ELSS_1EEEEEENS4_6LayoutINS5_IJNSA_ILi2EEESB_SB_EEENS5_IJSB_NSA_ILi0EEESY_EEEEENS5_IJNS4_10UnderscoreES11_S11_EEEEENS4_13SM90_TMA_LOADENS4_14ComposedLayoutINS4_7SwizzleILi2ELi4ELi3EEENS4_18smem_ptr_flag_bitsILi8EEENSV_INS5_IJNSA_ILi8EEESG_EEENS5_IJSG_SB_EEEEEEENS4_9Copy_AtomIJNS4_39AutoVectorizingCopyWithAssumedAlignmentILi128EEESI_EEENS4_8identityES14_NS15_INS16_ILi3ELi4ELi3EEENS18_ILi16EEES1D_EEvS1J_EENS_8epilogue10collective18CollectiveEpilogueINS1O_22Sm90TmaWarpSpecializedILi4ELi2ELi16ELb1ELb0EEEJSH_NS5_IJSF_NSA_ILi32EEEEEESJ_NS5_IJSB_llEEESJ_S1V_NS1O_6fusion15FusionCallbacksIS1S_NS1W_17LinearCombinationISJ_fSJ_fLNS_15FloatRoundStyleE2EEESH_S1U_JEEES14_NS15_IS1K_S1L_NSV_INS5_IJSG_S1A_EEENS5_IJSB_SG_EEEEEEENS4_17SM75_U16x8_LDSM_TENS4_14SM90_TMA_STOREES25_NS4_17SM90_U16x8_STSM_TENS1F_IJNS4_17SM90_U32x4_STSM_NESJ_EEEvEEEvvEEEEvNT_6ParamsE --------------------------
	.section	.nv.constant0._ZN7cutlass13device_kernelINS_4gemm6kernel13GemmUniversalIN4cute5tupleIJiiiiEEENS1_10collective13CollectiveMmaINS1_49MainloopSm90TmaGmmaRmemAWarpSpecializedMixedInputILi7ENS5_IJNS4_1CILi1EEESB_SB_EEENS1_35KernelTmaWarpSpecializedCooperativeEEENS5_IJNSA_ILi128EEESF_NSA_ILi64EEEEEENS5_IJNS_12float_e4m3_tENS_6half_tEEEENS5_IJlSB_lEEESJ_SL_NS4_8TiledMMAINS4_8MMA_AtomIJNS4_4SM904GMMA26MMA_64x128x16_F32F16F16_RSILNSP_5MajorE0ELSR_0ELNSP_7ScaleInE1ELSS_1EEEEEENS4_6LayoutINS5_IJNSA_ILi2EEESB_SB_EEENS5_IJSB_NSA_ILi0EEESY_EEEEENS5_IJNS4_10UnderscoreES11_S11_EEEEENS4_13SM90_TMA_LOADENS4_14ComposedLayoutINS4_7SwizzleILi2ELi4ELi3EEENS4_18smem_ptr_flag_bitsILi8EEENSV_INS5_IJNSA_ILi8EEESG_EEENS5_IJSG_SB_EEEEEEENS4_9Copy_AtomIJNS4_39AutoVectorizingCopyWithAssumedAlignmentILi128EEESI_EEENS4_8identityES14_NS15_INS16_ILi3ELi4ELi3EEENS18_ILi16EEES1D_EEvS1J_EENS_8epilogue10collective18CollectiveEpilogueINS1O_22Sm90TmaWarpSpecializedILi4ELi2ELi16ELb1ELb0EEEJSH_NS5_IJSF_NSA_ILi32EEEEEESJ_NS5_IJSB_llEEESJ_S1V_NS1O_6fusion15FusionCallbacksIS1S_NS1W_17LinearCombinationISJ_fSJ_fLNS_15FloatRoundStyleE2EEESH_S1U_JEEES14_NS15_IS1K_S1L_NSV_INS5_IJSG_S1A_EEENS5_IJSB_SG_EEEEEEENS4_17SM75_U16x8_LDSM_TENS4_14SM90_TMA_STOREES25_NS4_17SM90_U16x8_STSM_TENS1F_IJNS4_17SM90_U32x4_STSM_NESJ_EEEvEEEvvEEEEvNT_6ParamsE,"a",@progbits
	.sectionflags	@""
	.align	4
.nv.constant0._ZN7cutlass13device_kernelINS_4gemm6kernel13GemmUniversalIN4cute5tupleIJiiiiEEENS1_10collective13CollectiveMmaINS1_49MainloopSm90TmaGmmaRmemAWarpSpecializedMixedInputILi7ENS5_IJNS4_1CILi1EEESB_SB_EEENS1_35KernelTmaWarpSpecializedCooperativeEEENS5_IJNSA_ILi128EEESF_NSA_ILi64EEEEEENS5_IJNS_12float_e4m3_tENS_6half_tEEEENS5_IJlSB_lEEESJ_SL_NS4_8TiledMMAINS4_8MMA_AtomIJNS4_4SM904GMMA26MMA_64x128x16_F32F16F16_RSILNSP_5MajorE0ELSR_0ELNSP_7ScaleInE1ELSS_1EEEEEENS4_6LayoutINS5_IJNSA_ILi2EEESB_SB_EEENS5_IJSB_NSA_ILi0EEESY_EEEEENS5_IJNS4_10UnderscoreES11_S11_EEEEENS4_13SM90_TMA_LOADENS4_14ComposedLayoutINS4_7SwizzleILi2ELi4ELi3EEENS4_18smem_ptr_flag_bitsILi8EEENSV_INS5_IJNSA_ILi8EEESG_EEENS5_IJSG_SB_EEEEEEENS4_9Copy_AtomIJNS4_39AutoVectorizingCopyWithAssumedAlignmentILi128EEESI_EEENS4_8identityES14_NS15_INS16_ILi3ELi4ELi3EEENS18_ILi16EEES1D_EEvS1J_EENS_8epilogue10collective18CollectiveEpilogueINS1O_22Sm90TmaWarpSpecializedILi4ELi2ELi16ELb1ELb0EEEJSH_NS5_IJSF_NSA_ILi32EEEEEESJ_NS5_IJSB_llEEESJ_S1V_NS1O_6fusion15FusionCallbacksIS1S_NS1W_17LinearCombinationISJ_fSJ_fLNS_15FloatRoundStyleE2EEESH_S1U_JEEES14_NS15_IS1K_S1L_NSV_INS5_IJSG_S1A_EEENS5_IJSB_SG_EEEEEEENS4_17SM75_U16x8_LDSM_TENS4_14SM90_TMA_STOREES25_NS4_17SM90_U16x8_STSM_TENS1F_IJNS4_17SM90_U32x4_STSM_NESJ_EEEvEEEvvEEEEvNT_6ParamsE:
	.zero		2944


//--------------------- .nv.constant0._ZN7cutlass13device_kernelINS_4gemm6kernel13GemmUniversalIN4cute5tupleIJiiiiEEENS1_10collective13CollectiveMmaINS1_49MainloopSm90TmaGmmaRmemAWarpSpecializedMixedInputILi8ENS5_IJNS4_1CILi1EEESB_SB_EEENS1_35KernelTmaWarpSpecializedCooperativeEEENS5_IJNSA_ILi128EEESF_NSA_ILi64EEEEEENS5_IJNS_12float_e4m3_tEEEENS5_IJlSB_lEEENS_6half_tESK_NS4_8TiledMMAINS4_8MMA_AtomIJNS4_4SM904GMMA26MMA_64x128x16_F32F16F16_RSILNSP_5MajorE0ELSR_0ELNSP_7ScaleInE1ELSS_1EEEEEENS4_6LayoutINS5_IJNSA_ILi2EEESB_SB_EEENS5_IJSB_NSA_ILi0EEESY_EEEEENS5_IJNS4_10UnderscoreES11_S11_EEEEENS4_13SM90_TMA_LOADENS4_14ComposedLayoutINS4_7SwizzleILi2ELi4ELi3EEENS4_18smem_ptr_flag_bitsILi8EEENSV_INS5_IJNSA_ILi8EEESG_EEENS5_IJSG_SB_EEEEEEENS4_9Copy_AtomIJNS4_39AutoVectorizingCopyWithAssumedAlignmentILi128EEESI_EEENS4_8identityES14_NS15_INS16_ILi3ELi4ELi3EEENS18_ILi16EEES1D_EEvS1J_EENS_8epilogue10collective18CollectiveEpilogueINS1O_22Sm90TmaWarpSpecializedILi4ELi2ELi16ELb1ELb0EEEJSH_NS5_IJSF_NSA_ILi32EEEEEESL_NS5_IJSB_llEEESL_S1V_NS1O_6fusion15FusionCallbacksIS1S_NS1W_17LinearCombinationISL_fSL_fLNS_15FloatRoundStyleE2EEESH_S1U_JEEES14_NS15_IS1K_S1L_NSV_INS5_IJSG_S1A_EEENS5_IJSB_SG_EEEEEEENS4_17SM75_U16x8_LDSM_TENS4_14SM90_TMA_STOREES25_NS4_17SM90_U16x8_STSM_TENS1F_IJNS4_17SM90_U32x4_STSM_NESL_EEEvEEEvvEEEEvNT_6ParamsE --------------------------
	.section	.nv.constant0._ZN7cutlass13device_kernelINS_4gemm6kernel13GemmUniversalIN4cute5tupleIJiiiiEEENS1_10collective13CollectiveMmaINS1_49MainloopSm90TmaGmmaRmemAWarpSpecializedMixedInputILi8ENS5_IJNS4_1CILi1EEESB_SB_EEENS1_35KernelTmaWarpSpecializedCooperativeEEENS5_IJNSA_ILi128EEESF_NSA_ILi64EEEEEENS5_IJNS_12float_e4m3_tEEEENS5_IJlSB_lEEENS_6half_tESK_NS4_8TiledMMAINS4_8MMA_AtomIJNS4_4SM904GMMA26MMA_64x128x16_F32F16F16_RSILNSP_5MajorE0ELSR_0ELNSP_7ScaleInE1ELSS_1EEEEEENS4_6LayoutINS5_IJNSA_ILi2EEESB_SB_EEENS5_IJSB_NSA_ILi0EEESY_EEEEENS5_IJNS4_10UnderscoreES11_S11_EEEEENS4_13SM90_TMA_LOADENS4_14ComposedLayoutINS4_7SwizzleILi2ELi4ELi3EEENS4_18smem_ptr_flag_bitsILi8EEENSV_INS5_IJNSA_ILi8EEESG_EEENS5_IJSG_SB_EEEEEEENS4_9Copy_AtomIJNS4_39AutoVectorizingCopyWithAssumedAlignmentILi128EEESI_EEENS4_8identityES14_NS15_INS16_ILi3ELi4ELi3EEENS18_ILi16EEES1D_EEvS1J_EENS_8epilogue10collective18CollectiveEpilogueINS1O_22Sm90TmaWarpSpecializedILi4ELi2ELi16ELb1ELb0EEEJSH_NS5_IJSF_NSA_ILi32EEEEEESL_NS5_IJSB_llEEESL_S1V_NS1O_6fusion15FusionCallbacksIS1S_NS1W_17LinearCombinationISL_fSL_fLNS_15FloatRoundStyleE2EEESH_S1U_JEEES14_NS15_IS1K_S1L_NSV_INS5_IJSG_S1A_EEENS5_IJSB_SG_EEEEEEENS4_17SM75_U16x8_LDSM_TENS4_14SM90_TMA_STOREES25_NS4_17SM90_U16x8_STSM_TENS1F_IJNS4_17SM90_U32x4_STSM_NESL_EEEvEEEvvEEEEvNT_6ParamsE,"a",@progbits
	.sectionflags	@""
	.align	4
.nv.constant0._ZN7cutlass13device_kernelINS_4gemm6kernel13GemmUniversalIN4cute5tupleIJiiiiEEENS1_10collective13CollectiveMmaINS1_49MainloopSm90TmaGmmaRmemAWarpSpecializedMixedInputILi8ENS5_IJNS4_1CILi1EEESB_SB_EEENS1_35KernelTmaWarpSpecializedCooperativeEEENS5_IJNSA_ILi128EEESF_NSA_ILi64EEEEEENS5_IJNS_12float_e4m3_tEEEENS5_IJlSB_lEEENS_6half_tESK_NS4_8TiledMMAINS4_8MMA_AtomIJNS4_4SM904GMMA26MMA_64x128x16_F32F16F16_RSILNSP_5MajorE0ELSR_0ELNSP_7ScaleInE1ELSS_1EEEEEENS4_6LayoutINS5_IJNSA_ILi2EEESB_SB_EEENS5_IJSB_NSA_ILi0EEESY_EEEEENS5_IJNS4_10UnderscoreES11_S11_EEEEENS4_13SM90_TMA_LOADENS4_14ComposedLayoutINS4_7SwizzleILi2ELi4ELi3EEENS4_18smem_ptr_flag_bitsILi8EEENSV_INS5_IJNSA_ILi8EEESG_EEENS5_IJSG_SB_EEEEEEENS4_9Copy_AtomIJNS4_39AutoVectorizingCopyWithAssumedAlignmentILi128EEESI_EEENS4_8identityES14_NS15_INS16_ILi3ELi4ELi3EEENS18_ILi16EEES1D_EEvS1J_EENS_8epilogue10collective18CollectiveEpilogueINS1O_22Sm90TmaWarpSpecializedILi4ELi2ELi16ELb1ELb0EEEJSH_NS5_IJSF_NSA_ILi32EEEEEESL_NS5_IJSB_llEEESL_S1V_NS1O_6fusion15FusionCallbacksIS1S_NS1W_17LinearCombinationISL_fSL_fLNS_15FloatRoundStyleE2EEESH_S1U_JEEES14_NS15_IS1K_S1L_NSV_INS5_IJSG_S1A_EEENS5_IJSB_SG_EEEEEEENS4_17SM75_U16x8_LDSM_TENS4_14SM90_TMA_STOREES25_NS4_17SM90_U16x8_STSM_TENS1F_IJNS4_17SM90_U32x4_STSM_NESL_EEEvEEEvvEEEEvNT_6ParamsE:
	.zero		2944


//--------------------- .nv.constant0._ZN7cutlass13device_kernelINS_4gemm6kernel13GemmUniversalIN4cute5tupleIJiiiiEEENS1_10collective13CollectiveMmaINS1_34MainloopSm90TmaGmmaWarpSpecializedILi7ENS5_IJNS4_1CILi1EEESB_SB_EEENS1_35KernelTmaWarpSpecializedCooperativeEEENS5_IJNSA_ILi128EEESF_NSA_ILi64EEEEEENS_6half_tENS5_IJlSB_lEEESI_SJ_NS4_8TiledMMAINS4_8MMA_AtomIJNS4_4SM904GMMA26MMA_64x128x16_F32F16F16_SSILNSN_5MajorE0ELSP_0ELNSN_7ScaleInE1ELSQ_1EEEEEENS4_6LayoutINS5_IJNSA_ILi2EEESB_SB_EEENS5_IJSB_NSA_ILi0EEESW_EEEEENS5_IJNS4_10UnderscoreESZ_SZ_EEEEENS4_13SM90_TMA_LOADENS4_14ComposedLayoutINS4_7SwizzleILi3ELi4ELi3EEENS4_18smem_ptr_flag_bitsILi16EEENST_INS5_IJNSA_ILi8EEESG_EEENS5_IJSG_SB_EEEEEEEvNS4_8identityES12_S1C_vS1D_EENS_8epilogue10collective6detail29Sm90TmaWarpSpecializedAdapterINS1G_15DefaultEpilogueISI_SJ_SJ_NS1F_6thread17LinearCombinationISI_Li1EffLNS1K_9ScaleType4KindE0ELNS_15FloatRoundStyleE2ESI_EENS1_15EpilogueDefaultEEEEEvvEEEEvNT_6ParamsE --------------------------
	.section	.nv.constant0._ZN7cutlass13device_kernelINS_4gemm6kernel13GemmUniversalIN4cute5tupleIJiiiiEEENS1_10collective13CollectiveMmaINS1_34MainloopSm90TmaGmmaWarpSpecializedILi7ENS5_IJNS4_1CILi1EEESB_SB_EEENS1_35KernelTmaWarpSpecializedCooperativeEEENS5_IJNSA_ILi128EEESF_NSA_ILi64EEEEEENS_6half_tENS5_IJlSB_lEEESI_SJ_NS4_8TiledMMAINS4_8MMA_AtomIJNS4_4SM904GMMA26MMA_64x128x16_F32F16F16_SSILNSN_5MajorE0ELSP_0ELNSN_7ScaleInE1ELSQ_1EEEEEENS4_6LayoutINS5_IJNSA_ILi2EEESB_SB_EEENS5_IJSB_NSA_ILi0EEESW_EEEEENS5_IJNS4_10UnderscoreESZ_SZ_EEEEENS4_13SM90_TMA_LOADENS4_14ComposedLayoutINS4_7SwizzleILi3ELi4ELi3EEENS4_18smem_ptr_flag_bitsILi16EEENST_INS5_IJNSA_ILi8EEESG_EEENS5_IJSG_SB_EEEEEEEvNS4_8identityES12_S1C_vS1D_EENS_8epilogue10collective6detail29Sm90TmaWarpSpecializedAdapterINS1G_15DefaultEpilogueISI_SJ_SJ_NS1F_6thread17LinearCombinationISI_Li1EffLNS1K_9ScaleType4KindE0ELNS_15FloatRoundStyleE2ESI_EENS1_15EpilogueDefaultEEEEEvvEEEEvNT_6ParamsE,"a",@progbits
	.sectionflags	@""
	.align	4
.nv.constant0._ZN7cutlass13device_kernelINS_4gemm6kernel13GemmUniversalIN4cute5tupleIJiiiiEEENS1_10collective13CollectiveMmaINS1_34MainloopSm90TmaGmmaWarpSpecializedILi7ENS5_IJNS4_1CILi1EEESB_SB_EEENS1_35KernelTmaWarpSpecializedCooperativeEEENS5_IJNSA_ILi128EEESF_NSA_ILi64EEEEEENS_6half_tENS5_IJlSB_lEEESI_SJ_NS4_8TiledMMAINS4_8MMA_AtomIJNS4_4SM904GMMA26MMA_64x128x16_F32F16F16_SSILNSN_5MajorE0ELSP_0ELNSN_7ScaleInE1ELSQ_1EEEEEENS4_6LayoutINS5_IJNSA_ILi2EEESB_SB_EEENS5_IJSB_NSA_ILi0EEESW_EEEEENS5_IJNS4_10UnderscoreESZ_SZ_EEEEENS4_13SM90_TMA_LOADENS4_14ComposedLayoutINS4_7SwizzleILi3ELi4ELi3EEENS4_18smem_ptr_flag_bitsILi16EEENST_INS5_IJNSA_ILi8EEESG_EEENS5_IJSG_SB_EEEEEEEvNS4_8identityES12_S1C_vS1D_EENS_8epilogue10collective6detail29Sm90TmaWarpSpecializedAdapterINS1G_15DefaultEpilogueISI_SJ_SJ_NS1F_6thread17LinearCombinationISI_Li1EffLNS1K_9ScaleType4KindE0ELNS_15FloatRoundStyleE2ESI_EENS1_15EpilogueDefaultEEEEEvvEEEEvNT_6ParamsE:
	.zero		1664


//--------------------- .nv.constant0._ZN7cutlass17dequantize_kernelINS_12float_e4m3_tENS_6half_tEN4cute6LayoutINS3_5tupleIJiiiEEENS5_IJlNS3_1CILi1EEElEEEEES2_S2_NS4_INS5_IJiNS5_IJiiEEEiEEENS5_IJS8_NS5_IJilEEElEEEEENS4_INS5_IJNS7_ILi128EEEEEENS5_IJS8_EEEEEEEvPT0_PKT_T1_PKT2_PKT3_T4_T5_ --------------------------
	.section	.nv.constant0._ZN7cutlass17dequantize_kernelINS_12float_e4m3_tENS_6half_tEN4cute6LayoutINS3_5tupleIJiiiEEENS5_IJlNS3_1CILi1EEElEEEEES2_S2_NS4_INS5_IJiNS5_IJiiEEEiEEENS5_IJS8_NS5_IJilEEElEEEEENS4_INS5_IJNS7_ILi128EEEEEENS5_IJS8_EEEEEEEvPT0_PKT_T1_PKT2_PKT3_T4_T5_,"a",@progbits
	.sectionflags	@""
	.align	4
.nv.constant0._ZN7cutlass17dequantize_kernelINS_12float_e4m3_tENS_6half_tEN4cute6LayoutINS3_5tupleIJiiiEEENS5_IJlNS3_1CILi1EEElEEEEES2_S2_NS4_INS5_IJiNS5_IJiiEEEiEEENS5_IJS8_NS5_IJilEEElEEEEENS4_INS5_IJNS7_ILi128EEEEEENS5_IJS8_EEEEEEEvPT0_PKT_T1_PKT2_PKT3_T4_T5_:
	.zero		633


//--------------------- SYMBOLS --------------------------

	.type		.nv.reservedSmem.offset0,@object
	.size		.nv.reservedSmem.offset0,0x4
	.type		__assertfail,@function
